// auto-generated by cutlass_sweep.fmha — config: {"arch": "sm_90", "direction": "fwd", "dtype": "fp16", "head_dim": 16, "mask": "causal", "schedule": "cooperative", "tile_kv": 256, "tile_q": 128}
#include "cutlass/cutlass.h"
#include "cute/tensor.hpp"
#include "cutlass/device_kernel.h"
#include "cutlass/kernel_hardware_info.h"
#include "88_hopper_fmha/collective/fmha_fusion.hpp"
#include "88_hopper_fmha/kernel/fmha_kernel_builder.hpp"

using namespace cute;
using Element = cutlass::half_t;
using TileShape = Shape<_128, _256, _16>;
using StrideQ = cute::tuple<int, _1, cute::tuple<int, int>>;
using StrideK = cute::tuple<int, _1, cute::tuple<int, int>>;
using StrideV = cute::tuple<int, cute::_1, cute::tuple<int, int>>;

using Kernel = typename cutlass::fmha::kernel::FmhaBuilder<
    Element, float, float,
    TileShape, StrideQ, StrideK, StrideV,
    cutlass::fmha::collective::CausalFusion,
    cutlass::gemm::KernelTmaWarpSpecializedCooperative
  >::Kernel;

auto* _anchor = &cutlass::device_kernel<Kernel>;


// ===== COMPILED SASS (sm_90a) =====

	.target	sm_90a

	.elftype	@"ET_EXEC"


//--------------------- .note.nv.tkinfo           --------------------------
	.section	.note.nv.tkinfo,"",@"SHT_NOTE"
	.sectionflags	@"SHF_NOTE_NV_TKINFO"
	.tkinfo
        /*0018*/ 	.word	0x00000002
        /*0030*/ 	.string	""
        /*0030*/ 	.string	"ptxas"
        /*0030*/ 	.string	"Cuda compilation tools, release 13.0, V13.0.88"
        /*0030*/ 	.string	"Build cuda_13.0.r13.0/compiler.36424714_0"
        /*0030*/ 	.string	"-arch sm_90a -m 64 "



//--------------------- .note.nv.cuinfo           --------------------------
	.section	.note.nv.cuinfo,"",@"SHT_NOTE"
	.sectionflags	@"SHF_NOTE_NV_CUINFO"
        /*0018*/ 	.short	0x0002
        /*001a*/ 	.short	0x005a
        /*001c*/ 	.short	0x0082
	.zero		2


//--------------------- .nv.info                  --------------------------
	.section	.nv.info,"",@"SHT_CUDA_INFO"
	.align	4


	//----- nvinfo : EIATTR_REGCOUNT
	.align		4
        /*0000*/ 	.byte	0x04, 0x2f
        /*0002*/ 	.short	(.L_15 - .L_14)
	.align		4
.L_14:
        /*0004*/ 	.word	index@(_ZN7cutlass13device_kernelINS_4fmha6kernel28FmhaKernelTmaWarpSpecializedINS1_10collective30FmhaMainloopTmaWarpSpecializedINS_6half_tEffN4cute5tupleIJNS7_1CILi128EEENS9_ILi256EEENS9_ILi16EEEEEENS8_IJiNS9_ILi1EEENS8_IJiiEEEEEESG_SG_NS4_12CausalFusionEJEEENS4_15FmhaFwdEpilogueIS6_fNS8_IJNS9_ILi64EEESC_SB_EEEEENS2_23IndividualTileSchedulerEJEEEEEvNT_6ParamsE)
        /*0008*/ 	.word	0x000000a8


	//----- nvinfo : EIATTR_FRAME_SIZE
	.align		4
.L_15:
        /*000c*/ 	.byte	0x04, 0x11
        /*000e*/ 	.short	(.L_17 - .L_16)
	.align		4
.L_16:
        /*0010*/ 	.word	index@($__internal_0_$__cuda_sm20_rcp_rn_f32_slowpath)
        /*0014*/ 	.word	0x00000000


	//----- nvinfo : EIATTR_FRAME_SIZE
	.align		4
.L_17:
        /*0018*/ 	.byte	0x04, 0x11
        /*001a*/ 	.short	(.L_19 - .L_18)
	.align		4
.L_18:
        /*001c*/ 	.word	index@(_ZN7cutlass13device_kernelINS_4fmha6kernel28FmhaKernelTmaWarpSpecializedINS1_10collective30FmhaMainloopTmaWarpSpecializedINS_6half_tEffN4cute5tupleIJNS7_1CILi128EEENS9_ILi256EEENS9_ILi16EEEEEENS8_IJiNS9_ILi1EEENS8_IJiiEEEEEESG_SG_NS4_12CausalFusionEJEEENS4_15FmhaFwdEpilogueIS6_fNS8_IJNS9_ILi64EEESC_SB_EEEEENS2_23IndividualTileSchedulerEJEEEEEvNT_6ParamsE)
        /*0020*/ 	.word	0x00000000


	//----- nvinfo : EIATTR_MIN_STACK_SIZE
	.align		4
.L_19:
        /*0024*/ 	.byte	0x04, 0x12
        /*0026*/ 	.short	(.L_21 - .L_20)
	.align		4
.L_20:
        /*0028*/ 	.word	index@(_ZN7cutlass13device_kernelINS_4fmha6kernel28FmhaKernelTmaWarpSpecializedINS1_10collective30FmhaMainloopTmaWarpSpecializedINS_6half_tEffN4cute5tupleIJNS7_1CILi128EEENS9_ILi256EEENS9_ILi16EEEEEENS8_IJiNS9_ILi1EEENS8_IJiiEEEEEESG_SG_NS4_12CausalFusionEJEEENS4_15FmhaFwdEpilogueIS6_fNS8_IJNS9_ILi64EEESC_SB_EEEEENS2_23IndividualTileSchedulerEJEEEEEvNT_6ParamsE)
        /*002c*/ 	.word	0x00000000
.L_21:


//--------------------- .nv.compat                --------------------------
	.section	.nv.compat,"",@"SHT_CUDA_COMPAT_INFO"
	.align	4
        /*0000*/ 	.byte	0x02, 0x09, 0x01, 0x00, 0x02, 0x02, 0x04, 0x00, 0x02, 0x05, 0x05, 0x00, 0x03, 0x07, 0x01, 0x01
        /*0010*/ 	.byte	0x02, 0x03, 0x01, 0x00, 0x02, 0x06, 0x01, 0x00, 0x04, 0x0b, 0x08, 0x00, 0x00, 0x00, 0x00, 0x00
        /*0020*/ 	.byte	0x00, 0x00, 0x00, 0x00


//--------------------- .nv.info._ZN7cutlass13device_kernelINS_4fmha6kernel28FmhaKernelTmaWarpSpecializedINS1_10collective30FmhaMainloopTmaWarpSpecializedINS_6half_tEffN4cute5tupleIJNS7_1CILi128EEENS9_ILi256EEENS9_ILi16EEEEEENS8_IJiNS9_ILi1EEENS8_IJiiEEEEEESG_SG_NS4_12CausalFusionEJEEENS4_15FmhaFwdEpilogueIS6_fNS8_IJNS9_ILi64EEESC_SB_EEEEENS2_23IndividualTileSchedulerEJEEEEEvNT_6ParamsE --------------------------
	.section	.nv.info._ZN7cutlass13device_kernelINS_4fmha6kernel28FmhaKernelTmaWarpSpecializedINS1_10collective30FmhaMainloopTmaWarpSpecializedINS_6half_tEffN4cute5tupleIJNS7_1CILi128EEENS9_ILi256EEENS9_ILi16EEEEEENS8_IJiNS9_ILi1EEENS8_IJiiEEEEEESG_SG_NS4_12CausalFusionEJEEENS4_15FmhaFwdEpilogueIS6_fNS8_IJNS9_ILi64EEESC_SB_EEEEENS2_23IndividualTileSchedulerEJEEEEEvNT_6ParamsE,"",@"SHT_CUDA_INFO"
	.sectionflags	@""
	.align	4


	//----- nvinfo : EIATTR_CUDA_API_VERSION
	.align		4
        /*0000*/ 	.byte	0x04, 0x37
        /*0002*/ 	.short	(.L_23 - .L_22)
.L_22:
        /*0004*/ 	.word	0x00000082


	//----- nvinfo : EIATTR_KPARAM_INFO
	.align		4
.L_23:
        /*0008*/ 	.byte	0x04, 0x17
        /*000a*/ 	.short	(.L_25 - .L_24)
.L_24:
        /*000c*/ 	.word	0x00000000
        /*0010*/ 	.short	0x0000
        /*0012*/ 	.short	0x0070
        /*0014*/ 	.byte	0x00, 0xf0, 0x01, 0x20


	//----- nvinfo : EIATTR_SPARSE_MMA_MASK
	.align		4
.L_25:
        /*0018*/ 	.byte	0x03, 0x50
        /*001a*/ 	.short	0x0000


	//----- nvinfo : EIATTR_MAXREG_COUNT
	.align		4
        /*001c*/ 	.byte	0x03, 0x1b
        /*001e*/ 	.short	0x00a8


	//----- nvinfo : EIATTR_NUM_BARRIERS
	.align		4
        /*0020*/ 	.byte	0x02, 0x4c
        /*0022*/ 	.byte	0x02
	.zero		1


	//----- nvinfo : EIATTR_EXTERNS
	.align		4
        /*0024*/ 	.byte	0x04, 0x0f
        /*0026*/ 	.short	(.L_27 - .L_26)


	//   ....[0]....
	.align		4
.L_26:
        /*0028*/ 	.word	index@(__assertfail)


	//----- nvinfo : EIATTR_MERCURY_ISA_VERSION
	.align		4
.L_27:
        /*002c*/ 	.byte	0x03, 0x5f
        /*002e*/ 	.short	0x0101


	//----- nvinfo : EIATTR_INT_WARP_WIDE_INSTR_OFFSETS
	.align		4
        /*0030*/ 	.byte	0x04, 0x31
        /*0032*/ 	.short	(.L_29 - .L_28)


	//   ....[0]....
.L_28:
        /*0034*/ 	.word	0x000006f0


	//   ....[1]....
        /*0038*/ 	.word	0x00000700


	//   ....[2]....
        /*003c*/ 	.word	0x00000710


	//   ....[3]....
        /*0040*/ 	.word	0x00000720


	//   ....[4]....
        /*0044*/ 	.word	0x00000790


	//----- nvinfo : EIATTR_COOP_GROUP_MASK_REGIDS
	.align		4
.L_29:
        /*0048*/ 	.byte	0x04, 0x29
        /*004a*/ 	.short	(.L_31 - .L_30)


	//   ....[0]....
.L_30:
        /*004c*/ 	.word	0xffffffff


	//   ....[1]....
        /*0050*/ 	.word	0xffffffff


	//   ....[2]....
        /*0054*/ 	.word	0xffffffff


	//   ....[3]....
        /*0058*/ 	.word	0xffffffff


	//   ....[4]....
        /*005c*/ 	.word	0xffffffff


	//   ....[5]....
        /*0060*/ 	.word	0xffffffff


	//   ....[6]....
        /*0064*/ 	.word	0xffffffff


	//   ....[7]....
        /*0068*/ 	.word	0xffffffff


	//   ....[8]....
        /*006c*/ 	.word	0xffffffff


	//   ....[9]....
        /*0070*/ 	.word	0xffffffff


	//   ....[10]....
        /*0074*/ 	.word	0xffffffff


	//   ....[11]....
        /*0078*/ 	.word	0xffffffff


	//   ....[12]....
        /*007c*/ 	.word	0xffffffff


	//   ....[13]....
        /*0080*/ 	.word	0xffffffff


	//   ....[14]....
        /*0084*/ 	.word	0xffffffff


	//   ....[15]....
        /*0088*/ 	.word	0xffffffff


	//   ....[16]....
        /*008c*/ 	.word	0xffffffff


	//   ....[17]....
        /*0090*/ 	.word	0xffffffff


	//   ....[18]....
        /*0094*/ 	.word	0xffffffff


	//   ....[19]....
        /*0098*/ 	.word	0xffffffff


	//   ....[20]....
        /*009c*/ 	.word	0xffffffff


	//   ....[21]....
        /*00a0*/ 	.word	0xffffffff


	//----- nvinfo : EIATTR_COOP_GROUP_INSTR_OFFSETS
	.align		4
.L_31:
        /*00a4*/ 	.byte	0x04, 0x28
        /*00a6*/ 	.short	(.L_33 - .L_32)


	//   ....[0]....
.L_32:
        /*00a8*/ 	.word	0x00000050


	//   ....[1]....
        /*00ac*/ 	.word	0x00000080


	//   ....[2]....
        /*00b0*/ 	.word	0x000001b0


	//   ....[3]....
        /*00b4*/ 	.word	0x00000370


	//   ....[4]....
        /*00b8*/ 	.word	0x00000530


	//   ....[5]....
        /*00bc*/ 	.word	0x00000690


	//   ....[6]....
        /*00c0*/ 	.word	0x00002450


	//   ....[7]....
        /*00c4*/ 	.word	0x000024f0


	//   ....[8]....
        /*00c8*/ 	.word	0x000039d0


	//   ....[9]....
        /*00cc*/ 	.word	0x00003af0


	//   ....[10]....
        /*00d0*/ 	.word	0x00006a10


	//   ....[11]....
        /*00d4*/ 	.word	0x00006a30


	//   ....[12]....
        /*00d8*/ 	.word	0x00007f50


	//   ....[13]....
        /*00dc*/ 	.word	0x00008070


	//   ....[14]....
        /*00e0*/ 	.word	0x0000bfa0


	//   ....[15]....
        /*00e4*/ 	.word	0x0000c0a0


	//   ....[16]....
        /*00e8*/ 	.word	0x0000da90


	//   ....[17]....
        /*00ec*/ 	.word	0x0000dbb0


	//   ....[18]....
        /*00f0*/ 	.word	0x00010700


	//   ....[19]....
        /*00f4*/ 	.word	0x00010740


	//   ....[20]....
        /*00f8*/ 	.word	0x00010780


	//   ....[21]....
        /*00fc*/ 	.word	0x000107a0


	//----- nvinfo : EIATTR_REG_RECONFIG
	.align		4
.L_33:
        /*0100*/ 	.byte	0x01, 0x54
	.zero		2


	//----- nvinfo : EIATTR_SYSCALL_OFFSETS
	.align		4
        /*0104*/ 	.byte	0x04, 0x46
        /*0106*/ 	.short	(.L_35 - .L_34)


	//   ....[0]....
.L_34:
        /*0108*/ 	.word	0x00010fe0


	//   ....[1]....
        /*010c*/ 	.word	0x00011140


	//----- nvinfo : EIATTR_MBARRIER_INSTR_OFFSETS
	.align		4
.L_35:
        /*0110*/ 	.byte	0x04, 0x39
        /*0112*/ 	.short	(.L_37 - .L_36)


	//   ....[0]....
.L_36:
        /*0114*/ 	.word	0x00000320
        /*0118*/ 	.word	0x000000ff
        /*011c*/ 	.word	0x0000b050
        /*0120*/ 	.short	0x0100
        /*0122*/ 	.byte	0x0b
	.zero		1


	//   ....[1]....
        /*0124*/ 	.word	0x00000330
        /*0128*/ 	.word	0x000000ff
        /*012c*/ 	.word	0x0000b060
        /*0130*/ 	.short	0x0100
        /*0132*/ 	.byte	0x0b
	.zero		1


	//   ....[2]....
        /*0134*/ 	.word	0x00000340
        /*0138*/ 	.word	0x000000ff
        /*013c*/ 	.word	0x0000b058
        /*0140*/ 	.short	0x0100
        /*0142*/ 	.byte	0x0b
	.zero		1


	//   ....[3]....
        /*0144*/ 	.word	0x00000350
        /*0148*/ 	.word	0x000000ff
        /*014c*/ 	.word	0x0000b068
        /*0150*/ 	.short	0x0100
        /*0152*/ 	.byte	0x0b
	.zero		1


	//   ....[4]....
        /*0154*/ 	.word	0x00000480
        /*0158*/ 	.word	0x000000ff
        /*015c*/ 	.word	0x0000b000
        /*0160*/ 	.short	0x0100
        /*0162*/ 	.byte	0x0b
	.zero		1


	//   ....[5]....
        /*0164*/ 	.word	0x00000490
        /*0168*/ 	.word	0x000000ff
        /*016c*/ 	.word	0x0000b028
        /*0170*/ 	.short	0x0100
        /*0172*/ 	.byte	0x0b
	.zero		1


	//   ....[6]....
        /*0174*/ 	.word	0x000004a0
        /*0178*/ 	.word	0x000000ff
        /*017c*/ 	.word	0x0000b008
        /*0180*/ 	.short	0x0100
        /*0182*/ 	.byte	0x0b
	.zero		1


	//   ....[7]....
        /*0184*/ 	.word	0x000004b0
        /*0188*/ 	.word	0x000000ff
        /*018c*/ 	.word	0x0000b030
        /*0190*/ 	.short	0x0100
        /*0192*/ 	.byte	0x0b
	.zero		1


	//   ....[8]....
        /*0194*/ 	.word	0x000004c0
        /*0198*/ 	.word	0x000000ff
        /*019c*/ 	.word	0x0000b010
        /*01a0*/ 	.short	0x0100
        /*01a2*/ 	.byte	0x0b
	.zero		1


	//   ....[9]....
        /*01a4*/ 	.word	0x000004d0
        /*01a8*/ 	.word	0x000000ff
        /*01ac*/ 	.word	0x0000b038
        /*01b0*/ 	.short	0x0100
        /*01b2*/ 	.byte	0x0b
	.zero		1


	//   ....[10]....
        /*01b4*/ 	.word	0x000004e0
        /*01b8*/ 	.word	0x000000ff
        /*01bc*/ 	.word	0x0000b018
        /*01c0*/ 	.short	0x0100
        /*01c2*/ 	.byte	0x0b
	.zero		1


	//   ....[11]....
        /*01c4*/ 	.word	0x000004f0
        /*01c8*/ 	.word	0x000000ff
        /*01cc*/ 	.word	0x0000b040
        /*01d0*/ 	.short	0x0100
        /*01d2*/ 	.byte	0x0b
	.zero		1


	//   ....[12]....
        /*01d4*/ 	.word	0x00000500
        /*01d8*/ 	.word	0x000000ff
        /*01dc*/ 	.word	0x0000b020
        /*01e0*/ 	.short	0x0100
        /*01e2*/ 	.byte	0x0b
	.zero		1


	//   ....[13]....
        /*01e4*/ 	.word	0x00000510
        /*01e8*/ 	.word	0x000000ff
        /*01ec*/ 	.word	0x0000b048
        /*01f0*/ 	.short	0x0100
        /*01f2*/ 	.byte	0x0b
	.zero		1


	//   ....[14]....
        /*01f4*/ 	.word	0x00000640
        /*01f8*/ 	.word	0x000000ff
        /*01fc*/ 	.word	0x0000b070
        /*0200*/ 	.short	0x0100
        /*0202*/ 	.byte	0x0b
	.zero		1


	//   ....[15]....
        /*0204*/ 	.word	0x00000650
        /*0208*/ 	.word	0x000000ff
        /*020c*/ 	.word	0x0000b080
        /*0210*/ 	.short	0x0100
        /*0212*/ 	.byte	0x0b
	.zero		1


	//   ....[16]....
        /*0214*/ 	.word	0x00000660
        /*0218*/ 	.word	0x000000ff
        /*021c*/ 	.word	0x0000b078
        /*0220*/ 	.short	0x0100
        /*0222*/ 	.byte	0x0b
	.zero		1


	//   ....[17]....
        /*0224*/ 	.word	0x00000670
        /*0228*/ 	.word	0x000000ff
        /*022c*/ 	.word	0x0000b088
        /*0230*/ 	.short	0x0100
        /*0232*/ 	.byte	0x0b
	.zero		1


	//   ....[18]....
        /*0234*/ 	.word	0x000007b0
        /*0238*/ 	.word	0x000000ff
        /*023c*/ 	.word	0x0000b090
        /*0240*/ 	.short	0x0100
        /*0242*/ 	.byte	0x08
	.zero		1


	//   ....[19]....
        /*0244*/ 	.word	0x000007c0
        /*0248*/ 	.word	0x000000ff
        /*024c*/ 	.word	0x0000b098
        /*0250*/ 	.short	0x0100
        /*0252*/ 	.byte	0x08
	.zero		1


	//   ....[20]....
        /*0254*/ 	.word	0x000007d0
        /*0258*/ 	.word	0x000000ff
        /*025c*/ 	.word	0x0000b0a0
        /*0260*/ 	.short	0x0100
        /*0262*/ 	.byte	0x08
	.zero		1


	//   ....[21]....
        /*0264*/ 	.word	0x000007e0
        /*0268*/ 	.word	0x000000ff
        /*026c*/ 	.word	0x0000b0a8
        /*0270*/ 	.short	0x0100
        /*0272*/ 	.byte	0x08
	.zero		1


	//   ....[22]....
        /*0274*/ 	.word	0x000008e0
        /*0278*/ 	.word	0x000000ff
        /*027c*/ 	.word	0x0000b0c0
        /*0280*/ 	.short	0x0100
        /*0282*/ 	.byte	0x0b
	.zero		1


	//   ....[23]....
        /*0284*/ 	.word	0x000008f0
        /*0288*/ 	.word	0x000000ff
        /*028c*/ 	.word	0x0000b0c8
        /*0290*/ 	.short	0x0100
        /*0292*/ 	.byte	0x0b
	.zero		1


	//   ....[24]....
        /*0294*/ 	.word	0x00000e90
        /*0298*/ 	.word	0x000000ff
        /*029c*/ 	.word	0x0000b050
        /*02a0*/ 	.short	0x010a
        /*02a2*/ 	.byte	0x06
	.zero		1


	//   ....[25]....
        /*02a4*/ 	.word	0x00000f20
        /*02a8*/ 	.word	0x000000ff
        /*02ac*/ 	.word	0x0000b000
        /*02b0*/ 	.short	0x010a
        /*02b2*/ 	.byte	0x26
	.zero		1


	//   ....[26]....
        /*02b4*/ 	.word	0x00000f70
        /*02b8*/ 	.word	0x000000ff
        /*02bc*/ 	.word	0xfffffff8
        /*02c0*/ 	.short	0x010a
        /*02c2*/ 	.byte	0x10
	.zero		1


	//   ....[27]....
        /*02c4*/ 	.word	0x00005a00
        /*02c8*/ 	.word	0x00000006
        /*02cc*/ 	.word	0x00000000
        /*02d0*/ 	.short	0x0101
        /*02d2*/ 	.byte	0x09
	.zero		1


	//   ....[28]....
        /*02d4*/ 	.word	0x00005e10
        /*02d8*/ 	.word	0x000000ff
        /*02dc*/ 	.word	0x0000b008
        /*02e0*/ 	.short	0x010a
        /*02e2*/ 	.byte	0x26
	.zero		1


	//   ....[29]....
        /*02e4*/ 	.word	0x000063d0
        /*02e8*/ 	.word	0x000000ff
        /*02ec*/ 	.word	0x00000000
        /*02f0*/ 	.short	0x0101
        /*02f2*/ 	.byte	0x06
	.zero		1


	//   ....[30]....
        /*02f4*/ 	.word	0x00006520
        /*02f8*/ 	.word	0x000000ff
        /*02fc*/ 	.word	0x0000b000
        /*0300*/ 	.short	0x010a
        /*0302*/ 	.byte	0x06
	.zero		1


	//   ....[31]....
        /*0304*/ 	.word	0x0000a0e0
        /*0308*/ 	.word	0x000000ff
        /*030c*/ 	.word	0x0000b000
        /*0310*/ 	.short	0x010a
        /*0312*/ 	.byte	0x07
	.zero		1


	//   ....[32]....
        /*0314*/ 	.word	0x0000a470
        /*0318*/ 	.word	0x000000ff
        /*031c*/ 	.word	0x0000b000
        /*0320*/ 	.short	0x010a
        /*0322*/ 	.byte	0x07
	.zero		1


	//   ....[33]....
        /*0324*/ 	.word	0x0000aa10
        /*0328*/ 	.word	0x000000ff
        /*032c*/ 	.word	0x00000000
        /*0330*/ 	.short	0x0101
        /*0332*/ 	.byte	0x07
	.zero		1


	//   ....[34]....
        /*0334*/ 	.word	0x0000aac0
        /*0338*/ 	.word	0x000000ff
        /*033c*/ 	.word	0x00000000
        /*0340*/ 	.short	0x0101
        /*0342*/ 	.byte	0x07
	.zero		1


	//   ....[35]....
        /*0344*/ 	.word	0x0000ac60
        /*0348*/ 	.word	0x000000ff
        /*034c*/ 	.word	0x0000b000
        /*0350*/ 	.short	0x010a
        /*0352*/ 	.byte	0x06
	.zero		1


	//   ....[36]....
        /*0354*/ 	.word	0x0000fcb0
        /*0358*/ 	.word	0x000000ff
        /*035c*/ 	.word	0x0000b000
        /*0360*/ 	.short	0x010a
        /*0362*/ 	.byte	0x07
	.zero		1


	//   ....[37]....
        /*0364*/ 	.word	0x0000ffa0
        /*0368*/ 	.word	0x000000ff
        /*036c*/ 	.word	0x0000b000
        /*0370*/ 	.short	0x010a
        /*0372*/ 	.byte	0x07
	.zero		1


	//   ....[38]....
        /*0374*/ 	.word	0x00010540
        /*0378*/ 	.word	0x000000ff
        /*037c*/ 	.word	0x00000000
        /*0380*/ 	.short	0x0101
        /*0382*/ 	.byte	0x07
	.zero		1


	//   ....[39]....
        /*0384*/ 	.word	0x000105f0
        /*0388*/ 	.word	0x000000ff
        /*038c*/ 	.word	0x00000000
        /*0390*/ 	.short	0x0101
        /*0392*/ 	.byte	0x07
	.zero		1


	//   ....[40]....
        /*0394*/ 	.word	0x00010bc0
        /*0398*/ 	.word	0x000000ff
        /*039c*/ 	.word	0x00000008
        /*03a0*/ 	.short	0x010a
        /*03a2*/ 	.byte	0x10
	.zero		1


	//   ....[41]....
        /*03a4*/ 	.word	0x00011530
        /*03a8*/ 	.word	0x00000000
        /*03ac*/ 	.word	0x0000b090
        /*03b0*/ 	.short	0x0101
        /*03b2*/ 	.byte	0x26
	.zero		1


	//   ....[42]....
        /*03b4*/ 	.word	0x00011700
        /*03b8*/ 	.word	0x00000004
        /*03bc*/ 	.word	0x0000b060
        /*03c0*/ 	.short	0x010a
        /*03c2*/ 	.byte	0x3f
	.zero		1


	//   ....[43]....
        /*03c4*/ 	.word	0x00011950
        /*03c8*/ 	.word	0x00000005
        /*03cc*/ 	.word	0x0000b028
        /*03d0*/ 	.short	0x010a
        /*03d2*/ 	.byte	0x3f
	.zero		1


	//   ....[44]....
        /*03d4*/ 	.word	0x00011b90
        /*03d8*/ 	.word	0x00000004
        /*03dc*/ 	.word	0x0000b060
        /*03e0*/ 	.short	0x010a
        /*03e2*/ 	.byte	0x3f
	.zero		1


	//   ....[45]....
        /*03e4*/ 	.word	0x00011e00
        /*03e8*/ 	.word	0x00000003
        /*03ec*/ 	.word	0x0000b028
        /*03f0*/ 	.short	0x010a
        /*03f2*/ 	.byte	0x3f
	.zero		1


	//   ....[46]....
        /*03f4*/ 	.word	0x00012110
        /*03f8*/ 	.word	0x00000007
        /*03fc*/ 	.word	0x0000b028
        /*0400*/ 	.short	0x010a
        /*0402*/ 	.byte	0x3f
	.zero		1


	//   ....[47]....
        /*0404*/ 	.word	0x00012380
        /*0408*/ 	.word	0x00000004
        /*040c*/ 	.word	0x0000b028
        /*0410*/ 	.short	0x010a
        /*0412*/ 	.byte	0x3f
	.zero		1


	//   ....[48]....
        /*0414*/ 	.word	0x000125e0
        /*0418*/ 	.word	0x00000005
        /*041c*/ 	.word	0x0000b050
        /*0420*/ 	.short	0x010a
        /*0422*/ 	.byte	0x3f
	.zero		1


	//   ....[49]....
        /*0424*/ 	.word	0x00012640
        /*0428*/ 	.word	0x00000005
        /*042c*/ 	.word	0x0000b000
        /*0430*/ 	.short	0x010a
        /*0432*/ 	.byte	0x3f
	.zero		1


	//   ....[50]....
        /*0434*/ 	.word	0x000126a0
        /*0438*/ 	.word	0x00000005
        /*043c*/ 	.word	0xfffffff8
        /*0440*/ 	.short	0x010a
        /*0442*/ 	.byte	0x3f
	.zero		1


	//   ....[51]....
        /*0444*/ 	.word	0x00012700
        /*0448*/ 	.word	0x00000009
        /*044c*/ 	.word	0x0000b008
        /*0450*/ 	.short	0x010a
        /*0452*/ 	.byte	0x3f
	.zero		1


	//   ....[52]....
        /*0454*/ 	.word	0x00012760
        /*0458*/ 	.word	0x0000000a
        /*045c*/ 	.word	0x0000b000
        /*0460*/ 	.short	0x010a
        /*0462*/ 	.byte	0x3f
	.zero		1


	//   ....[53]....
        /*0464*/ 	.word	0x000127c0
        /*0468*/ 	.word	0x0000000a
        /*046c*/ 	.word	0x0000b000
        /*0470*/ 	.short	0x010a
        /*0472*/ 	.byte	0x3f
	.zero		1


	//   ....[54]....
        /*0474*/ 	.word	0x00012820
        /*0478*/ 	.word	0x0000000c
        /*047c*/ 	.word	0x0000b000
        /*0480*/ 	.short	0x010a
        /*0482*/ 	.byte	0x3f
	.zero		1


	//   ....[55]....
        /*0484*/ 	.word	0x00012880
        /*0488*/ 	.word	0x0000000a
        /*048c*/ 	.word	0x0000b000
        /*0490*/ 	.short	0x010a
        /*0492*/ 	.byte	0x3f
	.zero		1


	//   ....[56]....
        /*0494*/ 	.word	0x000128e0
        /*0498*/ 	.word	0x00000003
        /*049c*/ 	.word	0x00000008
        /*04a0*/ 	.short	0x010a
        /*04a2*/ 	.byte	0x3f
	.zero		1


	//   ....[57]....
        /*04a4*/ 	.word	0x00012930
        /*04a8*/ 	.word	0x00000004
        /*04ac*/ 	.word	0x0000b060
        /*04b0*/ 	.short	0x010a
        /*04b2*/ 	.byte	0x3f
	.zero		1


	//   ....[58]....
        /*04b4*/ 	.word	0x00012980
        /*04b8*/ 	.word	0x00000005
        /*04bc*/ 	.word	0x0000b028
        /*04c0*/ 	.short	0x010a
        /*04c2*/ 	.byte	0x3f
	.zero		1


	//   ....[59]....
        /*04c4*/ 	.word	0x000129d0
        /*04c8*/ 	.word	0x00000004
        /*04cc*/ 	.word	0x0000b060
        /*04d0*/ 	.short	0x010a
        /*04d2*/ 	.byte	0x3f
	.zero		1


	//   ....[60]....
        /*04d4*/ 	.word	0x00012a20
        /*04d8*/ 	.word	0x00000003
        /*04dc*/ 	.word	0x0000b028
        /*04e0*/ 	.short	0x010a
        /*04e2*/ 	.byte	0x3f
	.zero		1


	//   ....[61]....
        /*04e4*/ 	.word	0x00012a70
        /*04e8*/ 	.word	0x00000007
        /*04ec*/ 	.word	0x0000b028
        /*04f0*/ 	.short	0x010a
        /*04f2*/ 	.byte	0x3f
	.zero		1


	//   ....[62]....
        /*04f4*/ 	.word	0x00012ac0
        /*04f8*/ 	.word	0x00000004
        /*04fc*/ 	.word	0x0000b028
        /*0500*/ 	.short	0x010a
        /*0502*/ 	.byte	0x3f
	.zero		1


	//----- nvinfo : EIATTR_NUM_MBARRIERS
	.align		4
.L_37:
        /*0504*/ 	.byte	0x03, 0x38
        /*0506*/ 	.short	0x0018


	//----- nvinfo : EIATTR_EXIT_INSTR_OFFSETS
	.align		4
        /*0508*/ 	.byte	0x04, 0x1c
        /*050a*/ 	.short	(.L_39 - .L_38)


	//   ....[0]....
.L_38:
        /*050c*/ 	.word	0x00000990


	//   ....[1]....
        /*0510*/ 	.word	0x00011540


	//   ....[2]....
        /*0514*/ 	.word	0x00011580


	//   ....[3]....
        /*0518*/ 	.word	0x00012010


	//   ....[4]....
        /*051c*/ 	.word	0x000125c0


	//----- nvinfo : EIATTR_MAX_THREADS
	.align		4
.L_39:
        /*0520*/ 	.byte	0x04, 0x05
        /*0522*/ 	.short	(.L_41 - .L_40)
.L_40:
        /*0524*/ 	.word	0x00000180
        /*0528*/ 	.word	0x00000001
        /*052c*/ 	.word	0x00000001


	//----- nvinfo : EIATTR_CRS_STACK_SIZE
	.align		4
.L_41:
        /*0530*/ 	.byte	0x04, 0x1e
        /*0532*/ 	.short	(.L_43 - .L_42)
.L_42:
        /*0534*/ 	.word	0x00000000


	//----- nvinfo : EIATTR_CBANK_PARAM_SIZE
	.align		4
.L_43:
        /*0538*/ 	.byte	0x03, 0x19
        /*053a*/ 	.short	0x0870


	//----- nvinfo : EIATTR_PARAM_CBANK
	.align		4
        /*053c*/ 	.byte	0x04, 0x0a
        /*053e*/ 	.short	(.L_45 - .L_44)
	.align		4
.L_44:
        /*0540*/ 	.word	index@(.nv.constant0._ZN7cutlass13device_kernelINS_4fmha6kernel28FmhaKernelTmaWarpSpecializedINS1_10collective30FmhaMainloopTmaWarpSpecializedINS_6half_tEffN4cute5tupleIJNS7_1CILi128EEENS9_ILi256EEENS9_ILi16EEEEEENS8_IJiNS9_ILi1EEENS8_IJiiEEEEEESG_SG_NS4_12CausalFusionEJEEENS4_15FmhaFwdEpilogueIS6_fNS8_IJNS9_ILi64EEESC_SB_EEEEENS2_23IndividualTileSchedulerEJEEEEEvNT_6ParamsE)
        /*0544*/ 	.short	0x0210
        /*0546*/ 	.short	0x0870


	//----- nvinfo : EIATTR_SW_WAR
	.align		4
.L_45:
        /*0548*/ 	.byte	0x04, 0x36
        /*054a*/ 	.short	(.L_47 - .L_46)
.L_46:
        /*054c*/ 	.word	0x00000008
.L_47:


//--------------------- .nv.callgraph             --------------------------
	.section	.nv.callgraph,"",@"SHT_CUDA_CALLGRAPH"
	.align	4
	.sectionentsize	8
	.align		4
        /*0000*/ 	.word	0x00000000
	.align		4
        /*0004*/ 	.word	0xffffffff
	.align		4
        /*0008*/ 	.word	index@(_ZN7cutlass13device_kernelINS_4fmha6kernel28FmhaKernelTmaWarpSpecializedINS1_10collective30FmhaMainloopTmaWarpSpecializedINS_6half_tEffN4cute5tupleIJNS7_1CILi128EEENS9_ILi256EEENS9_ILi16EEEEEENS8_IJiNS9_ILi1EEENS8_IJiiEEEEEESG_SG_NS4_12CausalFusionEJEEENS4_15FmhaFwdEpilogueIS6_fNS8_IJNS9_ILi64EEESC_SB_EEEEENS2_23IndividualTileSchedulerEJEEEEEvNT_6ParamsE)
	.align		4
        /*000c*/ 	.word	index@(__assertfail)
	.align		4
        /*0010*/ 	.word	0x00000000
	.align		4
        /*0014*/ 	.word	0xfffffffe
	.align		4
        /*0018*/ 	.word	0x00000000
	.align		4
        /*001c*/ 	.word	0xfffffffd
	.align		4
        /*0020*/ 	.word	0x00000000
	.align		4
        /*0024*/ 	.word	0xfffffffc


//--------------------- .nv.constant4             --------------------------
	.section	.nv.constant4,"a",@progbits
	.align	8
	.align		8
.nv.constant4:
        /*0000*/ 	.dword	__assertfail
	.align		8
        /*0008*/ 	.dword	__unnamed_1
	.align		8
        /*0010*/ 	.dword	_ZN39_INTERNAL_d0544620_4_k_cu_f963af20_29414cuda3std3__45__cpo5beginE
	.align		8
        /*0018*/ 	.dword	_ZN39_INTERNAL_d0544620_4_k_cu_f963af20_29414cuda3std3__45__cpo3endE
	.align		8
        /*0020*/ 	.dword	_ZN39_INTERNAL_d0544620_4_k_cu_f963af20_29414cuda3std3__45__cpo6cbeginE
	.align		8
        /*0028*/ 	.dword	_ZN39_INTERNAL_d0544620_4_k_cu_f963af20_29414cuda3std3__45__cpo4cendE
	.align		8
        /*0030*/ 	.dword	_ZN39_INTERNAL_d0544620_4_k_cu_f963af20_29414cuda3std3__441_GLOBAL__N__d0544620_4_k_cu_f963af20_29416ignoreE
	.align		8
        /*0038*/ 	.dword	_ZN39_INTERNAL_d0544620_4_k_cu_f963af20_29414cuda3std3__419piecewise_constructE
	.align		8
        /*0040*/ 	.dword	_ZN39_INTERNAL_d0544620_4_k_cu_f963af20_29414cuda3std3__48in_placeE
	.align		8
        /*0048*/ 	.dword	_ZN39_INTERNAL_d0544620_4_k_cu_f963af20_29414cuda3std6ranges3__45__cpo4swapE
	.align		8
        /*0050*/ 	.dword	_ZN39_INTERNAL_d0544620_4_k_cu_f963af20_29414cuda3std6ranges3__45__cpo9iter_moveE
	.align		8
        /*0058*/ 	.dword	_ZN39_INTERNAL_d0544620_4_k_cu_f963af20_29414cute7productE
	.align		8
        /*0060*/ 	.dword	_ZN39_INTERNAL_d0544620_4_k_cu_f963af20_29414cute1_E
	.align		8
        /*0068*/ 	.dword	$str$24
	.align		8
        /*0070*/ 	.dword	$str$25


//--------------------- .text._ZN7cutlass13device_kernelINS_4fmha6kernel28FmhaKernelTmaWarpSpecializedINS1_10collective30FmhaMainloopTmaWarpSpecializedINS_6half_tEffN4cute5tupleIJNS7_1CILi128EEENS9_ILi256EEENS9_ILi16EEEEEENS8_IJiNS9_ILi1EEENS8_IJiiEEEEEESG_SG_NS4_12CausalFusionEJEEENS4_15FmhaFwdEpilogueIS6_fNS8_IJNS9_ILi64EEESC_SB_EEEEENS2_23IndividualTileSchedulerEJEEEEEvNT_6ParamsE --------------------------
	.section	.text._ZN7cutlass13device_kernelINS_4fmha6kernel28FmhaKernelTmaWarpSpecializedINS1_10collective30FmhaMainloopTmaWarpSpecializedINS_6half_tEffN4cute5tupleIJNS7_1CILi128EEENS9_ILi256EEENS9_ILi16EEEEEENS8_IJiNS9_ILi1EEENS8_IJiiEEEEEESG_SG_NS4_12CausalFusionEJEEENS4_15FmhaFwdEpilogueIS6_fNS8_IJNS9_ILi64EEESC_SB_EEEEENS2_23IndividualTileSchedulerEJEEEEEvNT_6ParamsE,"ax",@progbits
	.align	128
.text._ZN7cutlass13device_kernelINS_4fmha6kernel28FmhaKernelTmaWarpSpecializedINS1_10collective30FmhaMainloopTmaWarpSpecializedINS_6half_tEffN4cute5tupleIJNS7_1CILi128EEENS9_ILi256EEENS9_ILi16EEEEEENS8_IJiNS9_ILi1EEENS8_IJiiEEEEEESG_SG_NS4_12CausalFusionEJEEENS4_15FmhaFwdEpilogueIS6_fNS8_IJNS9_ILi64EEESC_SB_EEEEENS2_23IndividualTileSchedulerEJEEEEEvNT_6ParamsE:
        .type           _ZN7cutlass13device_kernelINS_4fmha6kernel28FmhaKernelTmaWarpSpecializedINS1_10collective30FmhaMainloopTmaWarpSpecializedINS_6half_tEffN4cute5tupleIJNS7_1CILi128EEENS9_ILi256EEENS9_ILi16EEEEEENS8_IJiNS9_ILi1EEENS8_IJiiEEEEEESG_SG_NS4_12CausalFusionEJEEENS4_15FmhaFwdEpilogueIS6_fNS8_IJNS9_ILi64EEESC_SB_EEEEENS2_23IndividualTileSchedulerEJEEEEEvNT_6ParamsE,@function
        .size           _ZN7cutlass13device_kernelINS_4fmha6kernel28FmhaKernelTmaWarpSpecializedINS1_10collective30FmhaMainloopTmaWarpSpecializedINS_6half_tEffN4cute5tupleIJNS7_1CILi128EEENS9_ILi256EEENS9_ILi16EEEEEENS8_IJiNS9_ILi1EEENS8_IJiiEEEEEESG_SG_NS4_12CausalFusionEJEEENS4_15FmhaFwdEpilogueIS6_fNS8_IJNS9_ILi64EEESC_SB_EEEEENS2_23IndividualTileSchedulerEJEEEEEvNT_6ParamsE,(.L_x_117 - _ZN7cutlass13device_kernelINS_4fmha6kernel28FmhaKernelTmaWarpSpecializedINS1_10collective30FmhaMainloopTmaWarpSpecializedINS_6half_tEffN4cute5tupleIJNS7_1CILi128EEENS9_ILi256EEENS9_ILi16EEEEEENS8_IJiNS9_ILi1EEENS8_IJiiEEEEEESG_SG_NS4_12CausalFusionEJEEENS4_15FmhaFwdEpilogueIS6_fNS8_IJNS9_ILi64EEESC_SB_EEEEENS2_23IndividualTileSchedulerEJEEEEEvNT_6ParamsE)
        .other          _ZN7cutlass13device_kernelINS_4fmha6kernel28FmhaKernelTmaWarpSpecializedINS1_10collective30FmhaMainloopTmaWarpSpecializedINS_6half_tEffN4cute5tupleIJNS7_1CILi128EEENS9_ILi256EEENS9_ILi16EEEEEENS8_IJiNS9_ILi1EEENS8_IJiiEEEEEESG_SG_NS4_12CausalFusionEJEEENS4_15FmhaFwdEpilogueIS6_fNS8_IJNS9_ILi64EEESC_SB_EEEEENS2_23IndividualTileSchedulerEJEEEEEvNT_6ParamsE,@"STO_CUDA_ENTRY STV_DEFAULT"
_ZN7cutlass13device_kernelINS_4fmha6kernel28FmhaKernelTmaWarpSpecializedINS1_10collective30FmhaMainloopTmaWarpSpecializedINS_6half_tEffN4cute5tupleIJNS7_1CILi128EEENS9_ILi256EEENS9_ILi16EEEEEENS8_IJiNS9_ILi1EEENS8_IJiiEEEEEESG_SG_NS4_12CausalFusionEJEEENS4_15FmhaFwdEpilogueIS6_fNS8_IJNS9_ILi64EEESC_SB_EEEEENS2_23IndividualTileSchedulerEJEEEEEvNT_6ParamsE:
[----:B------:R-:W1:Y:S01]  /*0000*/  LDC R1, c[0x0][0x28] ;  /* 0x00000a00ff017b82 */ /* 0x000e620000000800 */
[----:B------:R-:W2:Y:S01]  /*0010*/  S2R R0, SR_TID.X ;  /* 0x0000000000007919 */ /* 0x000ea20000002100 */
[----:B------:R-:W-:Y:S01]  /*0020*/  ELECT P1, URZ, PT ;  /* 0x00000000003f782f */ /* 0x000fe20003820000 */
[----:B------:R-:W-:Y:S01]  /*0030*/  BSSY B0, `(.L_x_0) ;  /* 0x0000017000007945 */ /* 0x000fe20003800000 */
[----:B--2---:R-:W-:-:S05]  /*0040*/  SHF.R.U32.HI R2, RZ, 0x5, R0 ;  /* 0x00000005ff027819 */ /* 0x004fca0000011600 */
[----:B------:R-:W2:Y:S02]  /*0050*/  SHFL.IDX PT, R3, R2, RZ, 0x1f ;  /* 0x00001fff02037589 */ /* 0x000ea400000e0000 */
[----:B--2---:R-:W-:Y:S02]  /*0060*/  R2UR UR4, R3 ;  /* 0x00000000030472ca */ /* 0x004fe400000e0000 */
[----:B------:R-:W-:-:S06]  /*0070*/  SHF.R.U32.HI R3, RZ, 0x7, R0 ;  /* 0x00000007ff037819 */ /* 0x000fcc0000011600 */
[----:B------:R-:W2:Y:S05]  /*0080*/  SHFL.IDX PT, R3, R3, RZ, 0x1f ;  /* 0x00001fff03037589 */ /* 0x000eaa00000e0000 */
[----:B------:R-:W-:Y:S02]  /*0090*/  USHF.R.S32.HI UR5, URZ, 0x1f, UR4 ;  /* 0x0000001f3f057899 */ /* 0x000fe40008011404 */
[----:B------:R-:W-:Y:S02]  /*00a0*/  ISETP.NE.OR P0, PT, RZ, UR4, !P1 ;  /* 0x00000004ff007c0c */ /* 0x000fe4000cf05670 */
[----:B------:R-:W-:-:S04]  /*00b0*/  ULEA.HI UR5, UR5, UR4, URZ, 0x2 ;  /* 0x0000000405057291 */ /* 0x000fc8000f8f103f */
[----:B------:R-:W-:-:S04]  /*00c0*/  ULOP3.LUT UR5, UR5, 0xfffffffc, URZ, 0xc0, !UPT ;  /* 0xfffffffc05057892 */ /* 0x000fc8000f8ec03f */
[----:B------:R-:W-:-:S03]  /*00d0*/  UIADD3 UR10, UR4, -UR5, URZ ;  /* 0x80000005040a7290 */ /* 0x000fc6000fffe03f */
[----:B-1----:R-:W-:Y:S09]  /*00e0*/  @P0 BRA `(.L_x_1) ;  /* 0x00000000002c0947 */ /* 0x002ff20003800000 */
[----:B------:R-:W-:Y:S02]  /*00f0*/  ULDC.64 UR4, c[0x0][0x198] ;  /* 0x0000660000047ab9 */ /* 0x000fe40000000a00 */
[----:B------:R-:W-:Y:S02]  /*0100*/  UIADD3 UR6, UP0, UR4, 0xf0, URZ ;  /* 0x000000f004067890 */ /* 0x000fe4000ff1e03f */
[----:B------:R-:W-:Y:S02]  /*0110*/  UIADD3 UR8, UP1, UR4, 0x1f0, URZ ;  /* 0x000001f004087890 */ /* 0x000fe4000ff3e03f */
[----:B------:R-:W-:Y:S02]  /*0120*/  UIADD3 UR4, UP2, UR4, 0x2f0, URZ ;  /* 0x000002f004047890 */ /* 0x000fe4000ff5e03f */
[----:B------:R-:W-:Y:S02]  /*0130*/  UIADD3.X UR7, URZ, UR5, URZ, UP0, !UPT ;  /* 0x000000053f077290 */ /* 0x000fe400087fe43f */
[----:B------:R-:W-:-:S02]  /*0140*/  UIADD3.X UR9, URZ, UR5, URZ, UP1, !UPT ;  /* 0x000000053f097290 */ /* 0x000fc40008ffe43f */
[----:B------:R-:W-:-:S05]  /*0150*/  UIADD3.X UR5, URZ, UR5, URZ, UP2, !UPT ;  /* 0x000000053f057290 */ /* 0x000fca00097fe43f */
[----:B------:R1:W-:Y:S02]  /*0160*/  UTMACCTL.PF [UR6] ;  /* 0x00000000060079b9 */ /* 0x0003e40008040000 */
[----:B------:R1:W-:Y:S02]  /*0170*/  UTMACCTL.PF [UR8] ;  /* 0x00000000080079b9 */ /* 0x0003e40008040000 */
[----:B------:R1:W-:Y:S02]  /*0180*/  UTMACCTL.PF [UR4] ;  /* 0x00000000040079b9 */ /* 0x0003e40008040000 */
[----:B-1----:R-:W-:Y:S01]  /*0190*/  NOP ;  /* 0x0000000000007918 */ /* 0x002fe20000000000 */
.L_x_1:
[----:B------:R-:W-:Y:S05]  /*01a0*/  BSYNC B0 ;  /* 0x0000000000007941 */ /* 0x000fea0003800000 */
.L_x_0:
[----:B------:R-:W1:Y:S01]  /*01b0*/  SHFL.IDX PT, R4, R2, RZ, 0x1f ;  /* 0x00001fff02047589 */ /* 0x000e6200000e0000 */
[----:B--2---:R-:W-:Y:S01]  /*01c0*/  R2UR UR36, R3 ;  /* 0x00000000032472ca */ /* 0x004fe200000e0000 */
[----:B------:R-:W-:-:S12]  /*01d0*/  UISETP.NE.AND UP0, UPT, UR10, 0x1, UPT ;  /* 0x000000010a00788c */ /* 0x000fd8000bf05270 */
[----:B------:R-:W-:Y:S02]  /*01e0*/  UIADD3 UR7, UR36, -0x1, URZ ;  /* 0xffffffff24077890 */ /* 0x000fe4000fffe03f */
[----:B------:R-:W-:Y:S02]  /*01f0*/  UISETP.EQ.AND UP2, UPT, UR36, URZ, !UP0 ;  /* 0x0000003f2400728c */ /* 0x000fe4000c742270 */
[----:B------:R-:W-:Y:S02]  /*0200*/  UISETP.GE.U32.AND UP1, UPT, UR7, 0x4, UPT ;  /* 0x000000040700788c */ /* 0x000fe4000bf26070 */
[----:B------:R-:W-:Y:S01]  /*0210*/  USEL UR6, URZ, 0x1, !UP2 ;  /* 0x000000013f067887 */ /* 0x000fe2000d000000 */
[----:B-1----:R-:W-:-:S03]  /*0220*/  ISETP.NE.AND P0, PT, R4, RZ, PT ;  /* 0x000000ff0400720c */ /* 0x002fc60003f05270 */
[----:B------:R-:W-:-:S10]  /*0230*/  USEL UR6, UR6, 0x2, UP1 ;  /* 0x0000000206067887 */ /* 0x000fd40008800000 */
[----:B------:R-:W-:Y:S05]  /*0240*/  @P0 BRA `(.L_x_2) ;  /* 0x0000000000480947 */ /* 0x000fea0003800000 */
[----:B------:R-:W1:Y:S01]  /*0250*/  S2UR UR11, SR_CgaCtaId ;  /* 0x00000000000b79c3 */ /* 0x000e620000008800 */
[----:B------:R-:W-:Y:S01]  /*0260*/  UMOV UR4, 0x400 ;  /* 0x0000040000047882 */ /* 0x000fe20000000000 */
[----:B------:R-:W-:Y:S01]  /*0270*/  UMOV UR5, 0x1 ;  /* 0x0000000100057882 */ /* 0x000fe20000000000 */
[----:B------:R-:W-:Y:S01]  /*0280*/  UMOV UR8, 0x80 ;  /* 0x0000008000087882 */ /* 0x000fe20000000000 */
[----:B------:R-:W-:Y:S01]  /*0290*/  ELECT P0, URZ, PT ;  /* 0x00000000003f782f */ /* 0x000fe20003800000 */
[----:B------:R-:W-:-:S04]  /*02a0*/  UIADD3 UR8, -UR8, 0x100000, URZ ;  /* 0x0010000008087890 */ /* 0x000fc8000fffe13f */
[----:B------:R-:W-:Y:S02]  /*02b0*/  USHF.L.U32 UR9, UR8, 0xb, URZ ;  /* 0x0000000b08097899 */ /* 0x000fe4000800063f */
[----:B------:R-:W-:Y:S02]  /*02c0*/  USHF.L.U32 UR8, UR8, 0x1, URZ ;  /* 0x0000000108087899 */ /* 0x000fe4000800063f */
[----:B-1----:R-:W-:Y:S02]  /*02d0*/  ULEA UR11, UR11, UR4, 0x18 ;  /* 0x000000040b0b7291 */ /* 0x002fe4000f8ec03f */
[----:B------:R-:W-:-:S04]  /*02e0*/  UIADD3 UR4, -UR5, 0x100000, URZ ;  /* 0x0010000005047890 */ /* 0x000fc8000fffe13f */
[----:B------:R-:W-:Y:S02]  /*02f0*/  USHF.L.U32 UR5, UR4, 0xb, URZ ;  /* 0x0000000b04057899 */ /* 0x000fe4000800063f */
[----:B------:R-:W-:Y:S01]  /*0300*/  USHF.L.U32 UR4, UR4, 0x1, URZ ;  /* 0x0000000104047899 */ /* 0x000fe2000800063f */
[----:B------:R-:W1:Y:S11]  /*0310*/  FENCE.VIEW.ASYNC.S ;  /* 0x00000000000073c6 */ /* 0x000e760000000000 */
[----:B-1----:R1:W2:Y:S01]  /*0320*/  SYNCS.EXCH.64 URZ, [UR11+0xb050], UR4 ;  /* 0x00b050040b3f75b2 */ /* 0x0022a20008000100 */
[----:B------:R1:W3:Y:S01]  /*0330*/  SYNCS.EXCH.64 URZ, [UR11+0xb060], UR8 ;  /* 0x00b060080b3f75b2 */ /* 0x0002e20008000100 */
[----:B------:R1:W4:Y:S01]  /*0340*/  SYNCS.EXCH.64 URZ, [UR11+0xb058], UR4 ;  /* 0x00b058040b3f75b2 */ /* 0x0003220008000100 */
[----:B------:R1:W1:Y:S01]  /*0350*/  SYNCS.EXCH.64 URZ, [UR11+0xb068], UR8 ;  /* 0x00b068080b3f75b2 */ /* 0x0002620008000100 */
[----:B------:R-:W-:Y:S01]  /*0360*/  NOP ;  /* 0x0000000000007918 */ /* 0x000fe20000000000 */
.L_x_2:
[----:B------:R-:W5:Y:S01]  /*0370*/  SHFL.IDX PT, R3, R2, RZ, 0x1f ;  /* 0x00001fff02037589 */ /* 0x000f6200000e0000 */
[----:B------:R-:W-:Y:S01]  /*0380*/  NOP ;  /* 0x0000000000007918 */ /* 0x000fe20000000000 */
[----:B-----5:R-:W-:-:S13]  /*0390*/  ISETP.NE.AND P0, PT, R3, RZ, PT ;  /* 0x000000ff0300720c */ /* 0x020fda0003f05270 */
[----:B------:R-:W-:Y:S05]  /*03a0*/  @P0 BRA `(.L_x_3) ;  /* 0x0000000000600947 */ /* 0x000fea0003800000 */
[----:B-1----:R-:W1:Y:S01]  /*03b0*/  S2UR UR5, SR_CgaCtaId ;  /* 0x00000000000579c3 */ /* 0x002e620000008800 */
[----:B------:R-:W-:Y:S01]  /*03c0*/  UMOV UR4, 0x400 ;  /* 0x0000040000047882 */ /* 0x000fe20000000000 */
[----:B------:R-:W-:Y:S01]  /*03d0*/  UMOV UR8, 0x1 ;  /* 0x0000000100087882 */ /* 0x000fe20000000000 */
[----:B------:R-:W-:Y:S01]  /*03e0*/  UMOV UR12, 0x100 ;  /* 0x00000100000c7882 */ /* 0x000fe20000000000 */
[----:B------:R-:W-:-:S04]  /*03f0*/  UIADD3 UR8, -UR8, 0x100000, URZ ;  /* 0x0010000008087890 */ /* 0x000fc8000fffe13f */
[----:B------:R-:W-:Y:S02]  /*0400*/  USHF.L.U32 UR9, UR8, 0xb, URZ ;  /* 0x0000000b08097899 */ /* 0x000fe4000800063f */
[----:B------:R-:W-:Y:S01]  /*0410*/  USHF.L.U32 UR8, UR8, 0x1, URZ ;  /* 0x0000000108087899 */ /* 0x000fe2000800063f */
[----:B------:R-:W-:Y:S01]  /*0420*/  ELECT P0, URZ, PT ;  /* 0x00000000003f782f */ /* 0x000fe20003800000 */
[----:B-1----:R-:W-:Y:S02]  /*0430*/  ULEA UR11, UR5, UR4, 0x18 ;  /* 0x00000004050b7291 */ /* 0x002fe4000f8ec03f */
[----:B------:R-:W-:-:S04]  /*0440*/  UIADD3 UR4, -UR12, 0x100000, URZ ;  /* 0x001000000c047890 */ /* 0x000fc8000fffe13f */
[----:B------:R-:W-:Y:S02]  /*0450*/  USHF.L.U32 UR5, UR4, 0xb, URZ ;  /* 0x0000000b04057899 */ /* 0x000fe4000800063f */
[----:B------:R-:W-:Y:S01]  /*0460*/  USHF.L.U32 UR4, UR4, 0x1, URZ ;  /* 0x0000000104047899 */ /* 0x000fe2000800063f */
[----:B------:R-:W1:Y:S03]  /*0470*/  FENCE.VIEW.ASYNC.S ;  /* 0x00000000000073c6 */ /* 0x000e660000000000 */
[----:B-1----:R1:W1:Y:S08]  /*0480*/  SYNCS.EXCH.64 URZ, [UR11+0xb000], UR8 ;  /* 0x00b000080b3f75b2 */ /* 0x0022700008000100 */
[----:B------:R1:W1:Y:S01]  /*0490*/  SYNCS.EXCH.64 URZ, [UR11+0xb028], UR4 ;  /* 0x00b028040b3f75b2 */ /* 0x0002620008000100 */
        /* <DEDUP_REMOVED lines=8> */
[----:B------:R-:W-:Y:S01]  /*0520*/  NOP ;  /* 0x0000000000007918 */ /* 0x000fe20000000000 */
.L_x_3:
        /* <DEDUP_REMOVED lines=21> */
[----:B------:R-:W-:Y:S01]  /*0680*/  NOP ;  /* 0x0000000000007918 */ /* 0x000fe20000000000 */
.L_x_4:
[----:B------:R-:W5:Y:S01]  /*0690*/  SHFL.IDX PT, R3, R2, RZ, 0x1f ;  /* 0x00001fff02037589 */ /* 0x000f6200000e0000 */
[----:B------:R-:W-:Y:S01]  /*06a0*/  ELECT P0, URZ, PT ;  /* 0x00000000003f782f */ /* 0x000fe20003800000 */
[----:B------:R-:W-:Y:S01]  /*06b0*/  NOP ;  /* 0x0000000000007918 */ /* 0x000fe20000000000 */
[----:B-1----:R-:W-:Y:S02]  /*06c0*/  UMOV UR4, 0x80 ;  /* 0x0000008000047882 */ /* 0x002fe40000000000 */
[C---:B-----5:R-:W-:Y:S02]  /*06d0*/  ISETP.NE.OR P0, PT, R3.reuse, RZ, !P0 ;  /* 0x000000ff0300720c */ /* 0x060fe40004705670 */
[----:B------:R-:W-:-:S11]  /*06e0*/  ISETP.NE.AND P2, PT, R3, RZ, PT ;  /* 0x000000ff0300720c */ /* 0x000fd60003f45270 */
[----:B------:R-:W-:Y:S01]  /*06f0*/  VOTEU.ALL UP2, P0 ;  /* 0x00000000003f7886 */ /* 0x000fe20000040000 */
[----:B------:R-:W-:Y:S01]  /*0700*/  VOTEU.ALL UP3, P0 ;  /* 0x00000000003f7886 */ /* 0x000fe20000060000 */
[----:B------:R-:W-:Y:S01]  /*0710*/  VOTEU.ALL UP4, P0 ;  /* 0x00000000003f7886 */ /* 0x000fe20000080000 */
[----:B------:R-:W-:Y:S02]  /*0720*/  VOTEU.ALL UP5, P0 ;  /* 0x00000000003f7886 */ /* 0x000fe400000a0000 */
[----:B------:R-:W1:Y:S01]  /*0730*/  @!UP2 S2UR UR9, SR_CgaCtaId ;  /* 0x000000000009a9c3 */ /* 0x000e620000008800 */
[----:B------:R-:W-:Y:S01]  /*0740*/  @!UP2 UMOV UR8, 0x400 ;  /* 0x000004000008a882 */ /* 0x000fe20000000000 */
[----:B------:R-:W-:-:S04]  /*0750*/  @!UP2 UIADD3 UR4, -UR4, 0x100000, URZ ;  /* 0x001000000404a890 */ /* 0x000fc8000fffe13f */
[----:B------:R-:W-:Y:S02]  /*0760*/  @!UP2 USHF.L.U32 UR5, UR4, 0xb, URZ ;  /* 0x0000000b0405a899 */ /* 0x000fe4000800063f */
[----:B------:R-:W-:Y:S02]  /*0770*/  @!UP2 USHF.L.U32 UR4, UR4, 0x1, URZ ;  /* 0x000000010404a899 */ /* 0x000fe4000800063f */
[----:B-1----:R-:W-:Y:S01]  /*0780*/  @!UP2 ULEA UR8, UR9, UR8, 0x18 ;  /* 0x000000080908a291 */ /* 0x002fe2000f8ec03f */
[----:B------:R-:W-:Y:S01]  /*0790*/  VOTEU.ALL UP2, P0 ;  /* 0x00000000003f7886 */ /* 0x000fe20000040000 */
[----:B------:R-:W1:Y:S10]  /*07a0*/  FENCE.VIEW.ASYNC.S ;  /* 0x00000000000073c6 */ /* 0x000e740000000000 */
[----:B-1----:R1:W1:Y:S01]  /*07b0*/  @!UP2 SYNCS.EXCH.64 URZ, [UR8+0xb090], UR4 ;  /* 0x00b09004083fa5b2 */ /* 0x0022620008000100 */
[----:B------:R1:W1:Y:S01]  /*07c0*/  @!UP3 SYNCS.EXCH.64 URZ, [UR8+0xb098], UR4 ;  /* 0x00b09804083fb5b2 */ /* 0x0002620008000100 */
[----:B------:R1:W1:Y:S01]  /*07d0*/  @!UP4 SYNCS.EXCH.64 URZ, [UR8+0xb0a0], UR4 ;  /* 0x00b0a004083fc5b2 */ /* 0x0002620008000100 */
[----:B------:R1:W1:Y:S01]  /*07e0*/  @!UP5 SYNCS.EXCH.64 URZ, [UR8+0xb0a8], UR4 ;  /* 0x00b0a804083fd5b2 */ /* 0x0002620008000100 */
[----:B------:R-:W-:Y:S01]  /*07f0*/  NOP ;  /* 0x0000000000007918 */ /* 0x000fe20000000000 */
[----:B------:R-:W-:Y:S05]  /*0800*/  @P2 BRA `(.L_x_5) ;  /* 0x0000000000402947 */ /* 0x000fea0003800000 */
[----:B-1----:R-:W1:Y:S01]  /*0810*/  S2UR UR5, SR_CgaCtaId ;  /* 0x00000000000579c3 */ /* 0x002e620000008800 */
[----:B------:R-:W-:Y:S01]  /*0820*/  UMOV UR4, 0x400 ;  /* 0x0000040000047882 */ /* 0x000fe20000000000 */
[----:B------:R-:W-:Y:S01]  /*0830*/  UMOV UR8, 0x20 ;  /* 0x0000002000087882 */ /* 0x000fe20000000000 */
[----:B------:R-:W-:Y:S01]  /*0840*/  UMOV UR9, 0x80 ;  /* 0x0000008000097882 */ /* 0x000fe20000000000 */
[----:B------:R-:W-:Y:S01]  /*0850*/  ELECT P0, URZ, PT ;  /* 0x00000000003f782f */ /* 0x000fe20003800000 */
[----:B-1----:R-:W-:Y:S02]  /*0860*/  ULEA UR11, UR5, UR4, 0x18 ;  /* 0x00000004050b7291 */ /* 0x002fe4000f8ec03f */
[----:B------:R-:W-:-:S04]  /*0870*/  UIADD3 UR4, -UR8, 0x100000, URZ ;  /* 0x0010000008047890 */ /* 0x000fc8000fffe13f */
[----:B------:R-:W-:Y:S02]  /*0880*/  USHF.L.U32 UR5, UR4, 0xb, URZ ;  /* 0x0000000b04057899 */ /* 0x000fe4000800063f */
[----:B------:R-:W-:Y:S02]  /*0890*/  USHF.L.U32 UR4, UR4, 0x1, URZ ;  /* 0x0000000104047899 */ /* 0x000fe4000800063f */
[----:B------:R-:W-:-:S04]  /*08a0*/  UIADD3 UR8, -UR9, 0x100000, URZ ;  /* 0x0010000009087890 */ /* 0x000fc8000fffe13f */
[----:B------:R-:W-:Y:S02]  /*08b0*/  USHF.L.U32 UR9, UR8, 0xb, URZ ;  /* 0x0000000b08097899 */ /* 0x000fe4000800063f */
[----:B------:R-:W-:Y:S01]  /*08c0*/  USHF.L.U32 UR8, UR8, 0x1, URZ ;  /* 0x0000000108087899 */ /* 0x000fe2000800063f */
[----:B------:R-:W1:Y:S03]  /*08d0*/  FENCE.VIEW.ASYNC.S ;  /* 0x00000000000073c6 */ /* 0x000e660000000000 */
[----:B-1----:R1:W1:Y:S08]  /*08e0*/  SYNCS.EXCH.64 URZ, [UR11+0xb0c0], UR4 ;  /* 0x00b0c0040b3f75b2 */ /* 0x0022700008000100 */
[----:B------:R1:W1:Y:S01]  /*08f0*/  SYNCS.EXCH.64 URZ, [UR11+0xb0c8], UR8 ;  /* 0x00b0c8080b3f75b2 */ /* 0x0002620008000100 */
[----:B------:R-:W-:Y:S01]  /*0900*/  NOP ;  /* 0x0000000000007918 */ /* 0x000fe20000000000 */
.L_x_5:
[----:B------:R-:W-:Y:S01]  /*0910*/  ISETP.NE.AND P0, PT, RZ, UR36, PT ;  /* 0x00000024ff007c0c */ /* 0x000fe2000bf05270 */
[----:B------:R-:W-:Y:S01]  /*0920*/  IMAD.U32 R2, RZ, RZ, UR10 ;  /* 0x0000000aff027e24 */ /* 0x000fe2000f8e00ff */
[----:B------:R-:W-:Y:S01]  /*0930*/  NOP ;  /* 0x0000000000007918 */ /* 0x000fe20000000000 */
[----:B-1234-:R-:W-:Y:S03]  /*0940*/  BAR.SYNC.DEFER_BLOCKING 0x0 ;  /* 0x0000000000007b1d */ /* 0x01efe60000010000 */
[----:B------:R-:W-:-:S07]  /*0950*/  ISETP.EQ.AND P2, PT, R2, 0x1, P1 ;  /* 0x000000010200780c */ /* 0x000fce0000f42270 */
[----:B------:R-:W-:Y:S06]  /*0960*/  @!P0 BRA `(.L_x_6) ;  /* 0x0000010800f88947 */ /* 0x000fec0003800000 */
[----:B------:R-:W-:-:S06]  /*0970*/  UISETP.GT.U32.AND UP2, UPT, UR7, 0x3, UPT ;  /* 0x000000030700788c */ /* 0x000fcc000bf44070 */
[----:B------:R-:W-:-:S13]  /*0980*/  PLOP3.LUT P0, PT, PT, PT, UP2, 0x80, 0x0 ;  /* 0x000000000000781c */ /* 0x000fda0003f0f028 */
[----:B------:R-:W-:Y:S05]  /*0990*/  @P0 EXIT ;  /* 0x000000000000094d */ /* 0x000fea0003800000 */
.L_x_7:
[----:B------:R-:W-:-:S08]  /*09a0*/  NOP ;  /* 0x0000000000007918 */ /* 0x000fd00000000000 */
[----:B------:R-:W1:Y:S02]  /*09b0*/  USETMAXREG.TRY_ALLOC.CTAPOOL UP2, 0xf0 ;  /* 0x000000f0000079c8 */ /* 0x000e640008040600 */
[----:B-1----:R-:W-:-:S13]  /*09c0*/  PLOP3.LUT P0, PT, PT, PT, UP2, 0x80, 0x0 ;  /* 0x000000000000781c */ /* 0x002fda0003f0f028 */
[----:B------:R-:W-:Y:S05]  /*09d0*/  @!P0 BRA `(.L_x_7) ;  /* 0xfffffffc00f08947 */ /* 0x000fea000383ffff */
[----:B------:R-:W-:Y:S01]  /*09e0*/  UISETP.NE.AND UP2, UPT, UR36, 0x1, UPT ;  /* 0x000000012400788c */ /* 0x000fe2000bf45270 */
[----:B------:R-:W1:Y:S01]  /*09f0*/  S2UR UR8, SR_CTAID.X ;  /* 0x00000000000879c3 */ /* 0x000e620000002500 */
[----:B------:R-:W-:Y:S01]  /*0a00*/  UMOV UR4, URZ ;  /* 0x0000003f00047c82 */ /* 0x000fe20008000000 */
[----:B------:R-:W-:-:S03]  /*0a10*/  UMOV UR5, URZ ;  /* 0x0000003f00057c82 */ /* 0x000fc60008000000 */
[----:B------:R-:W-:-:S13]  /*0a20*/  PLOP3.LUT P0, PT, PT, PT, UP2, 0x80, 0x0 ;  /* 0x000000000000781c */ /* 0x000fda0003f0f028 */
[----:B------:R-:W-:Y:S05]  /*0a30*/  @!P0 BRA `(.L_x_8) ;  /* 0x00000000003c8947 */ /* 0x000fea0003800000 */
[----:B------:R-:W-:Y:S01]  /*0a40*/  UISETP.NE.AND UP2, UPT, UR36, 0x2, UPT ;  /* 0x000000022400788c */ /* 0x000fe2000bf45270 */
[----:B------:R-:W-:-:S05]  /*0a50*/  UMOV UR5, 0x1 ;  /* 0x0000000100057882 */ /* 0x000fca0000000000 */
[----:B------:R-:W-:-:S13]  /*0a60*/  PLOP3.LUT P1, PT, PT, PT, UP2, 0x80, 0x0 ;  /* 0x000000000000781c */ /* 0x000fda0003f2f028 */
[----:B------:R-:W-:Y:S05]  /*0a70*/  @!P1 BRA `(.L_x_8) ;  /* 0x00000000002c9947 */ /* 0x000fea0003800000 */
[----:B------:R-:W-:-:S06]  /*0a80*/  UISETP.NE.AND UP2, UPT, UR36, 0x3, UPT ;  /* 0x000000032400788c */ /* 0x000fcc000bf45270 */
[----:B------:R-:W-:-:S13]  /*0a90*/  PLOP3.LUT P1, PT, PT, PT, UP2, 0x80, 0x0 ;  /* 0x000000000000781c */ /* 0x000fda0003f2f028 */
[----:B------:R-:W-:Y:S05]  /*0aa0*/  @!P1 BRA `(.L_x_9) ;  /* 0x0000000000189947 */ /* 0x000fea0003800000 */
[----:B------:R-:W-:-:S11]  /*0ab0*/  UISETP.NE.AND UP2, UPT, UR36, 0x4, UPT ;  /* 0x000000042400788c */ /* 0x000fd6000bf45270 */
[----:B------:R-:W-:Y:S01]  /*0ac0*/  @!UP2 UMOV UR4, 0x1 ;  /* 0x000000010004a882 */ /* 0x000fe20000000000 */
[----:B------:R-:W-:Y:S01]  /*0ad0*/  @!UP2 UMOV UR5, 0x1 ;  /* 0x000000010005a882 */ /* 0x000fe20000000000 */
[----:B------:R-:W-:Y:S01]  /*0ae0*/  @UP2 UMOV UR4, URZ ;  /* 0x0000003f00042c82 */ /* 0x000fe20008000000 */
[----:B------:R-:W-:Y:S01]  /*0af0*/  @UP2 UMOV UR5, URZ ;  /* 0x0000003f00052c82 */ /* 0x000fe20008000000 */
[----:B------:R-:W-:Y:S05]  /*0b00*/  BRA `(.L_x_8) ;  /* 0x0000000000087947 */ /* 0x000fea0003800000 */
.L_x_9:
[----:B------:R-:W-:Y:S01]  /*0b10*/  UMOV UR4, 0x1 ;  /* 0x0000000100047882 */ /* 0x000fe20000000000 */
[----:B------:R-:W-:-:S05]  /*0b20*/  UMOV UR5, URZ ;  /* 0x0000003f00057c82 */ /* 0x000fca0008000000 */
.L_x_8:
[----:B------:R-:W-:Y:S05]  /*0b30*/  @!P0 BRA `(.L_x_10) ;  /* 0x0000000000408947 */ /* 0x000fea0003800000 */
[----:B------:R-:W-:-:S06]  /*0b40*/  UISETP.NE.AND UP2, UPT, UR36, 0x2, UPT ;  /* 0x000000022400788c */ /* 0x000fcc000bf45270 */
[----:B------:R-:W-:-:S13]  /*0b50*/  PLOP3.LUT P0, PT, PT, PT, UP2, 0x80, 0x0 ;  /* 0x000000000000781c */ /* 0x000fda0003f0f028 */
[----:B------:R-:W-:Y:S05]  /*0b60*/  @!P0 BRA `(.L_x_11) ;  /* 0x00000000002c8947 */ /* 0x000fea0003800000 */
[----:B------:R-:W-:-:S06]  /*0b70*/  UISETP.NE.AND UP2, UPT, UR36, 0x3, UPT ;  /* 0x000000032400788c */ /* 0x000fcc000bf45270 */
[----:B------:R-:W-:-:S13]  /*0b80*/  PLOP3.LUT P0, PT, PT, PT, UP2, 0x80, 0x0 ;  /* 0x000000000000781c */ /* 0x000fda0003f0f028 */
[----:B------:R-:W-:Y:S05]  /*0b90*/  @!P0 BRA `(.L_x_12) ;  /* 0x0000000000188947 */ /* 0x000fea0003800000 */
[----:B------:R-:W-:Y:S01]  /*0ba0*/  UISETP.NE.AND UP2, UPT, UR36, 0x4, UPT ;  /* 0x000000042400788c */ /* 0x000fe2000bf45270 */
[----:B-1----:R-:W-:-:S05]  /*0bb0*/  UMOV UR37, UR8 ;  /* 0x0000000800257c82 */ /* 0x002fca0008000000 */
[----:B------:R-:W-:-:S13]  /*0bc0*/  PLOP3.LUT P0, PT, PT, PT, UP2, 0x80, 0x0 ;  /* 0x000000000000781c */ /* 0x000fda0003f0f028 */
[----:B------:R-:W-:Y:S05]  /*0bd0*/  @P0 BRA `(.L_x_13) ;  /* 0x00000000001c0947 */ /* 0x000fea0003800000 */
[----:B------:R-:W-:Y:S01]  /*0be0*/  ULEA UR37, UR8, 0x3, 0x1 ;  /* 0x0000000308257891 */ /* 0x000fe2000f8e083f */
[----:B------:R-:W-:Y:S11]  /*0bf0*/  BRA `(.L_x_13) ;  /* 0x0000000000147947 */ /* 0x000ff60003800000 */
.L_x_12:
[----:B-1----:R-:W-:Y:S01]  /*0c00*/  ULEA UR37, UR8, 0x2, 0x1 ;  /* 0x0000000208257891 */ /* 0x002fe2000f8e083f */
[----:B------:R-:W-:Y:S11]  /*0c10*/  BRA `(.L_x_13) ;  /* 0x00000000000c7947 */ /* 0x000ff60003800000 */
.L_x_11:
[----:B-1----:R-:W-:Y:S01]  /*0c20*/  ULEA UR37, UR8, 0x1, 0x1 ;  /* 0x0000000108257891 */ /* 0x002fe2000f8e083f */
[----:B------:R-:W-:Y:S11]  /*0c30*/  BRA `(.L_x_13) ;  /* 0x0000000000047947 */ /* 0x000ff60003800000 */
.L_x_10:
[----:B-1----:R-:W-:-:S12]  /*0c40*/  USHF.L.U32 UR37, UR8, 0x1, URZ ;  /* 0x0000000108257899 */ /* 0x002fd8000800063f */
.L_x_13:
[----:B------:R-:W1:Y:S01]  /*0c50*/  LDC R2, c[0x0][0x28c] ;  /* 0x0000a300ff027b82 */ /* 0x000e620000000800 */
[----:B------:R-:W-:Y:S01]  /*0c60*/  ULOP3.LUT UR6, UR6, 0x1, URZ, 0xfc, !UPT ;  /* 0x0000000106067892 */ /* 0x000fe2000f8efc3f */
[----:B------:R-:W-:-:S03]  /*0c70*/  SHF.R.S32.HI R3, RZ, 0x1f, R0 ;  /* 0x0000001fff037819 */ /* 0x000fc60000011400 */
[----:B------:R-:W-:Y:S01]  /*0c80*/  UISETP.NE.AND UP2, UPT, UR6, 0x3, UPT ;  /* 0x000000030600788c */ /* 0x000fe2000bf45270 */
[----:B------:R-:W-:Y:S01]  /*0c90*/  LEA.HI R3, R3, R0, RZ, 0x7 ;  /* 0x0000000003037211 */ /* 0x000fe200078f38ff */
[----:B------:R-:W-:-:S03]  /*0ca0*/  ULEA UR6, UR8, 0x17f, 0x7 ;  /* 0x0000017f08067891 */ /* 0x000fc6000f8e383f */
[----:B------:R-:W-:Y:S01]  /*0cb0*/  LOP3.LUT R3, R3, 0xffffff80, RZ, 0xc0, !PT ;  /* 0xffffff8003037812 */ /* 0x000fe200078ec0ff */
[----:B------:R-:W-:Y:S01]  /*0cc0*/  USHF.R.U32.HI UR6, URZ, 0x8, UR6 ;  /* 0x000000083f067899 */ /* 0x000fe20008011606 */
[----:B------:R-:W-:Y:S02]  /*0cd0*/  PLOP3.LUT P0, PT, PT, PT, UP2, 0x80, 0x0 ;  /* 0x000000000000781c */ /* 0x000fe40003f0f028 */
[----:B------:R-:W-:Y:S01]  /*0ce0*/  IADD3 R3, -R3, R0, RZ ;  /* 0x0000000003037210 */ /* 0x000fe20007ffe1ff */
[----:B-1----:R-:W-:-:S05]  /*0cf0*/  VIADD R2, R2, 0xff ;  /* 0x000000ff02027836 */ /* 0x002fca0000000000 */
[----:B------:R-:W-:-:S04]  /*0d00*/  SHF.R.S32.HI R5, RZ, 0x1f, R2 ;  /* 0x0000001fff057819 */ /* 0x000fc80000011402 */
[----:B------:R-:W-:-:S04]  /*0d10*/  LEA.HI R5, R5, R2, RZ, 0x8 ;  /* 0x0000000205057211 */ /* 0x000fc800078f40ff */
[----:B------:R-:W-:-:S04]  /*0d20*/  SHF.R.S32.HI R5, RZ, 0x8, R5 ;  /* 0x00000008ff057819 */ /* 0x000fc80000011405 */
[----:B------:R-:W-:Y:S01]  /*0d30*/  VIMNMX R8, R5, UR6, PT ;  /* 0x0000000605087c48 */ /* 0x000fe2000bfe0100 */
[----:B------:R-:W-:Y:S06]  /*0d40*/  @!P0 BRA `(.L_x_14) ;  /* 0x0000000000048947 */ /* 0x000fec0003800000 */
[----:B------:R-:W-:Y:S01]  /*0d50*/  BPT.TRAP 0x1 ;  /* 0x000000040000795c */ /* 0x000fe20000300000 */
.L_x_14:
[----:B------:R-:W1:Y:S01]  /*0d60*/  S2UR UR6, SR_CgaCtaId ;  /* 0x00000000000679c3 */ /* 0x000e620000008800 */
[----:B------:R-:W-:Y:S01]  /*0d70*/  UMOV UR38, 0x400 ;  /* 0x0000040000267882 */ /* 0x000fe20000000000 */
[----:B------:R-:W-:Y:S01]  /*0d80*/  IMAD.U32 R6, RZ, RZ, UR4 ;  /* 0x00000004ff067e24 */ /* 0x000fe2000f8e00ff */
[----:B------:R-:W-:Y:S01]  /*0d90*/  SHF.R.S32.HI R0, RZ, 0x1f, R3 ;  /* 0x0000001fff007819 */ /* 0x000fe20000011403 */
[----:B------:R-:W-:-:S03]  /*0da0*/  IMAD.U32 R7, RZ, RZ, UR37 ;  /* 0x00000025ff077e24 */ /* 0x000fc6000f8e00ff */
[----:B------:R-:W-:Y:S02]  /*0db0*/  SHF.L.U32 R6, R6, 0x1f, RZ ;  /* 0x0000001f06067819 */ /* 0x000fe400000006ff */
[CC--:B------:R-:W-:Y:S02]  /*0dc0*/  LEA.HI R2, R0.reuse, R3.reuse, RZ, 0x2 ;  /* 0x0000000300027211 */ /* 0x0c0fe400078f10ff */
[----:B------:R-:W-:Y:S02]  /*0dd0*/  LEA.HI R0, R0, R3, RZ, 0x5 ;  /* 0x0000000300007211 */ /* 0x000fe400078f28ff */
[--C-:B------:R-:W-:Y:S02]  /*0de0*/  SHF.R.S32.HI R4, RZ, 0x2, R2.reuse ;  /* 0x00000002ff047819 */ /* 0x100fe40000011402 */
[----:B------:R-:W-:Y:S02]  /*0df0*/  SHF.R.S32.HI R5, RZ, 0x1f, R2 ;  /* 0x0000001fff057819 */ /* 0x000fe40000011402 */
[----:B------:R-:W-:-:S02]  /*0e00*/  SHF.R.S32.HI R0, RZ, 0x5, R0 ;  /* 0x00000005ff007819 */ /* 0x000fc40000011400 */
[----:B------:R-:W-:Y:S02]  /*0e10*/  LEA.HI R5, R5, R4, RZ, 0x3 ;  /* 0x0000000405057211 */ /* 0x000fe400078f18ff */
[----:B------:R-:W-:Y:S02]  /*0e20*/  LOP3.LUT R2, R2, 0x7ffffffc, RZ, 0xc0, !PT ;  /* 0x7ffffffc02027812 */ /* 0x000fe400078ec0ff */
[----:B------:R-:W-:Y:S01]  /*0e30*/  LOP3.LUT R5, R5, 0xfffffff8, RZ, 0xc0, !PT ;  /* 0xfffffff805057812 */ /* 0x000fe200078ec0ff */
[----:B-1----:R-:W-:Y:S01]  /*0e40*/  ULEA UR38, UR6, UR38, 0x18 ;  /* 0x0000002606267291 */ /* 0x002fe2000f8ec03f */
[----:B------:R-:W-:-:S03]  /*0e50*/  IADD3 R3, R3, -R2, RZ ;  /* 0x8000000203037210 */ /* 0x000fc60007ffe0ff */
[----:B------:R-:W-:Y:S01]  /*0e60*/  ULEA UR6, UR5, UR38, 0x3 ;  /* 0x0000002605067291 */ /* 0x000fe2000f8e183f */
[----:B------:R-:W-:-:S04]  /*0e70*/  IMAD.IADD R5, R4, 0x1, -R5 ;  /* 0x0000000104057824 */ /* 0x000fc800078e0a05 */
[----:B------:R-:W-:-:S04]  /*0e80*/  IMAD R0, R0, 0x10, R5 ;  /* 0x0000001000007824 */ /* 0x000fc800078e0205 */
[----:B------:R-:W1:Y:S02]  /*0e90*/  SYNCS.PHASECHK.TRANS64.TRYWAIT P1, [UR6+0xb050], R6 ;  /* 0x00b05006ff0075a7 */ /* 0x000e640008020146 */
[----:B-1----:R-:W-:Y:S05]  /*0ea0*/  @!P1 BRA `(.L_x_15) ;  /* 0x0000011400c89947 */ /* 0x002fea0003800000 */
.L_x_99:
[----:B------:R-:W-:Y:S01]  /*0eb0*/  SHF.L.U32 R3, R3, 0x1, RZ ;  /* 0x0000000103037819 */ /* 0x000fe200000006ff */
[----:B------:R-:W-:Y:S01]  /*0ec0*/  IMAD R0, R7, 0x40, R0 ;  /* 0x0000004007007824 */ /* 0x000fe200078e0200 */
[----:B------:R-:W-:Y:S06]  /*0ed0*/  @!P0 BRA `(.L_x_16) ;  /* 0x0000000000048947 */ /* 0x000fec0003800000 */
[----:B------:R-:W-:Y:S01]  /*0ee0*/  BPT.TRAP 0x1 ;  /* 0x000000040000795c */ /* 0x000fe20000300000 */
.L_x_16:
[----:B------:R-:W-:Y:S01]  /*0ef0*/  SHF.L.U32 R4, RZ, 0x1f, RZ ;  /* 0x0000001fff047819 */ /* 0x000fe200000006ff */
[----:B------:R-:W-:Y:S01]  /*0f00*/  UIADD3 UR9, UR38, 0xb090, URZ ;  /* 0x0000b09026097890 */ /* 0x000fe2000fffe03f */
[----:B------:R-:W-:Y:S02]  /*0f10*/  ISETP.NE.AND P2, PT, RZ, UR7, PT ;  /* 0x00000007ff007c0c */ /* 0x000fe4000bf45270 */
[----:B------:R-:W2:Y:S02]  /*0f20*/  SYNCS.PHASECHK.TRANS64.TRYWAIT P1, [UR38+0xb000], R4 ;  /* 0x00b00004ff0075a7 */ /* 0x000ea40008020166 */
[----:B--2---:R-:W-:Y:S09]  /*0f30*/  @!P1 BRA `(.L_x_17) ;  /* 0x0000011400bc9947 */ /* 0x004ff20003800000 */
.L_x_100:
[----:B------:R-:W-:Y:S01]  /*0f40*/  ULEA UR16, UR36, UR9, 0x3 ;  /* 0x0000000924107291 */ /* 0x000fe2000f8e183f */
[----:B------:R-:W-:-:S04]  /*0f50*/  SEL R2, RZ, 0x1, P2 ;  /* 0x00000001ff027807 */ /* 0x000fc80001000000 */
[----:B------:R-:W-:-:S04]  /*0f60*/  SHF.L.U32 R2, R2, 0x1f, RZ ;  /* 0x0000001f02027819 */ /* 0x000fc800000006ff */
[----:B------:R-:W2:Y:S02]  /*0f70*/  SYNCS.PHASECHK.TRANS64.TRYWAIT P1, [UR16+-0x8], R2 ;  /* 0xfffff802ff0075a7 */ /* 0x000ea40008020150 */
[----:B--2---:R-:W-:Y:S05]  /*0f80*/  @!P1 BRA `(.L_x_18) ;  /* 0x0000011400c09947 */ /* 0x004fea0003800000 */
.L_x_101:
[----:B------:R-:W-:Y:S01]  /*0f90*/  USHF.R.U32.HI UR4, URZ, 0x4, UR38 ;  /* 0x000000043f047899 */ /* 0x000fe20008011626 */
[----:B------:R-:W-:Y:S01]  /*0fa0*/  WARPGROUP.ARRIVE ;  /* 0x00000000000079c5 */ /* 0x000fe20000000000 */
[----:B------:R-:W-:Y:S01]  /*0fb0*/  UIADD3 UR6, UR38, 0x1000, URZ ;  /* 0x0000100026067890 */ /* 0x000fe2000fffe03f */
[C---:B------:R-:W-:Y:S01]  /*0fc0*/  IADD3 R7, R3.reuse, 0x9, RZ ;  /* 0x0000000903077810 */ /* 0x040fe20007ffe0ff */
[----:B------:R-:W-:Y:S01]  /*0fd0*/  ULOP3.LUT UR4, UR4, 0x3fff, URZ, 0xc0, !UPT ;  /* 0x00003fff04047892 */ /* 0x000fe2000f8ec03f */
[C---:B------:R-:W-:Y:S01]  /*0fe0*/  ISETP.GT.AND P5, PT, R0.reuse, R3, PT ;  /* 0x000000030000720c */ /* 0x040fe20003fa4270 */
[----:B------:R-:W-:Y:S01]  /*0ff0*/  USHF.R.U32.HI UR6, URZ, 0x4, UR6 ;  /* 0x000000043f067899 */ /* 0x000fe20008011606 */
[C---:B------:R-:W-:Y:S01]  /*1000*/  ISETP.GE.AND P2, PT, R0.reuse, R7, PT ;  /* 0x000000070000720c */ /* 0x040fe20003f46270 */
[----:B------:R-:W-:Y:S01]  /*1010*/  ULOP3.LUT UR4, UR4, 0x10000, URZ, 0xfc, !UPT ;  /* 0x0001000004047892 */ /* 0x000fe2000f8efc3f */
[C---:B------:R-:W-:Y:S01]  /*1020*/  VIADD R7, R3.reuse, 0x19 ;  /* 0x0000001903077836 */ /* 0x040fe20000000000 */
[----:B------:R-:W-:Y:S01]  /*1030*/  ULOP3.LUT UR8, UR6, 0x3fff, URZ, 0xc0, !UPT ;  /* 0x00003fff06087892 */ /* 0x000fe2000f8ec03f */
[C---:B------:R-:W-:Y:S01]  /*1040*/  VIADD R11, R3.reuse, 0x11 ;  /* 0x00000011030b7836 */ /* 0x040fe20000000000 */
[----:B------:R-:W-:Y:S01]  /*1050*/  ULEA UR4, UR5, UR4, 0x7 ;  /* 0x0000000405047291 */ /* 0x000fe2000f8e383f */
[C---:B-1----:R-:W-:Y:S01]  /*1060*/  VIADD R5, R3.reuse, 0x8 ;  /* 0x0000000803057836 */ /* 0x042fe20000000000 */
[----:B------:R-:W-:Y:S01]  /*1070*/  ULOP3.LUT UR10, UR8, 0x10000, URZ, 0xfc, !UPT ;  /* 0x00010000080a7892 */ /* 0x000fe2000f8efc3f */
[C---:B------:R-:W-:Y:S01]  /*1080*/  ISETP.GE.AND P6, PT, R0.reuse, R3, PT ;  /* 0x000000030000720c */ /* 0x040fe20003fc6270 */
[----:B------:R-:W-:Y:S01]  /*1090*/  UMOV UR5, 0xc0000010 ;  /* 0xc000001000057882 */ /* 0x000fe20000000000 */
[----:B------:R-:W-:Y:S01]  /*10a0*/  UMOV UR15, 0xc0000010 ;  /* 0xc0000010000f7882 */ /* 0x000fe20000000000 */
[----:B------:R-:W-:Y:S01]  /*10b0*/  UMOV UR13, UR5 ;  /* 0x00000005000d7c82 */ /* 0x000fe20008000000 */
[----:B------:R-:W-:Y:S01]  /*10c0*/  UMOV UR12, UR4 ;  /* 0x00000004000c7c82 */ /* 0x000fe20008000000 */
[C---:B------:R-:W-:Y:S01]  /*10d0*/  ISETP.GE.AND P4, PT, R0.reuse, R11, PT ;  /* 0x0000000b0000720c */ /* 0x040fe20003f86270 */
[----:B------:R-:W-:Y:S01]  /*10e0*/  UMOV UR14, UR10 ;  /* 0x0000000a000e7c82 */ /* 0x000fe20008000000 */
[----:B------:R-:W-:Y:S01]  /*10f0*/  ISETP.GE.AND P1, PT, R0, R5, PT ;  /* 0x000000050000720c */ /* 0x000fe20003f26270 */
[----:B------:R-:W-:Y:S01]  /*1100*/  HGMMA.64x256x16.F32 R24, gdesc[UR12], RZ, !UPT, gsb0 ;  /* 0x03e000000c1879f0 */ /* 0x000fe2000c0008ff */
[C---:B------:R-:W-:Y:S01]  /*1110*/  IADD3 R5, R3.reuse, 0x18, RZ ;  /* 0x0000001803057810 */ /* 0x040fe20007ffe0ff */
[----:B------:R-:W-:Y:S01]  /*1120*/  VIADD R9, R3, 0x10 ;  /* 0x0000001003097836 */ /* 0x000fe20000000000 */
[----:B------:R-:W-:Y:S01]  /*1130*/  P2R R2, PR, RZ, 0x1 ;  /* 0x00000001ff027803 */ /* 0x000fe20000000000 */
[----:B------:R-:W-:Y:S01]  /*1140*/  ULDC UR6, c[0x0][0x604] ;  /* 0x0001810000067ab9 */ /* 0x000fe20000000800 */
[----:B------:R-:W-:-:S02]  /*1150*/  USHF.L.U32 UR7, UR7, 0x3, URZ ;  /* 0x0000000307077899 */ /* 0x000fc4000800063f */
[C---:B------:R-:W-:Y:S02]  /*1160*/  ISETP.GE.AND P3, PT, R0.reuse, R9, PT ;  /* 0x000000090000720c */ /* 0x040fe40003f66270 */
[----:B------:R-:W-:Y:S01]  /*1170*/  ULOP3.LUT UR7, UR7, 0x8, URZ, 0xc, !UPT ;  /* 0x0000000807077892 */ /* 0x000fe2000f8e0c3f */
[----:B------:R-:W-:Y:S02]  /*1180*/  WARPGROUP.DEPBAR.LE gsb0, 0x0 ;  /* 0x00008000000079c5 */ /* 0x000fe40000010000 */
[----:B------:R-:W-:Y:S02]  /*1190*/  FSEL R25, R25, -INF , P5 ;  /* 0xff80000019197808 */ /* 0x000fe40002800000 */
[----:B------:R-:W-:Y:S02]  /*11a0*/  FSEL R31, R31, -INF , P5 ;  /* 0xff8000001f1f7808 */ /* 0x000fe40002800000 */
[----:B------:R-:W-:Y:S02]  /*11b0*/  ISETP.GE.AND P5, PT, R0, R7, PT ;  /* 0x000000070000720c */ /* 0x000fe40003fa6270 */
[----:B------:R-:W-:-:S02]  /*11c0*/  IADD3 R7, R3, 0x21, RZ ;  /* 0x0000002103077810 */ /* 0x000fc40007ffe0ff */
[----:B------:R-:W-:Y:S02]  /*11d0*/  FSEL R29, R29, -INF , P2 ;  /* 0xff8000001d1d7808 */ /* 0x000fe40001000000 */
[----:B------:R-:W-:Y:S02]  /*11e0*/  FSEL R35, R35, -INF , P2 ;  /* 0xff80000023237808 */ /* 0x000fe40001000000 */
[----:B------:R-:W-:Y:S01]  /*11f0*/  ISETP.GE.AND P2, PT, R0, R7, PT ;  /* 0x000000070000720c */ /* 0x000fe20003f46270 */
[----:B------:R-:W-:Y:S01]  /*1200*/  VIADD R7, R3, 0x29 ;  /* 0x0000002903077836 */ /* 0x000fe20000000000 */
[----:B------:R-:W-:Y:S02]  /*1210*/  FSEL R33, R33, -INF , P4 ;  /* 0xff80000021217808 */ /* 0x000fe40002000000 */
[----:B------:R-:W-:Y:S02]  /*1220*/  FSEL R39, R39, -INF , P4 ;  /* 0xff80000027277808 */ /* 0x000fe40002000000 */
[----:B------:R-:W-:-:S02]  /*1230*/  FSEL R24, R24, -INF , P6 ;  /* 0xff80000018187808 */ /* 0x000fc40003000000 */
[----:B------:R-:W-:Y:S02]  /*1240*/  FSEL R30, R30, -INF , P6 ;  /* 0xff8000001e1e7808 */ /* 0x000fe40003000000 */
[C---:B------:R-:W-:Y:S01]  /*1250*/  ISETP.GE.AND P4, PT, R0.reuse, R7, PT ;  /* 0x000000070000720c */ /* 0x040fe20003f86270 */
[C---:B------:R-:W-:Y:S01]  /*1260*/  VIADD R7, R3.reuse, 0x31 ;  /* 0x0000003103077836 */ /* 0x040fe20000000000 */
[----:B------:R-:W-:Y:S01]  /*1270*/  ISETP.GE.AND P6, PT, R0, R5, PT ;  /* 0x000000050000720c */ /* 0x000fe20003fc6270 */
[----:B------:R-:W-:Y:S01]  /*1280*/  VIADD R5, R3, 0x20 ;  /* 0x0000002003057836 */ /* 0x000fe20000000000 */
[----:B------:R-:W-:Y:S02]  /*1290*/  FSEL R37, R37, -INF , P5 ;  /* 0xff80000025257808 */ /* 0x000fe40002800000 */
[----:B------:R-:W-:Y:S02]  /*12a0*/  FSEL R43, R43, -INF , P5 ;  /* 0xff8000002b2b7808 */ /* 0x000fe40002800000 */
[----:B------:R-:W-:-:S02]  /*12b0*/  FSEL R28, R28, -INF , P1 ;  /* 0xff8000001c1c7808 */ /* 0x000fc40000800000 */
[----:B------:R-:W-:Y:S02]  /*12c0*/  FSEL R34, R34, -INF , P1 ;  /* 0xff80000022227808 */ /* 0x000fe40000800000 */
[C---:B------:R-:W-:Y:S02]  /*12d0*/  ISETP.GE.AND P5, PT, R0.reuse, R7, PT ;  /* 0x000000070000720c */ /* 0x040fe40003fa6270 */
[----:B------:R-:W-:Y:S01]  /*12e0*/  ISETP.GE.AND P1, PT, R0, R5, PT ;  /* 0x000000050000720c */ /* 0x000fe20003f26270 */
[C---:B------:R-:W-:Y:S01]  /*12f0*/  VIADD R5, R3.reuse, 0x28 ;  /* 0x0000002803057836 */ /* 0x040fe20000000000 */
[----:B------:R-:W-:Y:S02]  /*1300*/  IADD3 R7, R3, 0x39, RZ ;  /* 0x0000003903077810 */ /* 0x000fe40007ffe0ff */
[----:B------:R-:W-:Y:S02]  /*1310*/  FSEL R41, R41, -INF , P2 ;  /* 0xff80000029297808 */ /* 0x000fe40001000000 */
[----:B------:R-:W-:-:S02]  /*1320*/  FSEL R47, R47, -INF , P2 ;  /* 0xff8000002f2f7808 */ /* 0x000fc40001000000 */
[----:B------:R-:W-:Y:S01]  /*1330*/  ISETP.GE.AND P2, PT, R0, R7, PT ;  /* 0x000000070000720c */ /* 0x000fe20003f46270 */
[C---:B------:R-:W-:Y:S01]  /*1340*/  VIADD R7, R3.reuse, 0x41 ;  /* 0x0000004103077836 */ /* 0x040fe20000000000 */
[----:B------:R-:W-:Y:S02]  /*1350*/  FSEL R32, R32, -INF , P3 ;  /* 0xff80000020207808 */ /* 0x000fe40001800000 */
[----:B------:R-:W-:Y:S02]  /*1360*/  FSEL R38, R38, -INF , P3 ;  /* 0xff80000026267808 */ /* 0x000fe40001800000 */
[----:B------:R-:W-:Y:S02]  /*1370*/  ISETP.GE.AND P3, PT, R0, R5, PT ;  /* 0x000000050000720c */ /* 0x000fe40003f66270 */
[----:B------:R-:W-:Y:S02]  /*1380*/  IADD3 R5, R3, 0x30, RZ ;  /* 0x0000003003057810 */ /* 0x000fe40007ffe0ff */
[----:B------:R-:W-:-:S02]  /*1390*/  FSEL R45, R45, -INF , P4 ;  /* 0xff8000002d2d7808 */ /* 0x000fc40002000000 */
[----:B------:R-:W-:Y:S02]  /*13a0*/  FSEL R51, R51, -INF , P4 ;  /* 0xff80000033337808 */ /* 0x000fe40002000000 */
[----:B------:R-:W-:Y:S02]  /*13b0*/  FSEL R36, R36, -INF , P6 ;  /* 0xff80000024247808 */ /* 0x000fe40003000000 */
[----:B------:R-:W-:Y:S02]  /*13c0*/  FSEL R42, R42, -INF , P6 ;  /* 0xff8000002a2a7808 */ /* 0x000fe40003000000 */
[C---:B------:R-:W-:Y:S01]  /*13d0*/  ISETP.GE.AND P4, PT, R0.reuse, R7, PT ;  /* 0x000000070000720c */ /* 0x040fe20003f86270 */
[C---:B------:R-:W-:Y:S01]  /*13e0*/  VIADD R7, R3.reuse, 0x49 ;  /* 0x0000004903077836 */ /* 0x040fe20000000000 */
[----:B------:R-:W-:Y:S01]  /*13f0*/  ISETP.GE.AND P6, PT, R0, R5, PT ;  /* 0x000000050000720c */ /* 0x000fe20003fc6270 */
[----:B------:R-:W-:Y:S01]  /*1400*/  VIADD R5, R3, 0x38 ;  /* 0x0000003803057836 */ /* 0x000fe20000000000 */
[----:B------:R-:W-:-:S02]  /*1410*/  FSEL R49, R49, -INF , P5 ;  /* 0xff80000031317808 */ /* 0x000fc40002800000 */
[----:B------:R-:W-:Y:S02]  /*1420*/  FSEL R55, R55, -INF , P5 ;  /* 0xff80000037377808 */ /* 0x000fe40002800000 */
[----:B------:R-:W-:Y:S02]  /*1430*/  FSEL R40, R40, -INF , P1 ;  /* 0xff80000028287808 */ /* 0x000fe40000800000 */
[----:B------:R-:W-:Y:S02]  /*1440*/  FSEL R46, R46, -INF , P1 ;  /* 0xff8000002e2e7808 */ /* 0x000fe40000800000 */
[C---:B------:R-:W-:Y:S02]  /*1450*/  ISETP.GE.AND P5, PT, R0.reuse, R7, PT ;  /* 0x000000070000720c */ /* 0x040fe40003fa6270 */
[----:B------:R-:W-:Y:S01]  /*1460*/  ISETP.GE.AND P1, PT, R0, R5, PT ;  /* 0x000000050000720c */ /* 0x000fe20003f26270 */
[----:B------:R-:W-:Y:S01]  /*1470*/  VIADD R5, R3, 0x40 ;  /* 0x0000004003057836 */ /* 0x000fe20000000000 */
[----:B------:R-:W-:-:S02]  /*1480*/  FMNMX R7, R24, R25, !PT ;  /* 0x0000001918077209 */ /* 0x000fc40007800000 */
[----:B------:R-:W-:Y:S02]  /*1490*/  FSEL R44, R44, -INF , P3 ;  /* 0xff8000002c2c7808 */ /* 0x000fe40001800000 */
[----:B------:R-:W-:Y:S02]  /*14a0*/  FMNMX R6, R28, R7, !PT ;  /* 0x000000071c067209 */ /* 0x000fe40007800000 */
[----:B------:R-:W-:Y:S02]  /*14b0*/  FSEL R50, R50, -INF , P3 ;  /* 0xff80000032327808 */ /* 0x000fe40001800000 */
[----:B------:R-:W-:Y:S02]  /*14c0*/  ISETP.GE.AND P3, PT, R0, R5, PT ;  /* 0x000000050000720c */ /* 0x000fe40003f66270 */
[----:B------:R-:W-:Y:S02]  /*14d0*/  IADD3 R5, R3, 0x48, RZ ;  /* 0x0000004803057810 */ /* 0x000fe40007ffe0ff */
[----:B------:R-:W-:-:S02]  /*14e0*/  FMNMX R7, R29, R6, !PT ;  /* 0x000000061d077209 */ /* 0x000fc40007800000 */
[----:B------:R-:W-:Y:S02]  /*14f0*/  FSEL R48, R48, -INF , P6 ;  /* 0xff80000030307808 */ /* 0x000fe40003000000 */
[----:B------:R-:W-:Y:S02]  /*1500*/  FSEL R54, R54, -INF , P6 ;  /* 0xff80000036367808 */ /* 0x000fe40003000000 */
[----:B------:R-:W-:Y:S01]  /*1510*/  ISETP.GE.AND P6, PT, R0, R5, PT ;  /* 0x000000050000720c */ /* 0x000fe20003fc6270 */
[----:B------:R-:W-:Y:S01]  /*1520*/  VIADD R5, R3, 0x50 ;  /* 0x0000005003057836 */ /* 0x000fe20000000000 */
[----:B------:R-:W-:Y:S02]  /*1530*/  FMNMX R6, R32, R7, !PT ;  /* 0x0000000720067209 */ /* 0x000fe40007800000 */
[----:B------:R-:W-:Y:S02]  /*1540*/  FSEL R52, R52, -INF , P1 ;  /* 0xff80000034347808 */ /* 0x000fe40000800000 */
[----:B------:R-:W-:-:S02]  /*1550*/  FSEL R58, R58, -INF , P1 ;  /* 0xff8000003a3a7808 */ /* 0x000fc40000800000 */
[----:B------:R-:W-:Y:S02]  /*1560*/  FMNMX R7, R33, R6, !PT ;  /* 0x0000000621077209 */ /* 0x000fe40007800000 */
[----:B------:R-:W-:Y:S02]  /*1570*/  ISETP.GE.AND P1, PT, R0, R5, PT ;  /* 0x000000050000720c */ /* 0x000fe40003f26270 */
[----:B------:R-:W-:Y:S02]  /*1580*/  IADD3 R5, R3, 0x51, RZ ;  /* 0x0000005103057810 */ /* 0x000fe40007ffe0ff */
[----:B------:R-:W-:Y:S02]  /*1590*/  FMNMX R6, R36, R7, !PT ;  /* 0x0000000724067209 */ /* 0x000fe40007800000 */
[----:B------:R-:W-:Y:S02]  /*15a0*/  FSEL R53, R53, -INF , P2 ;  /* 0xff80000035357808 */ /* 0x000fe40001000000 */
[----:B------:R-:W-:-:S02]  /*15b0*/  FSEL R59, R59, -INF , P2 ;  /* 0xff8000003b3b7808 */ /* 0x000fc40001000000 */
[----:B------:R-:W-:Y:S01]  /*15c0*/  ISETP.GE.AND P2, PT, R0, R5, PT ;  /* 0x000000050000720c */ /* 0x000fe20003f46270 */
[----:B------:R-:W-:Y:S01]  /*15d0*/  VIADD R5, R3, 0x58 ;  /* 0x0000005803057836 */ /* 0x000fe20000000000 */
[----:B------:R-:W-:Y:S02]  /*15e0*/  FMNMX R7, R37, R6, !PT ;  /* 0x0000000625077209 */ /* 0x000fe40007800000 */
[----:B------:R-:W-:Y:S02]  /*15f0*/  FSEL R56, R56, -INF , P3 ;  /* 0xff80000038387808 */ /* 0x000fe40001800000 */
[----:B------:R-:W-:Y:S02]  /*1600*/  FSEL R62, R62, -INF , P3 ;  /* 0xff8000003e3e7808 */ /* 0x000fe40001800000 */
        /* <DEDUP_REMOVED lines=17> */
[----:B------:R-:W-:Y:S01]  /*1720*/  ISETP.GE.AND P5, PT, R0, R5, PT ;  /* 0x000000050000720c */ /* 0x000fe20003fa6270 */
[----:B------:R-:W-:Y:S01]  /*1730*/  VIADD R5, R3, 0x68 ;  /* 0x0000006803057836 */ /* 0x000fe20000000000 */
[----:B------:R-:W-:Y:S02]  /*1740*/  FMNMX R7, R49, R6, !PT ;  /* 0x0000000631077209 */ /* 0x000fe40007800000 */
[----:B------:R-:W-:Y:S02]  /*1750*/  FSEL R64, R64, -INF , P1 ;  /* 0xff80000040407808 */ /* 0x000fe40000800000 */
[----:B------:R-:W-:Y:S02]  /*1760*/  FSEL R70, R70, -INF , P1 ;  /* 0xff80000046467808 */ /* 0x000fe40000800000 */
[----:B------:R-:W-:-:S02]  /*1770*/  ISETP.GE.AND P1, PT, R0, R5, PT ;  /* 0x000000050000720c */ /* 0x000fc40003f26270 */
[----:B------:R-:W-:Y:S02]  /*1780*/  IADD3 R5, R3, 0x69, RZ ;  /* 0x0000006903057810 */ /* 0x000fe40007ffe0ff */
        /* <DEDUP_REMOVED lines=9> */
[----:B------:R-:W-:Y:S01]  /*1820*/  ISETP.GE.AND P3, PT, R0, R5, PT ;  /* 0x000000050000720c */ /* 0x000fe20003f66270 */
[----:B------:R-:W-:Y:S01]  /*1830*/  VIADD R5, R3, 0x71 ;  /* 0x0000007103057836 */ /* 0x000fe20000000000 */
[----:B------:R-:W-:Y:S02]  /*1840*/  FMNMX R7, R57, R6, !PT ;  /* 0x0000000639077209 */ /* 0x000fe40007800000 */
[----:B------:R-:W-:-:S02]  /*1850*/  FSEL R69, R69, -INF , P4 ;  /* 0xff80000045457808 */ /* 0x000fc40002000000 */
[----:B------:R-:W-:Y:S02]  /*1860*/  FSEL R75, R75, -INF , P4 ;  /* 0xff8000004b4b7808 */ /* 0x000fe40002000000 */
[----:B------:R-:W-:Y:S02]  /*1870*/  ISETP.GE.AND P4, PT, R0, R5, PT ;  /* 0x000000050000720c */ /* 0x000fe40003f86270 */
[----:B------:R-:W-:Y:S02]  /*1880*/  FMNMX R6, R60, R7, !PT ;  /* 0x000000073c067209 */ /* 0x000fe40007800000 */
[----:B------:R-:W-:Y:S02]  /*1890*/  IADD3 R5, R3, 0x78, RZ ;  /* 0x0000007803057810 */ /* 0x000fe40007ffe0ff */
[----:B------:R-:W-:Y:S02]  /*18a0*/  FSEL R72, R72, -INF , P6 ;  /* 0xff80000048487808 */ /* 0x000fe40003000000 */
[----:B------:R-:W-:-:S02]  /*18b0*/  FSEL R78, R78, -INF , P6 ;  /* 0xff8000004e4e7808 */ /* 0x000fc40003000000 */
[----:B------:R-:W-:Y:S02]  /*18c0*/  FMNMX R7, R61, R6, !PT ;  /* 0x000000063d077209 */ /* 0x000fe40007800000 */
[----:B------:R-:W-:Y:S01]  /*18d0*/  ISETP.GE.AND P6, PT, R0, R5, PT ;  /* 0x000000050000720c */ /* 0x000fe20003fc6270 */
[C---:B------:R-:W-:Y:S01]  /*18e0*/  VIADD R5, R3.reuse, 0x79 ;  /* 0x0000007903057836 */ /* 0x040fe20000000000 */
[----:B------:R-:W-:Y:S01]  /*18f0*/  FMNMX R6, R64, R7, !PT ;  /* 0x0000000740067209 */ /* 0x000fe20007800000 */
[----:B------:R-:W-:Y:S01]  /*1900*/  VIADD R7, R3, 0x89 ;  /* 0x0000008903077836 */ /* 0x000fe20000000000 */
[----:B------:R-:W-:Y:S02]  /*1910*/  FSEL R73, R73, -INF , P5 ;  /* 0xff80000049497808 */ /* 0x000fe40002800000 */
[----:B------:R-:W-:Y:S02]  /*1920*/  FSEL R79, R79, -INF , P5 ;  /* 0xff8000004f4f7808 */ /* 0x000fe40002800000 */
[----:B------:R-:W-:Y:S01]  /*1930*/  ISETP.GE.AND P5, PT, R0, R5, PT ;  /* 0x000000050000720c */ /* 0x000fe20003fa6270 */
[----:B------:R-:W-:Y:S01]  /*1940*/  VIADD R5, R3, 0x80 ;  /* 0x0000008003057836 */ /* 0x000fe20000000000 */
[----:B------:R-:W-:-:S02]  /*1950*/  FMNMX R9, R65, R6, !PT ;  /* 0x0000000641097209 */ /* 0x000fc40007800000 */
[----:B------:R-:W-:Y:S02]  /*1960*/  FSEL R76, R76, -INF , P1 ;  /* 0xff8000004c4c7808 */ /* 0x000fe40000800000 */
[----:B------:R-:W-:Y:S02]  /*1970*/  FSEL R82, R82, -INF , P1 ;  /* 0xff80000052527808 */ /* 0x000fe40000800000 */
[----:B------:R-:W-:Y:S02]  /*1980*/  FMNMX R6, R68, R9, !PT ;  /* 0x0000000944067209 */ /* 0x000fe40007800000 */
        /* <DEDUP_REMOVED lines=10> */
[C---:B------:R-:W-:Y:S02]  /*1a30*/  ISETP.GE.AND P3, PT, R0.reuse, R5, PT ;  /* 0x000000050000720c */ /* 0x040fe40003f66270 */
[----:B------:R-:W-:Y:S02]  /*1a40*/  FMNMX R9, R73, R10, !PT ;  /* 0x0000000a49097209 */ /* 0x000fe40007800000 */
[----:B------:R-:W-:Y:S02]  /*1a50*/  FSEL R5, R81, -INF , P4 ;  /* 0xff80000051057808 */ /* 0x000fe40002000000 */
[----:B------:R-:W-:Y:S02]  /*1a60*/  FSEL R87, R87, -INF , P4 ;  /* 0xff80000057577808 */ /* 0x000fe40002000000 */
[----:B------:R-:W-:Y:S02]  /*1a70*/  ISETP.GE.AND P4, PT, R0, R7, PT ;  /* 0x000000070000720c */ /* 0x000fe40003f86270 */
[----:B------:R-:W-:-:S02]  /*1a80*/  IADD3 R7, R3, 0x90, RZ ;  /* 0x0000009003077810 */ /* 0x000fc40007ffe0ff */
[----:B------:R-:W-:Y:S02]  /*1a90*/  FMNMX R10, R76, R9, !PT ;  /* 0x000000094c0a7209 */ /* 0x000fe40007800000 */
[----:B------:R-:W-:Y:S02]  /*1aa0*/  FSEL R84, R84, -INF , P6 ;  /* 0xff80000054547808 */ /* 0x000fe40003000000 */
[----:B------:R-:W-:Y:S02]  /*1ab0*/  FSEL R90, R90, -INF , P6 ;  /* 0xff8000005a5a7808 */ /* 0x000fe40003000000 */
[----:B------:R-:W-:Y:S01]  /*1ac0*/  ISETP.GE.AND P6, PT, R0, R7, PT ;  /* 0x000000070000720c */ /* 0x000fe20003fc6270 */
[----:B------:R-:W-:Y:S01]  /*1ad0*/  VIADD R7, R3, 0x91 ;  /* 0x0000009103077836 */ /* 0x000fe20000000000 */
[----:B------:R-:W-:Y:S02]  /*1ae0*/  FMNMX R9, R77, R10, !PT ;  /* 0x0000000a4d097209 */ /* 0x000fe40007800000 */
[----:B------:R-:W-:-:S02]  /*1af0*/  FSEL R6, R85, -INF , P5 ;  /* 0xff80000055067808 */ /* 0x000fc40002800000 */
[----:B------:R-:W-:Y:S02]  /*1b00*/  FSEL R91, R91, -INF , P5 ;  /* 0xff8000005b5b7808 */ /* 0x000fe40002800000 */
[----:B------:R-:W-:Y:S02]  /*1b10*/  FMNMX R10, R80, R9, !PT ;  /* 0x00000009500a7209 */ /* 0x000fe40007800000 */
[----:B------:R-:W-:Y:S01]  /*1b20*/  ISETP.GE.AND P5, PT, R0, R7, PT ;  /* 0x000000070000720c */ /* 0x000fe20003fa6270 */
[----:B------:R-:W-:Y:S01]  /*1b30*/  VIADD R7, R3, 0x98 ;  /* 0x0000009803077836 */ /* 0x000fe20000000000 */
[----:B------:R-:W-:Y:S02]  /*1b40*/  FMNMX R9, R5, R10, !PT ;  /* 0x0000000a05097209 */ /* 0x000fe40007800000 */
[----:B------:R-:W-:Y:S02]  /*1b50*/  FSEL R88, R88, -INF , P1 ;  /* 0xff80000058587808 */ /* 0x000fe40000800000 */
[----:B------:R-:W-:-:S02]  /*1b60*/  FSEL R94, R94, -INF , P1 ;  /* 0xff8000005e5e7808 */ /* 0x000fc40000800000 */
[----:B------:R-:W-:Y:S02]  /*1b70*/  ISETP.GE.AND P1, PT, R0, R7, PT ;  /* 0x000000070000720c */ /* 0x000fe40003f26270 */
        /* <DEDUP_REMOVED lines=22> */
[----:B------:R-:W-:Y:S01]  /*1ce0*/  VIADD R7, R3, 0xa9 ;  /* 0x000000a903077836 */ /* 0x000fe20000000000 */
[----:B------:R-:W-:Y:S02]  /*1cf0*/  FSEL R97, R97, -INF , P5 ;  /* 0xff80000061617808 */ /* 0x000fe40002800000 */
[----:B------:R-:W-:Y:S02]  /*1d00*/  FMNMX R10, R96, R9, !PT ;  /* 0x00000009600a7209 */ /* 0x000fe40007800000 */
[----:B------:R-:W-:Y:S02]  /*1d10*/  FSEL R103, R103, -INF , P5 ;  /* 0xff80000067677808 */ /* 0x000fe40002800000 */
[----:B------:R-:W-:Y:S01]  /*1d20*/  ISETP.GE.AND P5, PT, R0, R7, PT ;  /* 0x000000070000720c */ /* 0x000fe20003fa6270 */
[----:B------:R-:W-:Y:S01]  /*1d30*/  VIADD R7, R3, 0xb0 ;  /* 0x000000b003077836 */ /* 0x000fe20000000000 */
[----:B------:R-:W-:-:S02]  /*1d40*/  FSEL R100, R100, -INF , P1 ;  /* 0xff80000064647808 */ /* 0x000fc40000800000 */
[----:B------:R-:W-:Y:S02]  /*1d50*/  FMNMX R9, R97, R10, !PT ;  /* 0x0000000a61097209 */ /* 0x000fe40007800000 */
[----:B------:R-:W-:Y:S02]  /*1d60*/  FSEL R106, R106, -INF , P1 ;  /* 0xff8000006a6a7808 */ /* 0x000fe40000800000 */
[----:B------:R-:W-:Y:S02]  /*1d70*/  FSEL R101, R101, -INF , P2 ;  /* 0xff80000065657808 */ /* 0x000fe40001000000 */
[----:B------:R-:W-:Y:S02]  /*1d80*/  FMNMX R10, R100, R9, !PT ;  /* 0x00000009640a7209 */ /* 0x000fe40007800000 */
[----:B------:R-:W-:Y:S02]  /*1d90*/  ISETP.GE.AND P1, PT, R0, R7, PT ;  /* 0x000000070000720c */ /* 0x000fe40003f26270 */
[----:B------:R-:W-:-:S02]  /*1da0*/  IADD3 R7, R3, 0xb1, RZ ;  /* 0x000000b103077810 */ /* 0x000fc40007ffe0ff */
[----:B------:R-:W-:Y:S02]  /*1db0*/  FSEL R104, R104, -INF , P3 ;  /* 0xff80000068687808 */ /* 0x000fe40001800000 */
[----:B------:R-:W-:Y:S02]  /*1dc0*/  FMNMX R9, R101, R10, !PT ;  /* 0x0000000a65097209 */ /* 0x000fe40007800000 */
[----:B------:R-:W-:Y:S02]  /*1dd0*/  FSEL R107, R107, -INF , P2 ;  /* 0xff8000006b6b7808 */ /* 0x000fe40001000000 */
[----:B------:R-:W-:Y:S01]  /*1de0*/  ISETP.GE.AND P2, PT, R0, R7, PT ;  /* 0x000000070000720c */ /* 0x000fe20003f46270 */
[----:B------:R-:W-:Y:S01]  /*1df0*/  VIADD R7, R3, 0xb8 ;  /* 0x000000b803077836 */ /* 0x000fe20000000000 */
[----:B------:R-:W-:Y:S02]  /*1e00*/  FSEL R105, R105, -INF , P4 ;  /* 0xff80000069697808 */ /* 0x000fe40002000000 */
[----:B------:R-:W-:-:S02]  /*1e10*/  FMNMX R10, R104, R9, !PT ;  /* 0x00000009680a7209 */ /* 0x000fc40007800000 */
[----:B------:R-:W-:Y:S02]  /*1e20*/  FSEL R110, R110, -INF , P3 ;  /* 0xff8000006e6e7808 */ /* 0x000fe40001800000 */
[----:B------:R-:W-:Y:S02]  /*1e30*/  ISETP.GE.AND P3, PT, R0, R7, PT ;  /* 0x000000070000720c */ /* 0x000fe40003f66270 */
[----:B------:R-:W-:Y:S02]  /*1e40*/  FSEL R108, R108, -INF , P6 ;  /* 0xff8000006c6c7808 */ /* 0x000fe40003000000 */
[----:B------:R-:W-:Y:S02]  /*1e50*/  FMNMX R9, R105, R10, !PT ;  /* 0x0000000a69097209 */ /* 0x000fe40007800000 */
[----:B------:R-:W-:Y:S02]  /*1e60*/  IADD3 R7, R3, 0xb9, RZ ;  /* 0x000000b903077810 */ /* 0x000fe40007ffe0ff */
[----:B------:R-:W-:-:S02]  /*1e70*/  FSEL R111, R111, -INF , P4 ;  /* 0xff8000006f6f7808 */ /* 0x000fc40002000000 */
[----:B------:R-:W-:Y:S02]  /*1e80*/  FSEL R109, R109, -INF , P5 ;  /* 0xff8000006d6d7808 */ /* 0x000fe40002800000 */
[----:B------:R-:W-:Y:S02]  /*1e90*/  FMNMX R10, R108, R9, !PT ;  /* 0x000000096c0a7209 */ /* 0x000fe40007800000 */
[----:B------:R-:W-:Y:S01]  /*1ea0*/  ISETP.GE.AND P4, PT, R0, R7, PT ;  /* 0x000000070000720c */ /* 0x000fe20003f86270 */
[----:B------:R-:W-:Y:S01]  /*1eb0*/  VIADD R7, R3, 0xc0 ;  /* 0x000000c003077836 */ /* 0x000fe20000000000 */
[----:B------:R-:W-:Y:S02]  /*1ec0*/  FSEL R112, R112, -INF , P1 ;  /* 0xff80000070707808 */ /* 0x000fe40000800000 */
[----:B------:R-:W-:Y:S02]  /*1ed0*/  FMNMX R9, R109, R10, !PT ;  /* 0x0000000a6d097209 */ /* 0x000fe40007800000 */
[----:B------:R-:W-:-:S02]  /*1ee0*/  FSEL R114, R114, -INF , P6 ;  /* 0xff80000072727808 */ /* 0x000fc40003000000 */
[----:B------:R-:W-:Y:S02]  /*1ef0*/  ISETP.GE.AND P6, PT, R0, R7, PT ;  /* 0x000000070000720c */ /* 0x000fe40003fc6270 */
[----:B------:R-:W-:Y:S02]  /*1f00*/  IADD3 R7, R3, 0xc1, RZ ;  /* 0x000000c103077810 */ /* 0x000fe40007ffe0ff */
        /* <DEDUP_REMOVED lines=8> */
[----:B------:R-:W-:Y:S02]  /*1f90*/  FMNMX R10, R18, R9, !PT ;  /* 0x00000009120a7209 */ /* 0x000fe40007800000 */
[----:B------:R-:W-:Y:S02]  /*1fa0*/  FSEL R118, R118, -INF , P1 ;  /* 0xff80000076767808 */ /* 0x000fe40000800000 */
[----:B------:R-:W-:Y:S02]  /*1fb0*/  ISETP.GE.AND P1, PT, R0, R7, PT ;  /* 0x000000070000720c */ /* 0x000fe40003f26270 */
[----:B------:R-:W-:-:S02]  /*1fc0*/  IADD3 R7, R3, 0xc9, RZ ;  /* 0x000000c903077810 */ /* 0x000fc40007ffe0ff */
[----:B------:R-:W-:Y:S02]  /*1fd0*/  FSEL R120, R120, -INF , P6 ;  /* 0xff80000078787808 */ /* 0x000fe40003000000 */
[----:B------:R-:W-:Y:S02]  /*1fe0*/  FMNMX R13, R117, R10, !PT ;  /* 0x0000000a750d7209 */ /* 0x000fe40007800000 */
[----:B------:R-:W-:Y:S02]  /*1ff0*/  IADD3 R9, R3, 0xd9, RZ ;  /* 0x000000d903097810 */ /* 0x000fe40007ffe0ff */
[----:B------:R-:W-:Y:S02]  /*2000*/  FSEL R119, R119, -INF , P2 ;  /* 0xff80000077777808 */ /* 0x000fe40001000000 */
[----:B------:R-:W-:Y:S01]  /*2010*/  ISETP.GE.AND P2, PT, R0, R7, PT ;  /* 0x000000070000720c */ /* 0x000fe20003f46270 */
[----:B------:R-:W-:Y:S01]  /*2020*/  VIADD R7, R3, 0xd0 ;  /* 0x000000d003077836 */ /* 0x000fe20000000000 */
[----:B------:R-:W-:-:S02]  /*2030*/  FSEL R121, R121, -INF , P5 ;  /* 0xff80000079797808 */ /* 0x000fc40002800000 */
[----:B------:R-:W-:Y:S02]  /*2040*/  FMNMX R10, R120, R13, !PT ;  /* 0x0000000d780a7209 */ /* 0x000fe40007800000 */
[----:B------:R-:W-:Y:S01]  /*2050*/  ISETP.GE.AND P0, PT, R0, R9, PT ;  /* 0x000000090000720c */ /* 0x000fe20003f06270 */
[----:B------:R-:W-:Y:S01]  /*2060*/  VIADD R9, R3, 0xe0 ;  /* 0x000000e003097836 */ /* 0x000fe20000000000 */
[----:B------:R-:W-:Y:S02]  /*2070*/  FSEL R122, R122, -INF , P3 ;  /* 0xff8000007a7a7808 */ /* 0x000fe40001800000 */
[----:B------:R-:W-:Y:S02]  /*2080*/  FSEL R124, R124, -INF , P1 ;  /* 0xff8000007c7c7808 */ /* 0x000fe40000800000 */
[----:B------:R-:W-:Y:S02]  /*2090*/  FMNMX R13, R121, R10, !PT ;  /* 0x0000000a790d7209 */ /* 0x000fe40007800000 */
[----:B------:R-:W-:-:S02]  /*20a0*/  ISETP.GE.AND P3, PT, R0, R7, PT ;  /* 0x000000070000720c */ /* 0x000fc40003f66270 */
[C---:B------:R-:W-:Y:S02]  /*20b0*/  IADD3 R7, R3.reuse, 0xd1, RZ ;  /* 0x000000d103077810 */ /* 0x040fe40007ffe0ff */
[----:B------:R-:W-:Y:S02]  /*20c0*/  FSEL R130, R130, -INF , P1 ;  /* 0xff80000082827808 */ /* 0x000fe40000800000 */
[----:B------:R-:W-:Y:S02]  /*20d0*/  ISETP.GE.AND P1, PT, R0, R9, PT ;  /* 0x000000090000720c */ /* 0x000fe40003f26270 */
[----:B------:R-:W-:Y:S02]  /*20e0*/  IADD3 R9, R3, 0xe1, RZ ;  /* 0x000000e103097810 */ /* 0x000fe40007ffe0ff */
[----:B------:R-:W-:Y:S02]  /*20f0*/  FSEL R125, R125, -INF , P2 ;  /* 0xff8000007d7d7808 */ /* 0x000fe40001000000 */
[----:B------:R-:W-:-:S02]  /*2100*/  FMNMX R10, R124, R13, !PT ;  /* 0x0000000d7c0a7209 */ /* 0x000fc40007800000 */
[----:B------:R-:W-:Y:S02]  /*2110*/  FSEL R123, R123, -INF , P4 ;  /* 0xff8000007b7b7808 */ /* 0x000fe40002000000 */
[C---:B------:R-:W-:Y:S01]  /*2120*/  ISETP.GE.AND P4, PT, R0.reuse, R7, PT ;  /* 0x000000070000720c */ /* 0x040fe20003f86270 */
[----:B------:R-:W-:Y:S01]  /*2130*/  VIADD R7, R3, 0xd8 ;  /* 0x000000d803077836 */ /* 0x000fe20000000000 */
        /* <DEDUP_REMOVED lines=9> */
[----:B------:R-:W-:Y:S02]  /*21d0*/  FSEL R134, R134, -INF , P3 ;  /* 0xff80000086867808 */ /* 0x000fe40001800000 */
[----:B------:R-:W-:-:S02]  /*21e0*/  ISETP.GE.AND P3, PT, R0, R9, PT ;  /* 0x000000090000720c */ /* 0x000fc40003f66270 */
        /* <DEDUP_REMOVED lines=21> */
[----:B------:R-:W-:Y:S02]  /*2340*/  IADD3 R13, R3, 0xf1, RZ ;  /* 0x000000f1030d7810 */ /* 0x000fe40007ffe0ff */
[----:B------:R-:W-:Y:S02]  /*2350*/  FSEL R141, R141, -INF , P4 ;  /* 0xff8000008d8d7808 */ /* 0x000fe40002000000 */
[----:B------:R-:W-:Y:S02]  /*2360*/  FMNMX R10, R140, R15, !PT ;  /* 0x0000000f8c0a7209 */ /* 0x000fe40007800000 */
[----:B------:R-:W-:Y:S02]  /*2370*/  ISETP.GE.AND P5, PT, R0, R9, PT ;  /* 0x000000090000720c */ /* 0x000fe40003fa6270 */
[----:B------:R-:W-:-:S02]  /*2380*/  FMNMX R9, R141, R10, !PT ;  /* 0x0000000a8d097209 */ /* 0x000fc40007800000 */
[----:B------:R-:W-:Y:S02]  /*2390*/  FSEL R144, R144, -INF , P5 ;  /* 0xff80000090907808 */ /* 0x000fe40002800000 */
[----:B------:R-:W-:Y:S02]  /*23a0*/  ISETP.GE.AND P6, PT, R0, R13, PT ;  /* 0x0000000d0000720c */ /* 0x000fe40003fc6270 */
[----:B------:R-:W-:Y:S02]  /*23b0*/  FMNMX R10, R144, R9, !PT ;  /* 0x00000009900a7209 */ /* 0x000fe40007800000 */
[----:B------:R-:W-:Y:S02]  /*23c0*/  FSEL R145, R145, -INF , P6 ;  /* 0xff80000091917808 */ /* 0x000fe40003000000 */
[----:B------:R-:W-:Y:S02]  /*23d0*/  P2R R17, PR, RZ, 0x1 ;  /* 0x00000001ff117803 */ /* 0x000fe40000000000 */
[----:B------:R-:W-:-:S02]  /*23e0*/  FMNMX R9, R145, R10, !PT ;  /* 0x0000000a91097209 */ /* 0x000fc40007800000 */
[----:B------:R-:W-:Y:S02]  /*23f0*/  ISETP.GE.AND P0, PT, R0, R7, PT ;  /* 0x000000070000720c */ /* 0x000fe40003f06270 */
[----:B------:R-:W-:Y:S02]  /*2400*/  FMNMX R10, R148, R9, !PT ;  /* 0x00000009940a7209 */ /* 0x000fe40007800000 */
[----:B------:R-:W-:Y:S02]  /*2410*/  P2R R14, PR, RZ, 0x2 ;  /* 0x00000002ff0e7803 */ /* 0x000fe40000000000 */
[----:B------:R-:W-:Y:S02]  /*2420*/  FMNMX R10, R149, R10, !PT ;  /* 0x0000000a950a7209 */ /* 0x000fe40007800000 */
[----:B------:R-:W-:Y:S02]  /*2430*/  FSEL R146, R146, -INF , P3 ;  /* 0xff80000092927808 */ /* 0x000fe40001800000 */
[----:B------:R-:W-:Y:S01]  /*2440*/  FSEL R143, R143, -INF , P2 ;  /* 0xff8000008f8f7808 */ /* 0x000fe20001000000 */
[----:B------:R-:W1:Y:S01]  /*2450*/  SHFL.BFLY PT, R9, R10, 0x1, 0x1f ;  /* 0x0c201f000a097f89 */ /* 0x000e6200000e0000 */
[----:B------:R-:W-:-:S02]  /*2460*/  FSEL R147, R147, -INF , P4 ;  /* 0xff80000093937808 */ /* 0x000fc40002000000 */
[----:B------:R-:W-:Y:S02]  /*2470*/  FSEL R150, R150, -INF , P5 ;  /* 0xff80000096967808 */ /* 0x000fe40002800000 */
[----:B------:R-:W-:Y:S02]  /*2480*/  FSEL R151, R151, -INF , P6 ;  /* 0xff80000097977808 */ /* 0x000fe40003000000 */
[----:B------:R-:W-:Y:S02]  /*2490*/  FSEL R138, R138, -INF , P0 ;  /* 0xff8000008a8a7808 */ /* 0x000fe40000000000 */
[----:B------:R-:W-:-:S04]  /*24a0*/  ISETP.NE.AND P0, PT, R17, RZ, PT ;  /* 0x000000ff1100720c */ /* 0x000fc80003f05270 */
[----:B------:R-:W-:Y:S02]  /*24b0*/  FSEL R139, R139, -INF , P0 ;  /* 0xff8000008b8b7808 */ /* 0x000fe40000000000 */
[----:B------:R-:W-:Y:S01]  /*24c0*/  ISETP.NE.AND P0, PT, R2, RZ, PT ;  /* 0x000000ff0200720c */ /* 0x000fe20003f05270 */
[----:B------:R-:W-:Y:S01]  /*24d0*/  VIADD R2, R0, 0x8 ;  /* 0x0000000800027836 */ /* 0x000fe20000000000 */
[----:B-1----:R-:W-:-:S05]  /*24e0*/  FMNMX R9, R10, R9, !PT ;  /* 0x000000090a097209 */ /* 0x002fca0007800000 */
[----:B------:R-:W1:Y:S02]  /*24f0*/  SHFL.BFLY PT, R12, R9, 0x2, 0x1f ;  /* 0x0c401f00090c7f89 */ /* 0x000e6400000e0000 */
[----:B-1----:R-:W-:-:S04]  /*2500*/  FMNMX R7, R9, R12, !PT ;  /* 0x0000000c09077209 */ /* 0x002fc80007800000 */
[----:B------:R-:W-:-:S04]  /*2510*/  FSETP.NEU.AND P1, PT, R7, -INF , PT ;  /* 0xff8000000700780b */ /* 0x000fc80003f2d000 */
[----:B------:R-:W-:Y:S02]  /*2520*/  FSEL R153, R7, RZ, P1 ;  /* 0x000000ff07997208 */ /* 0x000fe40000800000 */
[----:B------:R-:W-:-:S03]  /*2530*/  ISETP.NE.AND P1, PT, R14, RZ, PT ;  /* 0x000000ff0e00720c */ /* 0x000fc60003f25270 */
[----:B------:R-:W-:Y:S01]  /*2540*/  FMUL R153, R153, UR6 ;  /* 0x0000000699997c20 */ /* 0x000fe20008400000 */
[----:B------:R-:W-:-:S03]  /*2550*/  FSEL R142, R142, -INF , P1 ;  /* 0xff8000008e8e7808 */ /* 0x000fc60000800000 */
[--C-:B------:R-:W-:Y:S01]  /*2560*/  FFMA R24, R24, UR6, -R153.reuse ;  /* 0x0000000618187c23 */ /* 0x100fe20008000899 */
[--C-:B------:R-:W-:Y:S01]  /*2570*/  FFMA R14, R28, UR6, -R153.reuse ;  /* 0x000000061c0e7c23 */ /* 0x100fe20008000899 */
[--C-:B------:R-:W-:Y:S01]  /*2580*/  FFMA R28, R33, UR6, -R153.reuse ;  /* 0x00000006211c7c23 */ /* 0x100fe20008000899 */
[--C-:B------:R-:W-:Y:S01]  /*2590*/  FFMA R33, R36, UR6, -R153.reuse ;  /* 0x0000000624217c23 */ /* 0x100fe20008000899 */
[--C-:B------:R-:W-:Y:S01]  /*25a0*/  FFMA R9, R25, UR6, -R153.reuse ;  /* 0x0000000619097c23 */ /* 0x100fe20008000899 */
[----:B------:R-:W-:Y:S01]  /*25b0*/  FSETP.GEU.AND P1, PT, R24, -126, PT ;  /* 0xc2fc00001800780b */ /* 0x000fe20003f2e000 */
[--C-:B------:R-:W-:Y:S01]  /*25c0*/  FFMA R36, R48, UR6, -R153.reuse ;  /* 0x0000000630247c23 */ /* 0x100fe20008000899 */
[----:B------:R-:W-:Y:S01]  /*25d0*/  FSETP.GEU.AND P3, PT, R14, -126, PT ;  /* 0xc2fc00000e00780b */ /* 0x000fe20003f6e000 */
[--C-:B------:R-:W-:Y:S01]  /*25e0*/  FFMA R25, R29, UR6, -R153.reuse ;  /* 0x000000061d197c23 */ /* 0x100fe20008000899 */
[----:B------:R-:W-:Y:S01]  /*25f0*/  FSETP.GEU.AND P2, PT, R9, -126, PT ;  /* 0xc2fc00000900780b */ /* 0x000fe20003f4e000 */
        /* <DEDUP_REMOVED lines=8> */
[----:B------:R-:W-:Y:S01]  /*2680*/  @!P1 FMUL R24, R24, 0.5 ;  /* 0x3f00000018189820 */ /* 0x000fe20000400000 */
[--C-:B------:R-:W-:Y:S01]  /*2690*/  FFMA R17, R45, UR6, -R153.reuse ;  /* 0x000000062d117c23 */ /* 0x100fe20008000899 */
[----:B------:R-:W-:Y:S01]  /*26a0*/  @!P3 FMUL R14, R14, 0.5 ;  /* 0x3f0000000e0eb820 */ /* 0x000fe20000400000 */
[--C-:B------:R-:W-:Y:S01]  /*26b0*/  FFMA R10, R52, UR6, -R153.reuse ;  /* 0x00000006340a7c23 */ /* 0x100fe20008000899 */
[----:B------:R-:W-:Y:S01]  /*26c0*/  @!P2 FMUL R9, R9, 0.5 ;  /* 0x3f0000000909a820 */ /* 0x000fe20000400000 */
[--C-:B------:R-:W-:Y:S01]  /*26d0*/  FFMA R19, R49, UR6, -R153.reuse ;  /* 0x0000000631137c23 */ /* 0x100fe20008000899 */
[----:B------:R-:W1:Y:S01]  /*26e0*/  MUFU.EX2 R24, R24 ;  /* 0x0000001800187308 */ /* 0x000e620000000800 */
[----:B------:R-:W-:Y:S01]  /*26f0*/  @!P6 FMUL R28, R28, 0.5 ;  /* 0x3f0000001c1ce820 */ /* 0x000fe20000400000 */
[--C-:B------:R-:W-:Y:S01]  /*2700*/  FFMA R13, R53, UR6, -R153.reuse ;  /* 0x00000006350d7c23 */ /* 0x100fe20008000899 */
[----:B------:R-:W-:Y:S01]  /*2710*/  @!P4 FMUL R25, R25, 0.5 ;  /* 0x3f0000001919c820 */ /* 0x000fe20000400000 */
[--C-:B------:R-:W-:Y:S01]  /*2720*/  FFMA R40, R56, UR6, -R153.reuse ;  /* 0x0000000638287c23 */ /* 0x100fe20008000899 */
[----:B------:R-:W-:Y:S01]  /*2730*/  @!P5 FMUL R29, R29, 0.5 ;  /* 0x3f0000001d1dd820 */ /* 0x000fe20000400000 */
[--C-:B------:R-:W-:Y:S01]  /*2740*/  FFMA R21, R57, UR6, -R153.reuse ;  /* 0x0000000639157c23 */ /* 0x100fe20008000899 */
[--C-:B------:R-:W-:Y:S01]  /*2750*/  FFMA R44, R61, UR6, -R153.reuse ;  /* 0x000000063d2c7c23 */ /* 0x100fe20008000899 */
[----:B------:R-:W2:Y:S01]  /*2760*/  MUFU.EX2 R14, R14 ;  /* 0x0000000e000e7308 */ /* 0x000ea20000000800 */
[--C-:B------:R-:W-:Y:S01]  /*2770*/  FFMA R60, R60, UR6, -R153.reuse ;  /* 0x000000063c3c7c23 */ /* 0x100fe20008000899 */
[--C-:B------:R-:W-:Y:S01]  /*2780*/  FFMA R45, R64, UR6, -R153.reuse ;  /* 0x00000006402d7c23 */ /* 0x100fe20008000899 */
[--C-:B------:R-:W-:Y:S01]  /*2790*/  FFMA R49, R68, UR6, -R153.reuse ;  /* 0x0000000644317c23 */ /* 0x100fe20008000899 */
[--C-:B------:R-:W-:Y:S01]  /*27a0*/  FFMA R68, R5, UR6, -R153.reuse ;  /* 0x0000000605447c23 */ /* 0x100fe20008000899 */
[--C-:B------:R-:W-:Y:S01]  /*27b0*/  FFMA R56, R65, UR6, -R153.reuse ;  /* 0x0000000641387c23 */ /* 0x100fe20008000899 */
[--C-:B------:R-:W-:Y:S01]  /*27c0*/  FFMA R64, R69, UR6, -R153.reuse ;  /* 0x0000000645407c23 */ /* 0x100fe20008000899 */
[--C-:B------:R-:W-:Y:S01]  /*27d0*/  FFMA R73, R73, UR6, -R153.reuse ;  /* 0x0000000649497c23 */ /* 0x100fe20008000899 */
[----:B------:R-:W3:Y:S01]  /*27e0*/  MUFU.EX2 R9, R9 ;  /* 0x0000000900097308 */ /* 0x000ee20000000800 */
[----:B-1----:R-:W-:Y:S01]  /*27f0*/  @!P1 FMUL R24, R24, R24 ;  /* 0x0000001818189220 */ /* 0x002fe20000400000 */
[----:B------:R-:W-:Y:S01]  /*2800*/  FSETP.GEU.AND P1, PT, R33, -126, PT ;  /* 0xc2fc00002100780b */ /* 0x000fe20003f2e000 */
[--C-:B------:R-:W-:Y:S01]  /*2810*/  FFMA R48, R72, UR6, -R153.reuse ;  /* 0x0000000648307c23 */ /* 0x100fe20008000899 */
[--C-:B------:R-:W-:Y:S01]  /*2820*/  FFMA R93, R6, UR6, -R153.reuse ;  /* 0x00000006065d7c23 */ /* 0x100fe20008000899 */
[--C-:B------:R-:W-:Y:S01]  /*2830*/  FFMA R52, R76, UR6, -R153.reuse ;  /* 0x000000064c347c23 */ /* 0x100fe20008000899 */
[--C-:B------:R-:W-:Y:S01]  /*2840*/  FFMA R77, R77, UR6, -R153.reuse ;  /* 0x000000064d4d7c23 */ /* 0x100fe20008000899 */
[--C-:B------:R-:W-:Y:S01]  /*2850*/  FFMA R53, R80, UR6, -R153.reuse ;  /* 0x0000000650357c23 */ /* 0x100fe20008000899 */
[----:B------:R-:W1:Y:S01]  /*2860*/  MUFU.EX2 R25, R25 ;  /* 0x0000001900197308 */ /* 0x000e620000000800 */
[----:B--2---:R-:W-:Y:S01]  /*2870*/  @!P3 FMUL R14, R14, R14 ;  /* 0x0000000e0e0eb220 */ /* 0x004fe20000400000 */
[----:B------:R-:W-:Y:S01]  /*2880*/  FSETP.GEU.AND P3, PT, R32, -126, PT ;  /* 0xc2fc00002000780b */ /* 0x000fe20003f6e000 */
[--C-:B------:R-:W-:Y:S01]  /*2890*/  FFMA R22, R84, UR6, -R153.reuse ;  /* 0x0000000654167c23 */ /* 0x100fe20008000899 */
[--C-:B------:R-:W-:Y:S01]  /*28a0*/  FFMA R57, R88, UR6, -R153.reuse ;  /* 0x0000000658397c23 */ /* 0x100fe20008000899 */
[--C-:B------:R-:W-:Y:S01]  /*28b0*/  FFMA R11, R11, UR6, -R153.reuse ;  /* 0x000000060b0b7c23 */ /* 0x100fe20008000899 */
[--C-:B------:R-:W-:Y:S01]  /*28c0*/  FFMA R61, R92, UR6, -R153.reuse ;  /* 0x000000065c3d7c23 */ /* 0x100fe20008000899 */
[----:B------:R-:W-:Y:S01]  /*28d0*/  @!P1 FMUL R33, R33, 0.5 ;  /* 0x3f00000021219820 */ /* 0x000fe20000400000 */
[----:B------:R-:W2:Y:S01]  /*28e0*/  MUFU.EX2 R29, R29 ;  /* 0x0000001d001d7308 */ /* 0x000ea20000000800 */
[----:B---3--:R-:W-:Y:S01]  /*28f0*/  @!P2 FMUL R9, R9, R9 ;  /* 0x000000090909a220 */ /* 0x008fe20000400000 */
[----:B------:R-:W-:Y:S01]  /*2900*/  FSETP.GEU.AND P2, PT, R37, -126, PT ;  /* 0xc2fc00002500780b */ /* 0x000fe20003f4e000 */
[--C-:B------:R-:W-:Y:S01]  /*2910*/  FFMA R16, R16, UR6, -R153.reuse ;  /* 0x0000000610107c23 */ /* 0x100fe20008000899 */
[--C-:B------:R-:W-:Y:S01]  /*2920*/  FFMA R97, R97, UR6, -R153.reuse ;  /* 0x0000000661617c23 */ /* 0x100fe20008000899 */
[--C-:B------:R-:W-:Y:S01]  /*2930*/  FFMA R101, R101, UR6, -R153.reuse ;  /* 0x0000000665657c23 */ /* 0x100fe20008000899 */
[--C-:B------:R-:W-:Y:S01]  /*2940*/  FFMA R84, R105, UR6, -R153.reuse ;  /* 0x0000000669547c23 */ /* 0x100fe20008000899 */
[----:B------:R-:W-:Y:S01]  /*2950*/  @!P3 FMUL R32, R32, 0.5 ;  /* 0x3f0000002020b820 */ /* 0x000fe20000400000 */
[----:B------:R-:W3:Y:S01]  /*2960*/  MUFU.EX2 R33, R33 ;  /* 0x0000002100217308 */ /* 0x000ee20000000800 */
[----:B-1----:R-:W-:Y:S01]  /*2970*/  @!P4 FMUL R25, R25, R25 ;  /* 0x000000191919c220 */ /* 0x002fe20000400000 */
[----:B------:R-:W-:Y:S01]  /*2980*/  FSETP.GEU.AND P4, PT, R15, -126, PT ;  /* 0xc2fc00000f00780b */ /* 0x000fe20003f8e000 */
[--C-:B------:R-:W-:Y:S01]  /*2990*/  FFMA R65, R104, UR6, -R153.reuse ;  /* 0x0000000668417c23 */ /* 0x100fe20008000899 */
[--C-:B------:R-:W-:Y:S01]  /*29a0*/  FFMA R88, R109, UR6, -R153.reuse ;  /* 0x000000066d587c23 */ /* 0x100fe20008000899 */
[--C-:B------:R-:W-:Y:S01]  /*29b0*/  FFMA R69, R112, UR6, -R153.reuse ;  /* 0x0000000670457c23 */ /* 0x100fe20008000899 */
[--C-:B------:R-:W-:Y:S01]  /*29c0*/  FFMA R92, R113, UR6, -R153.reuse ;  /* 0x00000006715c7c23 */ /* 0x100fe20008000899 */
[----:B------:R-:W-:Y:S01]  /*29d0*/  @!P2 FMUL R37, R37, 0.5 ;  /* 0x3f0000002525a820 */ /* 0x000fe20000400000 */
        /* <DEDUP_REMOVED lines=19> */
[----:B------:R-:W-:-:S04]  /*2b10*/  FFMA R125, R145, UR6, -R153 ;  /* 0x00000006917d7c23 */ /* 0x000fc80008000899 */
[----:B------:R-:W-:Y:S01]  /*2b20*/  @!P1 FMUL R36, R36, 0.5 ;  /* 0x3f00000024249820 */ /* 0x000fe20000400000 */
[----:B------:R-:W1:Y:S01]  /*2b30*/  MUFU.EX2 R15, R15 ;  /* 0x0000000f000f7308 */ /* 0x000e620000000800 */
[----:B--2---:R-:W-:Y:S01]  /*2b40*/  @!P3 FMUL R32, R32, R32 ;  /* 0x000000202020b220 */ /* 0x004fe20000400000 */
[----:B------:R-:W-:-:S05]  /*2b50*/  FSETP.GEU.AND P3, PT, R10, -126, PT ;  /* 0xc2fc00000a00780b */ /* 0x000fca0003f6e000 */
[----:B------:R-:W-:Y:S01]  /*2b60*/  @!P6 FMUL R17, R17, 0.5 ;  /* 0x3f0000001111e820 */ /* 0x000fe20000400000 */
[----:B------:R-:W2:Y:S01]  /*2b70*/  MUFU.EX2 R36, R36 ;  /* 0x0000002400247308 */ /* 0x000ea20000000800 */
[----:B---3--:R-:W-:Y:S01]  /*2b80*/  @!P2 FMUL R116, R116, R116 ;  /* 0x000000747474a220 */ /* 0x008fe20000400000 */
[----:B------:R-:W-:-:S05]  /*2b90*/  FSETP.GEU.AND P2, PT, R19, -126, PT ;  /* 0xc2fc00001300780b */ /* 0x000fca0003f4e000 */
[----:B------:R-:W-:Y:S01]  /*2ba0*/  @!P3 FMUL R10, R10, 0.5 ;  /* 0x3f0000000a0ab820 */ /* 0x000fe20000400000 */
[----:B------:R-:W3:Y:S01]  /*2bb0*/  MUFU.EX2 R12, R12 ;  /* 0x0000000c000c7308 */ /* 0x000ee20000000800 */
[----:B-1----:R-:W-:Y:S01]  /*2bc0*/  @!P4 FMUL R15, R15, R15 ;  /* 0x0000000f0f0fc220 */ /* 0x002fe20000400000 */
[----:B------:R-:W-:-:S05]  /*2bd0*/  FSETP.GEU.AND P4, PT, R13, -126, PT ;  /* 0xc2fc00000d00780b */ /* 0x000fca0003f8e000 */
[----:B------:R-:W-:Y:S01]  /*2be0*/  @!P2 FMUL R19, R19, 0.5 ;  /* 0x3f0000001313a820 */ /* 0x000fe20000400000 */
[----:B------:R-:W1:Y:S01]  /*2bf0*/  MUFU.EX2 R17, R17 ;  /* 0x0000001100117308 */ /* 0x000e620000000800 */
[----:B--2---:R-:W-:Y:S01]  /*2c00*/  @!P1 FMUL R36, R36, R36 ;  /* 0x0000002424249220 */ /* 0x004fe20000400000 */
[----:B------:R-:W-:-:S04]  /*2c10*/  ISETP.GE.AND P1, PT, R2, R3, PT ;  /* 0x000000030200720c */ /* 0x000fc80003f26270 */
[----:B------:R-:W-:Y:S01]  /*2c20*/  FSEL R26, R26, -INF , P1 ;  /* 0xff8000001a1a7808 */ /* 0x000fe20000800000 */
[----:B------:R-:W-:Y:S01]  /*2c30*/  @!P4 FMUL R13, R13, 0.5 ;  /* 0x3f0000000d0dc820 */ /* 0x000fe20000400000 */
[----:B------:R-:W-:Y:S01]  /*2c40*/  ISETP.GT.AND P1, PT, R2, R3, PT ;  /* 0x000000030200720c */ /* 0x000fe20003f24270 */
[----:B------:R-:W2:Y:S01]  /*2c50*/  MUFU.EX2 R10, R10 ;  /* 0x0000000a000a7308 */ /* 0x000ea20000000800 */
[----:B---3--:R-:W-:Y:S01]  /*2c60*/  @!P5 FMUL R12, R12, R12 ;  /* 0x0000000c0c0cd220 */ /* 0x008fe20000400000 */
[----:B------:R-:W-:Y:S02]  /*2c70*/  FSETP.GEU.AND P5, PT, R40, -126, PT ;  /* 0xc2fc00002800780b */ /* 0x000fe40003fae000 */
[----:B------:R-:W-:Y:S02]  /*2c80*/  FSEL R27, R27, -INF , P1 ;  /* 0xff8000001b1b7808 */ /* 0x000fe40000800000 */
[----:B------:R-:W-:Y:S02]  /*2c90*/  FSETP.GEU.AND P1, PT, R45, -126, PT ;  /* 0xc2fc00002d00780b */ /* 0x000fe40003f2e000 */
[----:B------:R-:W-:Y:S01]  /*2ca0*/  FMNMX R23, R26, R27, !PT ;  /* 0x0000001b1a177209 */ /* 0x000fe20007800000 */
[----:B------:R-:W3:Y:S01]  /*2cb0*/  MUFU.EX2 R19, R19 ;  /* 0x0000001300137308 */ /* 0x000ee20000000800 */
[----:B-1----:R-:W-:Y:S01]  /*2cc0*/  @!P6 FMUL R17, R17, R17 ;  /* 0x000000111111e220 */ /* 0x002fe20000400000 */
[----:B------:R-:W-:-:S02]  /*2cd0*/  FSETP.GEU.AND P6, PT, R21, -126, PT ;  /* 0xc2fc00001500780b */ /* 0x000fc40003fce000 */
[----:B------:R-:W-:Y:S02]  /*2ce0*/  FMNMX R20, R30, R23, !PT ;  /* 0x000000171e147209 */ /* 0x000fe40007800000 */
[----:B------:R-:W-:Y:S02]  /*2cf0*/  @!P5 FMUL R40, R40, 0.5 ;  /* 0x3f0000002828d820 */ /* 0x000fe40000400000 */
[----:B------:R-:W-:Y:S01]  /*2d00*/  FMNMX R23, R31, R20, !PT ;  /* 0x000000141f177209 */ /* 0x000fe20007800000 */
[----:B--2---:R-:W-:Y:S01]  /*2d10*/  @!P3 FMUL R10, R10, R10 ;  /* 0x0000000a0a0ab220 */ /* 0x004fe20000400000 */
[----:B------:R-:W-:Y:S01]  /*2d20*/  FSETP.GEU.AND P3, PT, R44, -126, PT ;  /* 0xc2fc00002c00780b */ /* 0x000fe20003f6e000 */
[----:B------:R-:W1:Y:S01]  /*2d30*/  MUFU.EX2 R13, R13 ;  /* 0x0000000d000d7308 */ /* 0x000e620000000800 */
[----:B------:R-:W-:Y:S01]  /*2d40*/  FMNMX R20, R34, R23, !PT ;  /* 0x0000001722147209 */ /* 0x000fe20007800000 */
[----:B------:R-:W-:Y:S02]  /*2d50*/  @!P1 FMUL R45, R45, 0.5 ;  /* 0x3f0000002d2d9820 */ /* 0x000fe40000400000 */
[----:B------:R-:W-:Y:S01]  /*2d60*/  @!P6 FMUL R21, R21, 0.5 ;  /* 0x3f0000001515e820 */ /* 0x000fe20000400000 */
[----:B------:R-:W-:Y:S01]  /*2d70*/  FMNMX R23, R35, R20, !PT ;  /* 0x0000001423177209 */ /* 0x000fe20007800000 */
[----:B---3--:R-:W-:Y:S01]  /*2d80*/  @!P2 FMUL R19, R19, R19 ;  /* 0x000000131313a220 */ /* 0x008fe20000400000 */
[----:B------:R-:W-:Y:S01]  /*2d90*/  FSETP.GEU.AND P2, PT, R60, -126, PT ;  /* 0xc2fc00003c00780b */ /* 0x000fe20003f4e000 */
[----:B------:R-:W2:Y:S01]  /*2da0*/  MUFU.EX2 R40, R40 ;  /* 0x0000002800287308 */ /* 0x000ea20000000800 */
[----:B------:R-:W-:-:S03]  /*2db0*/  FMNMX R20, R38, R23, !PT ;  /* 0x0000001726147209 */ /* 0x000fc60007800000 */
[----:B------:R-:W-:Y:S01]  /*2dc0*/  @!P3 FMUL R44, R44, 0.5 ;  /* 0x3f0000002c2cb820 */ /* 0x000fe20000400000 */
[----:B------:R-:W-:-:S03]  /*2dd0*/  FMNMX R23, R39, R20, !PT ;  /* 0x0000001427177209 */ /* 0x000fc60007800000 */
[----:B------:R-:W3:Y:S01]  /*2de0*/  MUFU.EX2 R21, R21 ;  /* 0x0000001500157308 */ /* 0x000ee20000000800 */
[----:B------:R-:W-:Y:S01]  /*2df0*/  FMNMX R20, R42, R23, !PT ;  /* 0x000000172a147209 */ /* 0x000fe20007800000 */
[----:B-1----:R-:W-:Y:S01]  /*2e00*/  @!P4 FMUL R13, R13, R13 ;  /* 0x0000000d0d0dc220 */ /* 0x002fe20000400000 */
[----:B------:R-:W-:Y:S01]  /*2e10*/  FSETP.GEU.AND P4, PT, R56, -126, PT ;  /* 0xc2fc00003800780b */ /* 0x000fe20003f8e000 */
[----:B------:R-:W-:Y:S01]  /*2e20*/  @!P2 FMUL R60, R60, 0.5 ;  /* 0x3f0000003c3ca820 */ /* 0x000fe20000400000 */
[----:B------:R-:W-:-:S03]  /*2e30*/  FMNMX R23, R43, R20, !PT ;  /* 0x000000142b177209 */ /* 0x000fc60007800000 */
[----:B------:R-:W1:Y:S01]  /*2e40*/  MUFU.EX2 R44, R44 ;  /* 0x0000002c002c7308 */ /* 0x000e620000000800 */
[----:B------:R-:W-:Y:S01]  /*2e50*/  FMNMX R20, R46, R23, !PT ;  /* 0x000000172e147209 */ /* 0x000fe20007800000 */
[----:B--2---:R-:W-:Y:S01]  /*2e60*/  @!P5 FMUL R40, R40, R40 ;  /* 0x000000282828d220 */ /* 0x004fe20000400000 */
[----:B------:R-:W-:Y:S02]  /*2e70*/  FSETP.GEU.AND P5, PT, R49, -126, PT ;  /* 0xc2fc00003100780b */ /* 0x000fe40003fae000 */
[----:B------:R-:W-:-:S03]  /*2e80*/  FMNMX R23, R47, R20, !PT ;  /* 0x000000142f177209 */ /* 0x000fc60007800000 */
[----:B------:R2:W4:Y:S01]  /*2e90*/  MUFU.EX2 R81, R60 ;  /* 0x0000003c00517308 */ /* 0x0005220000000800 */
[----:B------:R-:W-:Y:S01]  /*2ea0*/  FMNMX R20, R50, R23, !PT ;  /* 0x0000001732147209 */ /* 0x000fe20007800000 */
[----:B---3--:R-:W-:Y:S01]  /*2eb0*/  @!P6 FMUL R21, R21, R21 ;  /* 0x000000151515e220 */ /* 0x008fe20000400000 */
[----:B------:R-:W-:Y:S01]  /*2ec0*/  FSETP.GEU.AND P6, PT, R64, -126, PT ;  /* 0xc2fc00004000780b */ /* 0x000fe20003fce000 */
[----:B------:R-:W-:Y:S01]  /*2ed0*/  @!P4 FMUL R56, R56, 0.5 ;  /* 0x3f0000003838c820 */ /* 0x000fe20000400000 */
[----:B------:R-:W-:-:S03]  /*2ee0*/  FMNMX R23, R51, R20, !PT ;  /* 0x0000001433177209 */ /* 0x000fc60007800000 */
[----:B------:R-:W3:Y:S01]  /*2ef0*/  MUFU.EX2 R45, R45 ;  /* 0x0000002d002d7308 */ /* 0x000ee20000000800 */
[----:B------:R-:W-:Y:S01]  /*2f00*/  FMNMX R20, R54, R23, !PT ;  /* 0x0000001736147209 */ /* 0x000fe20007800000 */
[----:B-1----:R-:W-:Y:S01]  /*2f10*/  @!P3 FMUL R44, R44, R44 ;  /* 0x0000002c2c2cb220 */ /* 0x002fe20000400000 */
[----:B------:R-:W-:Y:S01]  /*2f20*/  FSETP.GEU.AND P3, PT, R73, -126, PT ;  /* 0xc2fc00004900780b */ /* 0x000fe20003f6e000 */
[----:B------:R-:W-:Y:S01]  /*2f30*/  @!P5 FMUL R49, R49, 0.5 ;  /* 0x3f0000003131d820 */ /* 0x000fe20000400000 */
[----:B------:R-:W-:Y:S01]  /*2f40*/  FMNMX R23, R55, R20, !PT ;  /* 0x0000001437177209 */ /* 0x000fe20007800000 */
[--C-:B--2---:R-:W-:Y:S01]  /*2f50*/  FFMA R60, R96, UR6, -R153.reuse ;  /* 0x00000006603c7c23 */ /* 0x104fe20008000899 */
[--C-:B------:R-:W-:Y:S01]  /*2f60*/  FFMA R96, R117, UR6, -R153.reuse ;  /* 0x0000000675607c23 */ /* 0x100fe20008000899 */
[----:B------:R-:W-:Y:S01]  /*2f70*/  @!P6 FMUL R64, R64, 0.5 ;  /* 0x3f0000004040e820 */ /* 0x000fe20000400000 */
[----:B------:R-:W-:Y:S01]  /*2f80*/  FMNMX R20, R58, R23, !PT ;  /* 0x000000173a147209 */ /* 0x000fe20007800000 */
[----:B----4-:R-:W-:Y:S01]  /*2f90*/  @!P2 FMUL R81, R81, R81 ;  /* 0x000000515151a220 */ /* 0x010fe20000400000 */
[----:B------:R-:W-:Y:S01]  /*2fa0*/  FSETP.GEU.AND P2, PT, R48, -126, PT ;  /* 0xc2fc00003000780b */ /* 0x000fe20003f4e000 */
[----:B------:R-:W1:Y:S01]  /*2fb0*/  MUFU.EX2 R56, R56 ;  /* 0x0000003800387308 */ /* 0x000e620000000800 */
[----:B------:R-:W-:Y:S01]  /*2fc0*/  FMNMX R5, R59, R20, !PT ;  /* 0x000000143b057209 */ /* 0x000fe20007800000 */
[--C-:B------:R-:W-:Y:S01]  /*2fd0*/  FFMA R23, R120, UR6, -R153.reuse ;  /* 0x0000000678177c23 */ /* 0x100fe20008000899 */
[--C-:B------:R-:W-:Y:S01]  /*2fe0*/  FFMA R117, R129, UR6, -R153.reuse ;  /* 0x0000000681757c23 */ /* 0x100fe20008000899 */
[----:B------:R-:W-:Y:S01]  /*2ff0*/  @!P3 FMUL R73, R73, 0.5 ;  /* 0x3f0000004949b820 */ /* 0x000fe20000400000 */
[----:B------:R-:W-:Y:S01]  /*3000*/  FMNMX R20, R62, R5, !PT ;  /* 0x000000053e147209 */ /* 0x000fe20007800000 */
[----:B---3--:R-:W-:Y:S01]  /*3010*/  @!P1 FMUL R45, R45, R45 ;  /* 0x0000002d2d2d9220 */ /* 0x008fe20000400000 */
[----:B------:R-:W-:Y:S01]  /*3020*/  FSETP.GEU.AND P1, PT, R52, -126, PT ;  /* 0xc2fc00003400780b */ /* 0x000fe20003f2e000 */
[----:B------:R-:W2:Y:S01]  /*3030*/  MUFU.EX2 R49, R49 ;  /* 0x0000003100317308 */ /* 0x000ea20000000800 */
[----:B------:R-:W-:Y:S01]  /*3040*/  FMNMX R5, R63, R20, !PT ;  /* 0x000000143f057209 */ /* 0x000fe20007800000 */
[--C-:B------:R-:W-:Y:S01]  /*3050*/  FFMA R129, R148, UR6, -R153.reuse ;  /* 0x0000000694817c23 */ /* 0x100fe20008000899 */
[----:B------:R-:W-:Y:S01]  /*3060*/  FFMA R120, R149, UR6, -R153 ;  /* 0x0000000695787c23 */ /* 0x000fe20008000899 */
        /* <DEDUP_REMOVED lines=8> */
[--C-:B------:R-:W-:Y:S01]  /*30f0*/  FFMA R20, R100, UR6, -R153.reuse ;  /* 0x0000000664147c23 */ /* 0x100fe20008000899 */
[--C-:B------:R-:W-:Y:S01]  /*3100*/  FFMA R100, R121, UR6, -R153.reuse ;  /* 0x0000000679647c23 */ /* 0x100fe20008000899 */
[----:B------:R-:W1:Y:S01]  /*3110*/  MUFU.EX2 R85, R73 ;  /* 0x0000004900557308 */ /* 0x000e620000000800 */
[----:B------:R-:W-:Y:S01]  /*3120*/  FMNMX R5, R71, R6, !PT ;  /* 0x0000000647057209 */ /* 0x000fe20007800000 */
[----:B--2---:R-:W-:Y:S01]  /*3130*/  @!P5 FMUL R49, R49, R49 ;  /* 0x000000313131d220 */ /* 0x004fe20000400000 */
[----:B------:R-:W-:Y:S01]  /*3140*/  FSETP.GEU.AND P5, PT, R53, -126, PT ;  /* 0xc2fc00003500780b */ /* 0x000fe20003fae000 */
[----:B------:R-:W-:Y:S01]  /*3150*/  FFMA R121, R133, UR6, -R153 ;  /* 0x0000000685797c23 */ /* 0x000fe20008000899 */
[----:B------:R-:W-:-:S03]  /*3160*/  FMNMX R6, R74, R5, !PT ;  /* 0x000000054a067209 */ /* 0x000fc60007800000 */
[----:B------:R-:W2:Y:S01]  /*3170*/  MUFU.EX2 R48, R48 ;  /* 0x0000003000307308 */ /* 0x000ea20000000800 */
        /* <DEDUP_REMOVED lines=11> */
[----:B------:R-:W-:Y:S01]  /*3230*/  @!P6 FMUL R68, R68, 0.5 ;  /* 0x3f0000004444e820 */ /* 0x000fe20000400000 */
[----:B------:R-:W-:Y:S01]  /*3240*/  FMNMX R5, R83, R6, !PT ;  /* 0x0000000653057209 */ /* 0x000fe20007800000 */
[----:B--2---:R-:W-:Y:S01]  /*3250*/  @!P2 FMUL R48, R48, R48 ;  /* 0x000000303030a220 */ /* 0x004fe20000400000 */
[----:B------:R-:W-:Y:S01]  /*3260*/  FSETP.GEU.AND P2, PT, R22, -126, PT ;  /* 0xc2fc00001600780b */ /* 0x000fe20003f4e000 */
[----:B------:R1:W2:Y:S01]  /*3270*/  MUFU.EX2 R89, R77 ;  /* 0x0000004d00597308 */ /* 0x0002a20000000800 */
[----:B------:R-:W-:-:S03]  /*3280*/  FMNMX R6, R86, R5, !PT ;  /* 0x0000000556067209 */ /* 0x000fc60007800000 */
[----:B------:R-:W-:Y:S01]  /*3290*/  @!P3 FMUL R93, R93, 0.5 ;  /* 0x3f0000005d5db820 */ /* 0x000fe20000400000 */
[----:B------:R-:W-:Y:S01]  /*32a0*/  FMNMX R5, R87, R6, !PT ;  /* 0x0000000657057209 */ /* 0x000fe20007800000 */
[----:B---3--:R-:W-:Y:S01]  /*32b0*/  @!P1 FMUL R52, R52, R52 ;  /* 0x0000003434349220 */ /* 0x008fe20000400000 */
[----:B------:R-:W-:Y:S01]  /*32c0*/  FSETP.GEU.AND P1, PT, R57, -126, PT ;  /* 0xc2fc00003900780b */ /* 0x000fe20003f2e000 */
[----:B------:R-:W3:Y:S01]  /*32d0*/  MUFU.EX2 R53, R53 ;  /* 0x0000003500357308 */ /* 0x000ee20000000800 */
[----:B------:R-:W-:Y:S01]  /*32e0*/  FMNMX R6, R90, R5, !PT ;  /* 0x000000055a067209 */ /* 0x000fe20007800000 */
[--C-:B-1----:R-:W-:Y:S01]  /*32f0*/  FFMA R77, R108, UR6, -R153.reuse ;  /* 0x000000066c4d7c23 */ /* 0x102fe20008000899 */
[----:B------:R-:W-:Y:S01]  /*3300*/  FFMA R108, R141, UR6, -R153 ;  /* 0x000000068d6c7c23 */ /* 0x000fe20008000899 */
[----:B------:R-:W-:Y:S01]  /*3310*/  @!P2 FMUL R22, R22, 0.5 ;  /* 0x3f0000001616a820 */ /* 0x000fe20000400000 */
[----:B------:R-:W-:-:S03]  /*3320*/  FMNMX R5, R91, R6, !PT ;  /* 0x000000065b057209 */ /* 0x000fc60007800000 */
[----:B------:R-:W1:Y:S01]  /*3330*/  MUFU.EX2 R68, R68 ;  /* 0x0000004400447308 */ /* 0x000e620000000800 */
[----:B------:R-:W-:Y:S01]  /*3340*/  FMNMX R6, R94, R5, !PT ;  /* 0x000000055e067209 */ /* 0x000fe20007800000 */
[----:B--2---:R-:W-:Y:S01]  /*3350*/  @!P4 FMUL R89, R89, R89 ;  /* 0x000000595959c220 */ /* 0x004fe20000400000 */
[----:B------:R-:W-:Y:S01]  /*3360*/  FSETP.GEU.AND P4, PT, R11, -126, PT ;  /* 0xc2fc00000b00780b */ /* 0x000fe20003f8e000 */
[----:B------:R-:W-:Y:S01]  /*3370*/  @!P1 FMUL R57, R57, 0.5 ;  /* 0x3f00000039399820 */ /* 0x000fe20000400000 */
[----:B------:R-:W-:-:S03]  /*3380*/  FMNMX R5, R95, R6, !PT ;  /* 0x000000065f057209 */ /* 0x000fc60007800000 */
[----:B------:R-:W2:Y:S01]  /*3390*/  MUFU.EX2 R93, R93 ;  /* 0x0000005d005d7308 */ /* 0x000ea20000000800 */
[----:B------:R-:W-:Y:S01]  /*33a0*/  FMNMX R6, R98, R5, !PT ;  /* 0x0000000562067209 */ /* 0x000fe20007800000 */
[----:B---3--:R-:W-:Y:S01]  /*33b0*/  @!P5 FMUL R53, R53, R53 ;  /* 0x000000353535d220 */ /* 0x008fe20000400000 */
[----:B------:R-:W-:Y:S02]  /*33c0*/  FSETP.GEU.AND P5, PT, R61, -126, PT ;  /* 0xc2fc00003d00780b */ /* 0x000fe40003fae000 */
[----:B------:R-:W-:-:S03]  /*33d0*/  FMNMX R5, R99, R6, !PT ;  /* 0x0000000663057209 */ /* 0x000fc60007800000 */
[----:B------:R-:W3:Y:S01]  /*33e0*/  MUFU.EX2 R22, R22 ;  /* 0x0000001600167308 */ /* 0x000ee20000000800 */
[----:B-1----:R-:W-:Y:S01]  /*33f0*/  @!P6 FMUL R68, R68, R68 ;  /* 0x000000444444e220 */ /* 0x002fe20000400000 */
[----:B------:R-:W-:Y:S01]  /*3400*/  FSETP.GEU.AND P6, PT, R16, -126, PT ;  /* 0xc2fc00001000780b */ /* 0x000fe20003fce000 */
[----:B------:R-:W-:Y:S01]  /*3410*/  @!P4 FMUL R11, R11, 0.5 ;  /* 0x3f0000000b0bc820 */ /* 0x000fe20000400000 */
[----:B------:R-:W-:-:S04]  /*3420*/  FMNMX R6, R102, R5, !PT ;  /* 0x0000000566067209 */ /* 0x000fc80007800000 */
[----:B------:R-:W1:Y:S01]  /*3430*/  MUFU.EX2 R57, R57 ;  /* 0x0000003900397308 */ /* 0x000e620000000800 */
[----:B--2---:R-:W-:Y:S01]  /*3440*/  @!P3 FMUL R93, R93, R93 ;  /* 0x0000005d5d5db220 */ /* 0x004fe20000400000 */
[----:B------:R-:W-:Y:S01]  /*3450*/  FSETP.GEU.AND P3, PT, R97, -126, PT ;  /* 0xc2fc00006100780b */ /* 0x000fe20003f6e000 */
[----:B------:R-:W-:Y:S01]  /*3460*/  @!P5 FMUL R61, R61, 0.5 ;  /* 0x3f0000003d3dd820 */ /* 0x000fe20000400000 */
[----:B------:R-:W-:-:S03]  /*3470*/  FMNMX R5, R103, R6, !PT ;  /* 0x0000000667057209 */ /* 0x000fc60007800000 */
[----:B------:R-:W-:Y:S01]  /*3480*/  @!P6 FMUL R16, R16, 0.5 ;  /* 0x3f0000001010e820 */ /* 0x000fe20000400000 */
[----:B------:R-:W-:Y:S01]  /*3490*/  FMNMX R6, R106, R5, !PT ;  /* 0x000000056a067209 */ /* 0x000fe20007800000 */
[----:B---3--:R-:W-:Y:S01]  /*34a0*/  @!P2 FMUL R22, R22, R22 ;  /* 0x000000161616a220 */ /* 0x008fe20000400000 */
[----:B------:R-:W-:Y:S01]  /*34b0*/  FSETP.GEU.AND P2, PT, R60, -126, PT ;  /* 0xc2fc00003c00780b */ /* 0x000fe20003f4e000 */
[----:B------:R-:W2:Y:S01]  /*34c0*/  MUFU.EX2 R72, R11 ;  /* 0x0000000b00487308 */ /* 0x000ea20000000800 */
[----:B------:R-:W-:-:S03]  /*34d0*/  FMNMX R5, R107, R6, !PT ;  /* 0x000000066b057209 */ /* 0x000fc60007800000 */
[----:B------:R-:W-:Y:S01]  /*34e0*/  @!P3 FMUL R97, R97, 0.5 ;  /* 0x3f0000006161b820 */ /* 0x000fe20000400000 */
[----:B------:R-:W-:Y:S01]  /*34f0*/  FMNMX R6, R110, R5, !PT ;  /* 0x000000056e067209 */ /* 0x000fe20007800000 */
[----:B-1----:R-:W-:Y:S01]  /*3500*/  @!P1 FMUL R57, R57, R57 ;  /* 0x0000003939399220 */ /* 0x002fe20000400000 */
[----:B------:R-:W-:Y:S01]  /*3510*/  FSETP.GEU.AND P1, PT, R20, -126, PT ;  /* 0xc2fc00001400780b */ /* 0x000fe20003f2e000 */
[----:B------:R1:W3:Y:S01]  /*3520*/  MUFU.EX2 R80, R16 ;  /* 0x0000001000507308 */ /* 0x0002e20000000800 */
[----:B------:R-:W-:-:S03]  /*3530*/  FMNMX R5, R111, R6, !PT ;  /* 0x000000066f057209 */ /* 0x000fc60007800000 */
[----:B------:R-:W-:Y:S01]  /*3540*/  @!P2 FMUL R60, R60, 0.5 ;  /* 0x3f0000003c3ca820 */ /* 0x000fe20000400000 */
[----:B------:R-:W-:-:S03]  /*3550*/  FMNMX R6, R114, R5, !PT ;  /* 0x0000000572067209 */ /* 0x000fc60007800000 */
[----:B------:R-:W4:Y:S01]  /*3560*/  MUFU.EX2 R61, R61 ;  /* 0x0000003d003d7308 */ /* 0x000f220000000800 */
[----:B------:R-:W-:Y:S01]  /*3570*/  FMNMX R5, R115, R6, !PT ;  /* 0x0000000673057209 */ /* 0x000fe20007800000 */
[----:B--2---:R-:W-:Y:S01]  /*3580*/  @!P4 FMUL R72, R72, R72 ;  /* 0x000000484848c220 */ /* 0x004fe20000400000 */
[----:B------:R-:W-:Y:S01]  /*3590*/  FSETP.GEU.AND P4, PT, R101, -126, PT ;  /* 0xc2fc00006500780b */ /* 0x000fe20003f8e000 */
[----:B------:R-:W-:Y:S01]  /*35a0*/  @!P1 FMUL R20, R20, 0.5 ;  /* 0x3f00000014149820 */ /* 0x000fe20000400000 */
[----:B------:R-:W-:Y:S01]  /*35b0*/  FMNMX R6, R118, R5, !PT ;  /* 0x0000000576067209 */ /* 0x000fe20007800000 */
[----:B-1----:R-:W-:Y:S02]  /*35c0*/  FFMA R16, R144, UR6, -R153 ;  /* 0x0000000690107c23 */ /* 0x002fe40008000899 */
[----:B------:R-:W1:Y:S01]  /*35d0*/  MUFU.EX2 R97, R97 ;  /* 0x0000006100617308 */ /* 0x000e620000000800 */
[----:B---3--:R-:W-:Y:S01]  /*35e0*/  @!P6 FMUL R80, R80, R80 ;  /* 0x000000505050e220 */ /* 0x008fe20000400000 */
[----:B------:R-:W-:-:S02]  /*35f0*/  FSETP.GEU.AND P6, PT, R84, -126, PT ;  /* 0xc2fc00005400780b */ /* 0x000fc40003fce000 */
[----:B------:R-:W-:-:S04]  /*3600*/  FMNMX R5, R119, R6, !PT ;  /* 0x0000000677057209 */ /* 0x000fc80007800000 */
[----:B------:R-:W2:Y:S01]  /*3610*/  MUFU.EX2 R60, R60 ;  /* 0x0000003c003c7308 */ /* 0x000ea20000000800 */
[----:B----4-:R-:W-:Y:S01]  /*3620*/  @!P5 FMUL R61, R61, R61 ;  /* 0x0000003d3d3dd220 */ /* 0x010fe20000400000 */
[----:B------:R-:W-:Y:S01]  /*3630*/  FSETP.GEU.AND P5, PT, R65, -126, PT ;  /* 0xc2fc00004100780b */ /* 0x000fe20003fae000 */
[----:B------:R-:W-:Y:S01]  /*3640*/  @!P4 FMUL R101, R101, 0.5 ;  /* 0x3f0000006565c820 */ /* 0x000fe20000400000 */
[----:B------:R-:W-:-:S03]  /*3650*/  FMNMX R6, R122, R5, !PT ;  /* 0x000000057a067209 */ /* 0x000fc60007800000 */
[----:B------:R-:W-:Y:S01]  /*3660*/  @!P6 FMUL R84, R84, 0.5 ;  /* 0x3f0000005454e820 */ /* 0x000fe20000400000 */
[----:B------:R-:W3:Y:S01]  /*3670*/  MUFU.EX2 R20, R20 ;  /* 0x0000001400147308 */ /* 0x000ee20000000800 */
[----:B-1----:R-:W-:Y:S01]  /*3680*/  @!P3 FMUL R97, R97, R97 ;  /* 0x000000616161b220 */ /* 0x002fe20000400000 */
[----:B------:R-:W-:Y:S02]  /*3690*/  FSETP.GEU.AND P3, PT, R88, -126, PT ;  /* 0xc2fc00005800780b */ /* 0x000fe40003f6e000 */
[----:B------:R-:W-:-:S03]  /*36a0*/  FMNMX R5, R123, R6, !PT ;  /* 0x000000067b057209 */ /* 0x000fc60007800000 */
[----:B------:R-:W-:Y:S01]  /*36b0*/  @!P5 FMUL R65, R65, 0.5 ;  /* 0x3f0000004141d820 */ /* 0x000fe20000400000 */
[----:B------:R-:W-:Y:S01]  /*36c0*/  FMNMX R6, R126, R5, !PT ;  /* 0x000000057e067209 */ /* 0x000fe20007800000 */
[----:B--2---:R-:W-:Y:S01]  /*36d0*/  @!P2 FMUL R60, R60, R60 ;  /* 0x0000003c3c3ca220 */ /* 0x004fe20000400000 */
[----:B------:R-:W-:Y:S01]  /*36e0*/  FSETP.GEU.AND P2, PT, R77, -126, PT ;  /* 0xc2fc00004d00780b */ /* 0x000fe20003f4e000 */
[----:B------:R-:W1:Y:S01]  /*36f0*/  MUFU.EX2 R101, R101 ;  /* 0x0000006500657308 */ /* 0x000e620000000800 */
        /* <DEDUP_REMOVED lines=10> */
[----:B-1----:R-:W-:Y:S01]  /*37a0*/  @!P4 FMUL R101, R101, R101 ;  /* 0x000000656565c220 */ /* 0x002fe20000400000 */
[----:B------:R-:W-:Y:S02]  /*37b0*/  FSETP.GEU.AND P4, PT, R92, -126, PT ;  /* 0xc2fc00005c00780b */ /* 0x000fe40003f8e000 */
[----:B------:R-:W-:Y:S01]  /*37c0*/  @!P1 FMUL R69, R69, 0.5 ;  /* 0x3f00000045459820 */ /* 0x000fe20000400000 */
[----:B------:R-:W-:-:S03]  /*37d0*/  FMNMX R5, R135, R6, !PT ;  /* 0x0000000687057209 */ /* 0x000fc60007800000 */
[----:B------:R-:W1:Y:S01]  /*37e0*/  MUFU.EX2 R88, R88 ;  /* 0x0000005800587308 */ /* 0x000e620000000800 */
[----:B--2---:R-:W-:Y:S01]  /*37f0*/  @!P6 FMUL R84, R84, R84 ;  /* 0x000000545454e220 */ /* 0x004fe20000400000 */
[----:B------:R-:W-:Y:S02]  /*3800*/  FSETP.GEU.AND P6, PT, R96, -126, PT ;  /* 0xc2fc00006000780b */ /* 0x000fe40003fce000 */
[----:B------:R-:W-:-:S03]  /*3810*/  FMNMX R6, R138, R5, !PT ;  /* 0x000000058a067209 */ /* 0x000fc60007800000 */
[----:B------:R-:W-:Y:S01]  /*3820*/  @!P4 FMUL R92, R92, 0.5 ;  /* 0x3f0000005c5cc820 */ /* 0x000fe20000400000 */
[----:B------:R-:W2:Y:S01]  /*3830*/  MUFU.EX2 R77, R77 ;  /* 0x0000004d004d7308 */ /* 0x000ea20000000800 */
[----:B---3--:R-:W-:Y:S01]  /*3840*/  @!P5 FMUL R65, R65, R65 ;  /* 0x000000414141d220 */ /* 0x008fe20000400000 */
[----:B------:R-:W-:Y:S02]  /*3850*/  FSETP.GEU.AND P5, PT, R18, -126, PT ;  /* 0xc2fc00001200780b */ /* 0x000fe40003fae000 */
        /* <DEDUP_REMOVED lines=22> */
[----:B------:R-:W-:Y:S01]  /*39c0*/  FSETP.GEU.AND P4, PT, R105, -126, PT ;  /* 0xc2fc00006900780b */ /* 0x000fe20003f8e000 */
[----:B------:R-:W1:Y:S01]  /*39d0*/  SHFL.BFLY PT, R5, R6, 0x1, 0x1f ;  /* 0x0c201f0006057f89 */ /* 0x000e6200000e0000 */
[----:B------:R-:W-:-:S04]  /*39e0*/  @!P1 FMUL R124, R124, 0.5 ;  /* 0x3f0000007c7c9820 */ /* 0x000fc80000400000 */
[----:B------:R-:W4:Y:S01]  /*39f0*/  MUFU.EX2 R100, R100 ;  /* 0x0000006400647308 */ /* 0x000f220000000800 */
        /* <DEDUP_REMOVED lines=8> */
[----:B----4-:R-:W-:Y:S01]  /*3a80*/  @!P3 FMUL R100, R100, R100 ;  /* 0x000000646464b220 */ /* 0x010fe20000400000 */
[----:B------:R-:W-:Y:S02]  /*3a90*/  FSETP.GEU.AND P3, PT, R121, -126, PT ;  /* 0xc2fc00007900780b */ /* 0x000fe40003f6e000 */
[----:B-1----:R-:W-:-:S03]  /*3aa0*/  FMNMX R5, R6, R5, !PT ;  /* 0x0000000506057209 */ /* 0x002fc60007800000 */
[----:B------:R-:W-:Y:S01]  /*3ab0*/  @!P6 FMUL R117, R117, 0.5 ;  /* 0x3f0000007575e820 */ /* 0x000fe20000400000 */
[----:B------:R-:W1:Y:S01]  /*3ac0*/  MUFU.EX2 R105, R105 ;  /* 0x0000006900697308 */ /* 0x000e620000000800 */
[----:B--2---:R-:W-:Y:S01]  /*3ad0*/  @!P2 FMUL R23, R23, R23 ;  /* 0x000000171717a220 */ /* 0x004fe20000400000 */
[----:B------:R-:W-:Y:S01]  /*3ae0*/  FSETP.GEU.AND P2, PT, R112, -126, PT ;  /* 0xc2fc00007000780b */ /* 0x000fe20003f4e000 */
[----:B------:R-:W2:Y:S04]  /*3af0*/  SHFL.BFLY PT, R6, R5, 0x2, 0x1f ;  /* 0x0c401f0005067f89 */ /* 0x000ea800000e0000 */
[----:B------:R-:W-:Y:S01]  /*3b00*/  @!P3 FMUL R121, R121, 0.5 ;  /* 0x3f0000007979b820 */ /* 0x000fe20000400000 */
[----:B------:R-:W4:Y:S01]  /*3b10*/  MUFU.EX2 R76, R76 ;  /* 0x0000004c004c7308 */ /* 0x000f220000000800 */
        /* <DEDUP_REMOVED lines=8> */
[----:B----4-:R-:W-:Y:S01]  /*3ba0*/  @!P5 FMUL R76, R76, R76 ;  /* 0x0000004c4c4cd220 */ /* 0x010fe20000400000 */
[----:B------:R-:W-:Y:S02]  /*3bb0*/  FSETP.GEU.AND P5, PT, R109, -126, PT ;  /* 0xc2fc00006d00780b */ /* 0x000fe40003fae000 */
[----:B--2---:R-:W-:-:S03]  /*3bc0*/  FMNMX R11, R5, R6, !PT ;  /* 0x00000006050b7209 */ /* 0x004fc60007800000 */
        /* <DEDUP_REMOVED lines=11> */
[----:B------:R-:W-:-:S05]  /*3c80*/  FSETP.GEU.AND P2, PT, R16, -126, PT ;  /* 0xc2fc00001000780b */ /* 0x000fca0003f4e000 */
[----:B------:R-:W-:Y:S01]  /*3c90*/  @!P3 FMUL R125, R125, 0.5 ;  /* 0x3f0000007d7db820 */ /* 0x000fe20000400000 */
[----:B------:R-:W2:Y:S01]  /*3ca0*/  MUFU.EX2 R109, R109 ;  /* 0x0000006d006d7308 */ /* 0x000ea20000000800 */
[----:B---3--:R-:W-:Y:S01]  /*3cb0*/  @!P1 FMUL R113, R113, R113 ;  /* 0x0000007171719220 */ /* 0x008fe20000400000 */
[----:B------:R-:W-:-:S03]  /*3cc0*/  FSETP.NEU.AND P1, PT, R11, -INF , PT ;  /* 0xff8000000b00780b */ /* 0x000fc60003f2d000 */
[----:B------:R-:W-:Y:S01]  /*3cd0*/  FADD R141, R48, R113 ;  /* 0x00000071308d7221 */ /* 0x000fe20000000000 */
[----:B------:R-:W-:Y:S01]  /*3ce0*/  FSEL R5, R11, RZ, P1 ;  /* 0x000000ff0b057208 */ /* 0x000fe20000800000 */
[----:B------:R-:W-:Y:S01]  /*3cf0*/  @!P2 FMUL R16, R16, 0.5 ;  /* 0x3f0000001010a820 */ /* 0x000fe20000400000 */
[----:B------:R-:W3:Y:S01]  /*3d00*/  MUFU.EX2 R108, R108 ;  /* 0x0000006c006c7308 */ /* 0x000ee20000000800 */
[----:B------:R-:W-:Y:S01]  /*3d10*/  FSETP.GEU.AND P1, PT, R129, -126, PT ;  /* 0xc2fc00008100780b */ /* 0x000fe20003f2e000 */
[----:B-1----:R-:W-:Y:S01]  /*3d20*/  @!P4 FMUL R104, R104, R104 ;  /* 0x000000686868c220 */ /* 0x002fe20000400000 */
[----:B------:R-:W-:Y:S01]  /*3d30*/  FMUL R5, R5, UR6 ;  /* 0x0000000605057c20 */ /* 0x000fe20008400000 */
[----:B------:R-:W-:Y:S02]  /*3d40*/  FSETP.GEU.AND P4, PT, R120, -126, PT ;  /* 0xc2fc00007800780b */ /* 0x000fe40003f8e000 */
[----:B------:R-:W-:Y:S01]  /*3d50*/  F2FP.F16.F32.PACK_AB R48, R85, R48 ;  /* 0x000000305530723e */ /* 0x000fe200000000ff */
[--C-:B------:R-:W-:Y:S01]  /*3d60*/  FFMA R26, R26, UR6, -R5.reuse ;  /* 0x000000061a1a7c23 */ /* 0x100fe20008000805 */
[----:B------:R-:W1:Y:S01]  /*3d70*/  MUFU.EX2 R125, R125 ;  /* 0x0000007d007d7308 */ /* 0x000e620000000800 */
[--C-:B------:R-:W-:Y:S01]  /*3d80*/  FFMA R124, R27, UR6, -R5.reuse ;  /* 0x000000061b7c7c23 */ /* 0x100fe20008000805 */
[--C-:B------:R-:W-:Y:S01]  /*3d90*/  FFMA R6, R31, UR6, -R5.reuse ;  /* 0x000000061f067c23 */ /* 0x100fe20008000805 */
[----:B--2---:R-:W-:Y:S01]  /*3da0*/  @!P5 FMUL R109, R109, R109 ;  /* 0x0000006d6d6dd220 */ /* 0x004fe20000400000 */
[----:B------:R-:W-:Y:S01]  /*3db0*/  FSETP.GEU.AND P5, PT, R26, -126, PT ;  /* 0xc2fc00001a00780b */ /* 0x000fe20003fae000 */
[--C-:B------:R-:W-:Y:S01]  /*3dc0*/  FFMA R30, R30, UR6, -R5.reuse ;  /* 0x000000061e1e7c23 */ /* 0x100fe20008000805 */
[----:B------:R-:W-:Y:S01]  /*3dd0*/  @!P1 FMUL R129, R129, 0.5 ;  /* 0x3f00000081819820 */ /* 0x000fe20000400000 */
[--C-:B------:R-:W-:Y:S01]  /*3de0*/  FFMA R41, R34, UR6, -R5.reuse ;  /* 0x0000000622297c23 */ /* 0x100fe20008000805 */
[----:B------:R-:W2:Y:S01]  /*3df0*/  MUFU.EX2 R16, R16 ;  /* 0x0000001000107308 */ /* 0x000ea20000000800 */
[----:B---3--:R-:W-:Y:S01]  /*3e00*/  @!P6 FMUL R108, R108, R108 ;  /* 0x0000006c6c6ce220 */ /* 0x008fe20000400000 */
[----:B------:R-:W-:Y:S01]  /*3e10*/  FSETP.GEU.AND P6, PT, R124, -126, PT ;  /* 0xc2fc00007c00780b */ /* 0x000fe20003fce000 */
[----:B------:R-:W-:Y:S01]  /*3e20*/  @!P4 FMUL R120, R120, 0.5 ;  /* 0x3f0000007878c820 */ /* 0x000fe20000400000 */
[--C-:B------:R-:W-:Y:S01]  /*3e30*/  FFMA R37, R38, UR6, -R5.reuse ;  /* 0x0000000626257c23 */ /* 0x100fe20008000805 */
[--C-:B------:R-:W-:Y:S01]  /*3e40*/  FFMA R43, R43, UR6, -R5.reuse ;  /* 0x000000062b2b7c23 */ /* 0x100fe20008000805 */
[--C-:B------:R-:W-:Y:S01]  /*3e50*/  FFMA R47, R47, UR6, -R5.reuse ;  /* 0x000000062f2f7c23 */ /* 0x100fe20008000805 */
[--C-:B------:R-:W-:Y:S01]  /*3e60*/  FFMA R51, R51, UR6, -R5.reuse ;  /* 0x0000000633337c23 */ /* 0x100fe20008000805 */
[----:B------:R-:W3:Y:S01]  /*3e70*/  MUFU.EX2 R129, R129 ;  /* 0x0000008100817308 */ /* 0x000ee20000000800 */
[----:B-1----:R-:W-:Y:S01]  /*3e80*/  @!P3 FMUL R125, R125, R125 ;  /* 0x0000007d7d7db220 */ /* 0x002fe20000400000 */
[----:B------:R-:W-:Y:S01]  /*3e90*/  FSETP.GEU.AND P3, PT, R6, -126, PT ;  /* 0xc2fc00000600780b */ /* 0x000fe20003f6e000 */
[----:B------:R-:W-:Y:S01]  /*3ea0*/  @!P5 FMUL R26, R26, 0.5 ;  /* 0x3f0000001a1ad820 */ /* 0x000fe20000400000 */
        /* <DEDUP_REMOVED lines=12> */
[----:B------:R2:W4:Y:S01]  /*3f70*/  MUFU.EX2 R27, R26 ;  /* 0x0000001a001b7308 */ /* 0x0005220000000800 */
        /* <DEDUP_REMOVED lines=8> */
[--C-:B--2---:R-:W-:Y:S01]  /*4000*/  FFMA R26, R35, UR6, -R5.reuse ;  /* 0x00000006231a7c23 */ /* 0x104fe20008000805 */
[----:B-1----:R-:W-:Y:S01]  /*4010*/  @!P4 FMUL R120, R120, R120 ;  /* 0x000000787878c220 */ /* 0x002fe20000400000 */
[--C-:B------:R-:W-:Y:S01]  /*4020*/  FFMA R99, R99, UR6, -R5.reuse ;  /* 0x0000000663637c23 */ /* 0x100fe20008000805 */
[--C-:B------:R-:W-:Y:S01]  /*4030*/  FFMA R103, R103, UR6, -R5.reuse ;  /* 0x0000000667677c23 */ /* 0x100fe20008000805 */
[--C-:B------:R-:W-:Y:S01]  /*4040*/  FFMA R107, R107, UR6, -R5.reuse ;  /* 0x000000066b6b7c23 */ /* 0x100fe20008000805 */
[----:B------:R-:W-:Y:S01]  /*4050*/  FSETP.GEU.AND P4, PT, R26, -126, PT ;  /* 0xc2fc00001a00780b */ /* 0x000fe20003f8e000 */
[----:B------:R-:W-:Y:S01]  /*4060*/  @!P1 FMUL R41, R41, 0.5 ;  /* 0x3f00000029299820 */ /* 0x000fe20000400000 */
[----:B------:R1:W2:Y:S01]  /*4070*/  MUFU.EX2 R34, R6 ;  /* 0x0000000600227308 */ /* 0x0002a20000000800 */
[----:B----4-:R-:W-:Y:S01]  /*4080*/  @!P5 FMUL R27, R27, R27 ;  /* 0x0000001b1b1bd220 */ /* 0x010fe20000400000 */
[----:B------:R-:W-:Y:S01]  /*4090*/  FSETP.GEU.AND P5, PT, R37, -126, PT ;  /* 0xc2fc00002500780b */ /* 0x000fe20003fae000 */
[--C-:B------:R-:W-:Y:S01]  /*40a0*/  FFMA R111, R111, UR6, -R5.reuse ;  /* 0x000000066f6f7c23 */ /* 0x100fe20008000805 */
[--C-:B------:R-:W-:Y:S01]  /*40b0*/  FFMA R115, R115, UR6, -R5.reuse ;  /* 0x0000000673737c23 */ /* 0x100fe20008000805 */
[--C-:B------:R-:W-:Y:S01]  /*40c0*/  FFMA R122, R122, UR6, -R5.reuse ;  /* 0x000000067a7a7c23 */ /* 0x100fe20008000805 */
[--C-:B------:R-:W-:Y:S01]  /*40d0*/  FFMA R126, R126, UR6, -R5.reuse ;  /* 0x000000067e7e7c23 */ /* 0x100fe20008000805 */
[--C-:B------:R-:W-:Y:S01]  /*40e0*/  FFMA R130, R130, UR6, -R5.reuse ;  /* 0x0000000682827c23 */ /* 0x100fe20008000805 */
[----:B------:R4:W5:Y:S01]  /*40f0*/  MUFU.EX2 R31, R30 ;  /* 0x0000001e001f7308 */ /* 0x0009620000000800 */
[----:B---3--:R-:W-:Y:S01]  /*4100*/  @!P6 FMUL R124, R124, R124 ;  /* 0x0000007c7c7ce220 */ /* 0x008fe20000400000 */
[--C-:B-1----:R-:W-:Y:S01]  /*4110*/  FFMA R6, R50, UR6, -R5.reuse ;  /* 0x0000000632067c23 */ /* 0x102fe20008000805 */
[----:B------:R-:W-:Y:S01]  /*4120*/  @!P4 FMUL R26, R26, 0.5 ;  /* 0x3f0000001a1ac820 */ /* 0x000fe20000400000 */
[--C-:B------:R-:W-:Y:S01]  /*4130*/  FFMA R132, R138, UR6, -R5.reuse ;  /* 0x000000068a847c23 */ /* 0x100fe20008000805 */
[--C-:B------:R-:W-:Y:S01]  /*4140*/  FFMA R140, R134, UR6, -R5.reuse ;  /* 0x00000006868c7c23 */ /* 0x100fe20008000805 */
[--C-:B------:R-:W-:Y:S01]  /*4150*/  FFMA R137, R135, UR6, -R5.reuse ;  /* 0x0000000687897c23 */ /* 0x100fe20008000805 */
[----:B------:R-:W-:Y:S01]  /*4160*/  @!P5 FMUL R37, R37, 0.5 ;  /* 0x3f0000002525d820 */ /* 0x000fe20000400000 */
[----:B------:R1:W3:Y:S01]  /*4170*/  MUFU.EX2 R35, R41 ;  /* 0x0000002900237308 */ /* 0x0002e20000000800 */
[--C-:B----4-:R-:W-:Y:S01]  /*4180*/  FFMA R30, R39, UR6, -R5.reuse ;  /* 0x00000006271e7c23 */ /* 0x110fe20008000805 */
[----:B--2---:R-:W-:Y:S01]  /*4190*/  @!P3 FMUL R34, R34, R34 ;  /* 0x000000222222b220 */ /* 0x004fe20000400000 */
[----:B------:R-:W-:Y:S01]  /*41a0*/  FSETP.GEU.AND P3, PT, R43, -126, PT ;  /* 0xc2fc00002b00780b */ /* 0x000fe20003f6e000 */
[--C-:B------:R-:W-:Y:S01]  /*41b0*/  FFMA R39, R42, UR6, -R5.reuse ;  /* 0x000000062a277c23 */ /* 0x100fe20008000805 */
[--C-:B------:R-:W-:Y:S01]  /*41c0*/  FFMA R134, R142, UR6, -R5.reuse ;  /* 0x000000068e867c23 */ /* 0x100fe20008000805 */
[----:B------:R-:W-:Y:S01]  /*41d0*/  FSETP.GEU.AND P6, PT, R30, -126, PT ;  /* 0xc2fc00001e00780b */ /* 0x000fe20003fce000 */
[--C-:B------:R-:W-:Y:S01]  /*41e0*/  FFMA R136, R146, UR6, -R5.reuse ;  /* 0x0000000692887c23 */ /* 0x100fe20008000805 */
[----:B------:R2:W4:Y:S01]  /*41f0*/  MUFU.EX2 R38, R26 ;  /* 0x0000001a00267308 */ /* 0x0005220000000800 */
[--C-:B-1----:R-:W-:Y:S01]  /*4200*/  FFMA R41, R46, UR6, -R5.reuse ;  /* 0x000000062e297c23 */ /* 0x102fe20008000805 */
[----:B-----5:R-:W-:Y:S01]  /*4210*/  @!P2 FMUL R31, R31, R31 ;  /* 0x0000001f1f1fa220 */ /* 0x020fe20000400000 */
[----:B------:R-:W-:Y:S01]  /*4220*/  FSETP.GEU.AND P2, PT, R39, -126, PT ;  /* 0xc2fc00002700780b */ /* 0x000fe20003f4e000 */
[--C-:B------:R-:W-:Y:S01]  /*4230*/  FFMA R135, R147, UR6, -R5.reuse ;  /* 0x0000000693877c23 */ /* 0x100fe20008000805 */
[--C-:B------:R-:W-:Y:S01]  /*4240*/  FFMA R128, R118, UR6, -R5.reuse ;  /* 0x0000000676807c23 */ /* 0x100fe20008000805 */
[--C-:B------:R-:W-:Y:S01]  /*4250*/  FFMA R119, R119, UR6, -R5.reuse ;  /* 0x0000000677777c23 */ /* 0x100fe20008000805 */
[--C-:B------:R-:W-:Y:S01]  /*4260*/  FFMA R138, R150, UR6, -R5.reuse ;  /* 0x00000006968a7c23 */ /* 0x100fe20008000805 */
[----:B------:R-:W-:Y:S01]  /*4270*/  @!P3 FMUL R43, R43, 0.5 ;  /* 0x3f0000002b2bb820 */ /* 0x000fe20000400000 */
[----:B------:R-:W1:Y:S01]  /*4280*/  MUFU.EX2 R37, R37 ;  /* 0x0000002500257308 */ /* 0x000e620000000800 */
[----:B---3--:R-:W-:Y:S01]  /*4290*/  @!P1 FMUL R35, R35, R35 ;  /* 0x0000002323239220 */ /* 0x008fe20000400000 */
[----:B------:R-:W-:Y:S01]  /*42a0*/  @!P6 FMUL R30, R30, 0.5 ;  /* 0x3f0000001e1ee820 */ /* 0x000fe20000400000 */
[----:B------:R-:W-:Y:S01]  /*42b0*/  FSETP.GEU.AND P1, PT, R41, -126, PT ;  /* 0xc2fc00002900780b */ /* 0x000fe20003f2e000 */
[--C-:B--2---:R-:W-:Y:S01]  /*42c0*/  FFMA R26, R54, UR6, -R5.reuse ;  /* 0x00000006361a7c23 */ /* 0x104fe20008000805 */
[----:B------:R-:W-:-:S02]  /*42d0*/  FFMA R133, R151, UR6, -R5 ;  /* 0x0000000697857c23 */ /* 0x000fc40008000805 */
[----:B------:R-:W-:Y:S01]  /*42e0*/  @!P2 FMUL R39, R39, 0.5 ;  /* 0x3f0000002727a820 */ /* 0x000fe20000400000 */
[----:B------:R2:W3:Y:S01]  /*42f0*/  MUFU.EX2 R42, R30 ;  /* 0x0000001e002a7308 */ /* 0x0004e20000000800 */
[----:B----4-:R-:W-:Y:S01]  /*4300*/  @!P4 FMUL R38, R38, R38 ;  /* 0x000000262626c220 */ /* 0x010fe20000400000 */
[----:B------:R-:W-:-:S06]  /*4310*/  FSETP.GEU.AND P4, PT, R47, -126, PT ;  /* 0xc2fc00002f00780b */ /* 0x000fcc0003f8e000 */
[----:B------:R-:W4:Y:S01]  /*4320*/  MUFU.EX2 R46, R43 ;  /* 0x0000002b002e7308 */ /* 0x000f220000000800 */
[----:B-1----:R-:W-:Y:S01]  /*4330*/  @!P5 FMUL R37, R37, R37 ;  /* 0x000000252525d220 */ /* 0x002fe20000400000 */
[----:B------:R-:W-:Y:S01]  /*4340*/  FSETP.GEU.AND P5, PT, R6, -126, PT ;  /* 0xc2fc00000600780b */ /* 0x000fe20003fae000 */
[----:B------:R-:W-:Y:S01]  /*4350*/  @!P1 FMUL R41, R41, 0.5 ;  /* 0x3f00000029299820 */ /* 0x000fe20000400000 */
[----:B--2---:R-:W-:-:S03]  /*4360*/  FFMA R30, R58, UR6, -R5 ;  /* 0x000000063a1e7c23 */ /* 0x004fc60008000805 */
[----:B------:R-:W-:Y:S01]  /*4370*/  @!P4 FMUL R47, R47, 0.5 ;  /* 0x3f0000002f2fc820 */ /* 0x000fe20000400000 */
[----:B------:R-:W1:Y:S01]  /*4380*/  MUFU.EX2 R39, R39 ;  /* 0x0000002700277308 */ /* 0x000e620000000800 */
[----:B---3--:R-:W-:Y:S01]  /*4390*/  @!P6 FMUL R42, R42, R42 ;  /* 0x0000002a2a2ae220 */ /* 0x008fe20000400000 */
[----:B------:R-:W-:-:S05]  /*43a0*/  FSETP.GEU.AND P6, PT, R51, -126, PT ;  /* 0xc2fc00003300780b */ /* 0x000fca0003fce000 */
[----:B------:R-:W-:Y:S01]  /*43b0*/  @!P5 FMUL R6, R6, 0.5 ;  /* 0x3f0000000606d820 */ /* 0x000fe20000400000 */
[----:B------:R-:W2:Y:S01]  /*43c0*/  MUFU.EX2 R41, R41 ;  /* 0x0000002900297308 */ /* 0x000ea20000000800 */
[----:B----4-:R-:W-:Y:S01]  /*43d0*/  @!P3 FMUL R46, R46, R46 ;  /* 0x0000002e2e2eb220 */ /* 0x010fe20000400000 */
[----:B------:R-:W-:-:S05]  /*43e0*/  FSETP.GEU.AND P3, PT, R55, -126, PT ;  /* 0xc2fc00003700780b */ /* 0x000fca0003f6e000 */
[----:B------:R-:W-:Y:S01]  /*43f0*/  @!P6 FMUL R51, R51, 0.5 ;  /* 0x3f0000003333e820 */ /* 0x000fe20000400000 */
[----:B------:R-:W3:Y:S01]  /*4400*/  MUFU.EX2 R50, R47 ;  /* 0x0000002f00327308 */ /* 0x000ee20000000800 */
[----:B-1----:R-:W-:Y:S01]  /*4410*/  @!P2 FMUL R39, R39, R39 ;  /* 0x000000272727a220 */ /* 0x002fe20000400000 */
[----:B------:R-:W-:-:S05]  /*4420*/  FSETP.GEU.AND P2, PT, R26, -126, PT ;  /* 0xc2fc00001a00780b */ /* 0x000fca0003f4e000 */
[----:B------:R-:W-:Y:S01]  /*4430*/  @!P3 FMUL R55, R55, 0.5 ;  /* 0x3f0000003737b820 */ /* 0x000fe20000400000 */
[----:B------:R1:W4:Y:S01]  /*4440*/  MUFU.EX2 R43, R6 ;  /* 0x00000006002b7308 */ /* 0x0003220000000800 */
[----:B--2---:R-:W-:Y:S01]  /*4450*/  @!P1 FMUL R41, R41, R41 ;  /* 0x0000002929299220 */ /* 0x004fe20000400000 */
[----:B------:R-:W-:-:S05]  /*4460*/  FSETP.GEU.AND P1, PT, R30, -126, PT ;  /* 0xc2fc00001e00780b */ /* 0x000fca0003f2e000 */
[----:B------:R-:W-:Y:S01]  /*4470*/  @!P2 FMUL R26, R26, 0.5 ;  /* 0x3f0000001a1aa820 */ /* 0x000fe20000400000 */
[----:B------:R-:W2:Y:S01]  /*4480*/  MUFU.EX2 R54, R51 ;  /* 0x0000003300367308 */ /* 0x000ea20000000800 */
[----:B-1----:R-:W-:Y:S01]  /*4490*/  FFMA R6, R62, UR6, -R5 ;  /* 0x000000063e067c23 */ /* 0x002fe20008000805 */
[----:B---3--:R-:W-:Y:S01]  /*44a0*/  @!P4 FMUL R50, R50, R50 ;  /* 0x000000323232c220 */ /* 0x008fe20000400000 */
[----:B------:R-:W-:-:S04]  /*44b0*/  FSETP.GEU.AND P4, PT, R59, -126, PT ;  /* 0xc2fc00003b00780b */ /* 0x000fc80003f8e000 */
[----:B------:R-:W-:Y:S01]  /*44c0*/  @!P1 FMUL R30, R30, 0.5 ;  /* 0x3f0000001e1e9820 */ /* 0x000fe20000400000 */
[----:B------:R-:W1:Y:S01]  /*44d0*/  MUFU.EX2 R58, R55 ;  /* 0x00000037003a7308 */ /* 0x000e620000000800 */
[----:B----4-:R-:W-:Y:S01]  /*44e0*/  @!P5 FMUL R43, R43, R43 ;  /* 0x0000002b2b2bd220 */ /* 0x010fe20000400000 */
[----:B------:R-:W-:-:S06]  /*44f0*/  FSETP.GEU.AND P5, PT, R6, -126, PT ;  /* 0xc2fc00000600780b */ /* 0x000fcc0003fae000 */
[----:B------:R-:W-:Y:S01]  /*4500*/  @!P4 FMUL R59, R59, 0.5 ;  /* 0x3f0000003b3bc820 */ /* 0x000fe20000400000 */
[----:B--2---:R-:W-:Y:S01]  /*4510*/  @!P6 FMUL R54, R54, R54 ;  /* 0x000000363636e220 */ /* 0x004fe20000400000 */
[----:B------:R-:W-:Y:S01]  /*4520*/  FSETP.GEU.AND P6, PT, R63, -126, PT ;  /* 0xc2fc00003f00780b */ /* 0x000fe20003fce000 */
[----:B------:R2:W3:Y:S04]  /*4530*/  MUFU.EX2 R47, R26 ;  /* 0x0000001a002f7308 */ /* 0x0004e80000000800 */
[----:B------:R-:W-:Y:S01]  /*4540*/  @!P5 FMUL R6, R6, 0.5 ;  /* 0x3f0000000606d820 */ /* 0x000fe20000400000 */
[----:B-1----:R-:W-:Y:S01]  /*4550*/  @!P3 FMUL R58, R58, R58 ;  /* 0x0000003a3a3ab220 */ /* 0x002fe20000400000 */
[----:B------:R-:W-:Y:S02]  /*4560*/  FSETP.GEU.AND P3, PT, R67, -126, PT ;  /* 0xc2fc00004300780b */ /* 0x000fe40003f6e000 */
[----:B------:R1:W4:Y:S01]  /*4570*/  MUFU.EX2 R51, R30 ;  /* 0x0000001e00337308 */ /* 0x0003220000000800 */
[----:B--2---:R-:W-:-:S03]  /*4580*/  FFMA R26, R66, UR6, -R5 ;  /* 0x00000006421a7c23 */ /* 0x004fc60008000805 */
[----:B------:R-:W-:-:S04]  /*4590*/  @!P6 FMUL R63, R63, 0.5 ;  /* 0x3f0000003f3fe820 */ /* 0x000fc80000400000 */
[----:B------:R-:W2:Y:S01]  /*45a0*/  MUFU.EX2 R62, R59 ;  /* 0x0000003b003e7308 */ /* 0x000ea20000000800 */
[----:B-1----:R-:W-:Y:S01]  /*45b0*/  FFMA R30, R70, UR6, -R5 ;  /* 0x00000006461e7c23 */ /* 0x002fe20008000805 */
[----:B---3--:R-:W-:Y:S01]  /*45c0*/  @!P2 FMUL R47, R47, R47 ;  /* 0x0000002f2f2fa220 */ /* 0x008fe20000400000 */
[----:B------:R-:W-:Y:S01]  /*45d0*/  FSETP.GEU.AND P2, PT, R26, -126, PT ;  /* 0xc2fc00001a00780b */ /* 0x000fe20003f4e000 */
[----:B------:R-:W-:-:S04]  /*45e0*/  @!P3 FMUL R67, R67, 0.5 ;  /* 0x3f0000004343b820 */ /* 0x000fc80000400000 */
[----:B------:R1:W3:Y:S01]  /*45f0*/  MUFU.EX2 R55, R6 ;  /* 0x0000000600377308 */ /* 0x0002e20000000800 */
[----:B----4-:R-:W-:Y:S01]  /*4600*/  @!P1 FMUL R51, R51, R51 ;  /* 0x0000003333339220 */ /* 0x010fe20000400000 */
[----:B------:R-:W-:-:S06]  /*4610*/  FSETP.GEU.AND P1, PT, R30, -126, PT ;  /* 0xc2fc00001e00780b */ /* 0x000fcc0003f2e000 */
[----:B------:R-:W4:Y:S01]  /*4620*/  MUFU.EX2 R66, R63 ;  /* 0x0000003f00427308 */ /* 0x000f220000000800 */
[----:B-1----:R-:W-:Y:S01]  /*4630*/  FFMA R6, R74, UR6, -R5 ;  /* 0x000000064a067c23 */ /* 0x002fe20008000805 */
[----:B--2---:R-:W-:Y:S01]  /*4640*/  @!P4 FMUL R62, R62, R62 ;  /* 0x0000003e3e3ec220 */ /* 0x004fe20000400000 */
[----:B------:R-:W-:Y:S01]  /*4650*/  FSETP.GEU.AND P4, PT, R71, -126, PT ;  /* 0xc2fc00004700780b */ /* 0x000fe20003f8e000 */
[----:B------:R-:W-:-:S03]  /*4660*/  @!P2 FMUL R26, R26, 0.5 ;  /* 0x3f0000001a1aa820 */ /* 0x000fc60000400000 */
[----:B------:R-:W-:Y:S01]  /*4670*/  @!P1 FMUL R30, R30, 0.5 ;  /* 0x3f0000001e1e9820 */ /* 0x000fe20000400000 */
[----:B------:R-:W1:Y:S01]  /*4680*/  MUFU.EX2 R70, R67 ;  /* 0x0000004300467308 */ /* 0x000e620000000800 */
[----:B---3--:R-:W-:Y:S01]  /*4690*/  @!P5 FMUL R55, R55, R55 ;  /* 0x000000373737d220 */ /* 0x008fe20000400000 */
[----:B------:R-:W-:-:S06]  /*46a0*/  FSETP.GEU.AND P5, PT, R6, -126, PT ;  /* 0xc2fc00000600780b */ /* 0x000fcc0003fae000 */
[----:B------:R-:W-:Y:S01]  /*46b0*/  @!P4 FMUL R71, R71, 0.5 ;  /* 0x3f0000004747c820 */ /* 0x000fe20000400000 */
[----:B----4-:R-:W-:Y:S01]  /*46c0*/  @!P6 FMUL R66, R66, R66 ;  /* 0x000000424242e220 */ /* 0x010fe20000400000 */
        /* <DEDUP_REMOVED lines=32> */
[----:B------:R-:W1:Y:S01]  /*48d0*/  MUFU.EX2 R86, R83 ;  /* 0x0000005300567308 */ /* 0x000e620000000800 */
[----:B--2---:R-:W-:-:S03]  /*48e0*/  FFMA R26, R90, UR6, -R5 ;  /* 0x000000065a1a7c23 */ /* 0x004fc60008000805 */
[----:B------:R-:W-:-:S04]  /*48f0*/  @!P6 FMUL R87, R87, 0.5 ;  /* 0x3f0000005757e820 */ /* 0x000fc80000400000 */
[----:B------:R2:W4:Y:S01]  /*4900*/  MUFU.EX2 R79, R6 ;  /* 0x00000006004f7308 */ /* 0x0005220000000800 */
[----:B---3--:R-:W-:Y:S01]  /*4910*/  @!P2 FMUL R71, R71, R71 ;  /* 0x000000474747a220 */ /* 0x008fe20000400000 */
[----:B------:R-:W-:Y:S01]  /*4920*/  FSETP.GEU.AND P2, PT, R26, -126, PT ;  /* 0xc2fc00001a00780b */ /* 0x000fe20003f4e000 */
[----:B------:R-:W-:-:S05]  /*4930*/  @!P3 FMUL R91, R91, 0.5 ;  /* 0x3f0000005b5bb820 */ /* 0x000fca0000400000 */
[----:B------:R-:W3:Y:S01]  /*4940*/  MUFU.EX2 R90, R87 ;  /* 0x00000057005a7308 */ /* 0x000ee20000000800 */
[----:B--2---:R-:W-:Y:S01]  /*4950*/  FFMA R6, R98, UR6, -R5 ;  /* 0x0000000662067c23 */ /* 0x004fe20008000805 */
[----:B-1----:R-:W-:Y:S01]  /*4960*/  @!P4 FMUL R86, R86, R86 ;  /* 0x000000565656c220 */ /* 0x002fe20000400000 */
[----:B------:R-:W-:-:S04]  /*4970*/  FSETP.GEU.AND P4, PT, R95, -126, PT ;  /* 0xc2fc00005f00780b */ /* 0x000fc80003f8e000 */
[----:B------:R-:W-:Y:S01]  /*4980*/  @!P2 FMUL R26, R26, 0.5 ;  /* 0x3f0000001a1aa820 */ /* 0x000fe20000400000 */
[----:B------:R-:W1:Y:S01]  /*4990*/  MUFU.EX2 R83, R91 ;  /* 0x0000005b00537308 */ /* 0x000e620000000800 */
[----:B----4-:R-:W-:Y:S01]  /*49a0*/  @!P5 FMUL R79, R79, R79 ;  /* 0x0000004f4f4fd220 */ /* 0x010fe20000400000 */
[----:B------:R-:W-:-:S06]  /*49b0*/  FSETP.GEU.AND P5, PT, R6, -126, PT ;  /* 0xc2fc00000600780b */ /* 0x000fcc0003fae000 */
[----:B------:R-:W-:Y:S01]  /*49c0*/  @!P4 FMUL R95, R95, 0.5 ;  /* 0x3f0000005f5fc820 */ /* 0x000fe20000400000 */
[----:B---3--:R-:W-:Y:S01]  /*49d0*/  @!P6 FMUL R90, R90, R90 ;  /* 0x0000005a5a5ae220 */ /* 0x008fe20000400000 */
        /* <DEDUP_REMOVED lines=17> */
[----:B------:R1:W2:Y:S01]  /*4af0*/  MUFU.EX2 R102, R6 ;  /* 0x0000000600667308 */ /* 0x0002a20000000800 */
[----:B----4-:R-:W-:Y:S01]  /*4b00*/  @!P2 FMUL R94, R94, R94 ;  /* 0x0000005e5e5ea220 */ /* 0x010fe20000400000 */
[----:B------:R-:W-:-:S06]  /*4b10*/  FSETP.GEU.AND P2, PT, R26, -126, PT ;  /* 0xc2fc00001a00780b */ /* 0x000fcc0003f4e000 */
[----:B------:R-:W4:Y:S01]  /*4b20*/  MUFU.EX2 R95, R103 ;  /* 0x00000067005f7308 */ /* 0x000f220000000800 */
[----:B-1----:R-:W-:Y:S01]  /*4b30*/  FFMA R6, R110, UR6, -R5 ;  /* 0x000000066e067c23 */ /* 0x002fe20008000805 */
[----:B---3--:R-:W-:Y:S01]  /*4b40*/  @!P6 FMUL R91, R91, R91 ;  /* 0x0000005b5b5be220 */ /* 0x008fe20000400000 */
[----:B------:R-:W-:Y:S01]  /*4b50*/  FSETP.GEU.AND P6, PT, R111, -126, PT ;  /* 0xc2fc00006f00780b */ /* 0x000fe20003fce000 */
[----:B------:R-:W-:-:S03]  /*4b60*/  @!P4 FMUL R107, R107, 0.5 ;  /* 0x3f0000006b6bc820 */ /* 0x000fc60000400000 */
[----:B------:R-:W-:Y:S01]  /*4b70*/  @!P2 FMUL R26, R26, 0.5 ;  /* 0x3f0000001a1aa820 */ /* 0x000fe20000400000 */
[----:B------:R1:W3:Y:S01]  /*4b80*/  MUFU.EX2 R98, R30 ;  /* 0x0000001e00627308 */ /* 0x0002e20000000800 */
[----:B--2---:R-:W-:Y:S01]  /*4b90*/  @!P5 FMUL R102, R102, R102 ;  /* 0x000000666666d220 */ /* 0x004fe20000400000 */
[----:B------:R-:W-:-:S06]  /*4ba0*/  FSETP.GEU.AND P5, PT, R6, -126, PT ;  /* 0xc2fc00000600780b */ /* 0x000fcc0003fae000 */
[----:B------:R-:W-:Y:S01]  /*4bb0*/  @!P6 FMUL R111, R111, 0.5 ;  /* 0x3f0000006f6fe820 */ /* 0x000fe20000400000 */
[----:B----4-:R-:W-:Y:S01]  /*4bc0*/  @!P3 FMUL R95, R95, R95 ;  /* 0x0000005f5f5fb220 */ /* 0x010fe20000400000 */
[----:B------:R-:W-:Y:S01]  /*4bd0*/  FSETP.GEU.AND P3, PT, R115, -126, PT ;  /* 0xc2fc00007300780b */ /* 0x000fe20003f6e000 */
[----:B-1----:R-:W-:Y:S01]  /*4be0*/  FFMA R30, R106, UR6, -R5 ;  /* 0x000000066a1e7c23 */ /* 0x002fe20008000805 */
[----:B------:R-:W1:Y:S03]  /*4bf0*/  MUFU.EX2 R99, R107 ;  /* 0x0000006b00637308 */ /* 0x000e660000000800 */
[----:B------:R-:W-:Y:S01]  /*4c00*/  @!P5 FMUL R6, R6, 0.5 ;  /* 0x3f0000000606d820 */ /* 0x000fe20000400000 */
[----:B---3--:R-:W-:Y:S01]  /*4c10*/  @!P1 FMUL R98, R98, R98 ;  /* 0x0000006262629220 */ /* 0x008fe20000400000 */
[----:B------:R-:W-:-:S03]  /*4c20*/  FSETP.GEU.AND P1, PT, R30, -126, PT ;  /* 0xc2fc00001e00780b */ /* 0x000fc60003f2e000 */
[----:B------:R2:W3:Y:S03]  /*4c30*/  MUFU.EX2 R106, R26 ;  /* 0x0000001a006a7308 */ /* 0x0004e60000000800 */
[----:B------:R-:W-:-:S05]  /*4c40*/  @!P3 FMUL R115, R115, 0.5 ;  /* 0x3f0000007373b820 */ /* 0x000fca0000400000 */
[----:B------:R4:W5:Y:S01]  /*4c50*/  MUFU.EX2 R103, R111 ;  /* 0x0000006f00677308 */ /* 0x0009620000000800 */
[----:B--2---:R-:W-:Y:S01]  /*4c60*/  FFMA R26, R114, UR6, -R5 ;  /* 0x00000006721a7c23 */ /* 0x004fe20008000805 */
[----:B-1----:R-:W-:Y:S01]  /*4c70*/  @!P4 FMUL R99, R99, R99 ;  /* 0x000000636363c220 */ /* 0x002fe20000400000 */
[----:B------:R-:W-:Y:S01]  /*4c80*/  FSETP.GEU.AND P4, PT, R122, -126, PT ;  /* 0xc2fc00007a00780b */ /* 0x000fe20003f8e000 */
[----:B------:R-:W-:-:S04]  /*4c90*/  @!P1 FMUL R30, R30, 0.5 ;  /* 0x3f0000001e1e9820 */ /* 0x000fc80000400000 */
[----:B------:R1:W2:Y:S01]  /*4ca0*/  MUFU.EX2 R114, R6 ;  /* 0x0000000600727308 */ /* 0x0002a20000000800 */
[--C-:B----4-:R-:W-:Y:S01]  /*4cb0*/  FFMA R111, R123, UR6, -R5.reuse ;  /* 0x000000067b6f7c23 */ /* 0x110fe20008000805 */
[--C-:B------:R-:W-:Y:S01]  /*4cc0*/  FFMA R123, R131, UR6, -R5.reuse ;  /* 0x00000006837b7c23 */ /* 0x100fe20008000805 */
[----:B------:R-:W-:Y:S01]  /*4cd0*/  FFMA R131, R143, UR6, -R5 ;  /* 0x000000068f837c23 */ /* 0x000fe20008000805 */
[----:B---3--:R-:W-:Y:S01]  /*4ce0*/  @!P2 FMUL R106, R106, R106 ;  /* 0x0000006a6a6aa220 */ /* 0x008fe20000400000 */
[----:B------:R-:W-:Y:S01]  /*4cf0*/  FSETP.GEU.AND P2, PT, R26, -126, PT ;  /* 0xc2fc00001a00780b */ /* 0x000fe20003f4e000 */
[----:B------:R-:W-:Y:S02]  /*4d00*/  FADD R143, R52, R109 ;  /* 0x0000006d348f7221 */ /* 0x000fe40000000000 */
[----:B------:R3:W4:Y:S01]  /*4d10*/  MUFU.EX2 R107, R115 ;  /* 0x00000073006b7308 */ /* 0x0007220000000800 */
[----:B-----5:R-:W-:Y:S01]  /*4d20*/  @!P6 FMUL R103, R103, R103 ;  /* 0x000000676767e220 */ /* 0x020fe20000400000 */
[----:B------:R-:W-:Y:S01]  /*4d30*/  FSETP.GEU.AND P6, PT, R126, -126, PT ;  /* 0xc2fc00007e00780b */ /* 0x000fe20003fce000 */
[----:B------:R-:W-:Y:S01]  /*4d40*/  @!P4 FMUL R122, R122, 0.5 ;  /* 0x3f0000007a7ac820 */ /* 0x000fe20000400000 */
[----:B-1----:R-:W-:Y:S01]  /*4d50*/  FADD R6, R24, R57 ;  /* 0x0000003918067221 */ /* 0x002fe20000000000 */
[----:B------:R-:W-:-:S03]  /*4d60*/  F2FP.F16.F32.PACK_AB R24, R9, R24 ;  /* 0x000000180918723e */ /* 0x000fc600000000ff */
[----:B------:R1:W5:Y:S01]  /*4d70*/  MUFU.EX2 R110, R30 ;  /* 0x0000001e006e7308 */ /* 0x0003620000000800 */
[--C-:B---3--:R-:W-:Y:S01]  /*4d80*/  FFMA R115, R127, UR6, -R5.reuse ;  /* 0x000000067f737c23 */ /* 0x108fe20008000805 */
[----:B--2---:R-:W-:Y:S01]  /*4d90*/  @!P5 FMUL R114, R114, R114 ;  /* 0x000000727272d220 */ /* 0x004fe20000400000 */
[----:B------:R-:W-:Y:S01]  /*4da0*/  FSETP.GEU.AND P5, PT, R111, -126, PT ;  /* 0xc2fc00006f00780b */ /* 0x000fe20003fae000 */
[----:B------:R-:W-:Y:S01]  /*4db0*/  FFMA R127, R139, UR6, -R5 ;  /* 0x000000068b7f7c23 */ /* 0x000fe20008000805 */
[----:B------:R-:W-:Y:S01]  /*4dc0*/  @!P2 FMUL R26, R26, 0.5 ;  /* 0x3f0000001a1aa820 */ /* 0x000fe20000400000 */
[----:B------:R-:W-:Y:S01]  /*4dd0*/  FADD R139, R40, R23 ;  /* 0x00000017288b7221 */ /* 0x000fe20000000000 */
[----:B------:R-:W-:Y:S01]  /*4de0*/  @!P6 FMUL R126, R126, 0.5 ;  /* 0x3f0000007e7ee820 */ /* 0x000fe20000400000 */
[----:B------:R-:W2:Y:S01]  /*4df0*/  MUFU.EX2 R122, R122 ;  /* 0x0000007a007a7308 */ /* 0x000ea20000000800 */
[----:B----4-:R-:W-:Y:S01]  /*4e00*/  @!P3 FMUL R107, R107, R107 ;  /* 0x0000006b6b6bb220 */ /* 0x010fe20000400000 */
[----:B------:R-:W-:Y:S01]  /*4e10*/  FSETP.GEU.AND P3, PT, R115, -126, PT ;  /* 0xc2fc00007300780b */ /* 0x000fe20003f6e000 */
[----:B------:R-:W-:Y:S01]  /*4e20*/  FADD R5, R6, R139 ;  /* 0x0000008b06057221 */ /* 0x000fe20000000000 */
[----:B------:R-:W-:Y:S01]  /*4e30*/  FADD R6, R9, R72 ;  /* 0x0000004809067221 */ /* 0x000fe20000000000 */
[C---:B------:R-:W-:Y:S01]  /*4e40*/  FADD R139, R21.reuse, R100 ;  /* 0x00000064158b7221 */ /* 0x040fe20000000000 */
[----:B-1----:R-:W-:Y:S01]  /*4e50*/  FADD R30, R12, R77 ;  /* 0x0000004d0c1e7221 */ /* 0x002fe20000000000 */
[----:B------:R-:W-:Y:S01]  /*4e60*/  F2FP.F16.F32.PACK_AB R40, R21, R40 ;  /* 0x000000281528723e */ /* 0x000fe200000000ff */
[----:B------:R-:W-:Y:S01]  /*4e70*/  @!P5 FMUL R111, R111, 0.5 ;  /* 0x3f0000006f6fd820 */ /* 0x000fe20000400000 */
[----:B------:R-:W1:Y:S01]  /*4e80*/  MUFU.EX2 R126, R126 ;  /* 0x0000007e007e7308 */ /* 0x000e620000000800 */
[----:B------:R-:W-:Y:S01]  /*4e90*/  FADD R142, R6, R139 ;  /* 0x0000008b068e7221 */ /* 0x000fe20000000000 */
[----:B------:R-:W-:Y:S01]  /*4ea0*/  FADD R6, R14, R61 ;  /* 0x0000003d0e067221 */ /* 0x000fe20000000000 */
[----:B------:R-:W-:Y:S01]  /*4eb0*/  FADD R139, R81, R18 ;  /* 0x00000012518b7221 */ /* 0x000fe20000000000 */
[----:B-----5:R-:W-:Y:S01]  /*4ec0*/  @!P1 FMUL R110, R110, R110 ;  /* 0x0000006e6e6e9220 */ /* 0x020fe20000400000 */
[----:B------:R-:W-:Y:S01]  /*4ed0*/  FSETP.GEU.AND P1, PT, R128, -126, PT ;  /* 0xc2fc00008000780b */ /* 0x000fe20003f2e000 */
[----:B------:R-:W-:Y:S01]  /*4ee0*/  @!P3 FMUL R115, R115, 0.5 ;  /* 0x3f0000007373b820 */ /* 0x000fe20000400000 */
[----:B------:R-:W-:Y:S01]  /*4ef0*/  FADD R144, R6, R139 ;  /* 0x0000008b06907221 */ /* 0x000fe20000000000 */
[----:B------:R-:W3:Y:S01]  /*4f00*/  MUFU.EX2 R111, R111 ;  /* 0x0000006f006f7308 */ /* 0x000ee20000000800 */
[----:B--2---:R-:W-:Y:S01]  /*4f10*/  @!P4 FMUL R122, R122, R122 ;  /* 0x0000007a7a7ac220 */ /* 0x004fe20000400000 */
[----:B------:R-:W-:Y:S01]  /*4f20*/  FSETP.GEU.AND P4, PT, R130, -126, PT ;  /* 0xc2fc00008200780b */ /* 0x000fe20003f8e000 */
[----:B------:R-:W-:Y:S01]  /*4f30*/  FADD R6, R25, R80 ;  /* 0x0000005019067221 */ /* 0x000fe20000000000 */
[----:B------:R-:W-:Y:S01]  /*4f40*/  FADD R139, R44, R105 ;  /* 0x000000692c8b7221 */ /* 0x000fe20000000000 */
[----:B------:R-:W-:Y:S01]  /*4f50*/  FADD R151, R30, R143 ;  /* 0x0000008f1e977221 */ /* 0x000fe20000000000 */
[----:B------:R-:W-:Y:S01]  /*4f60*/  FADD R30, R36, R69 ;  /* 0x00000045241e7221 */ /* 0x000fe20000000000 */
[----:B------:R-:W-:Y:S01]  /*4f70*/  FADD R143, R53, R16 ;  /* 0x00000010358f7221 */ /* 0x000fe20000000000 */
[----:B------:R-:W2:Y:S01]  /*4f80*/  MUFU.EX2 R115, R115 ;  /* 0x0000007300737308 */ /* 0x000ea20000000800 */
[----:B-1----:R-:W-:Y:S01]  /*4f90*/  @!P6 FMUL R126, R126, R126 ;  /* 0x0000007e7e7ee220 */ /* 0x002fe20000400000 */
[----:B------:R-:W-:Y:S01]  /*4fa0*/  FSETP.GEU.AND P6, PT, R132, -126, PT ;  /* 0xc2fc00008400780b */ /* 0x000fe20003fce000 */
[----:B------:R-:W-:Y:S01]  /*4fb0*/  FADD R145, R6, R139 ;  /* 0x0000008b06917221 */ /* 0x000fe20000000000 */
[----:B------:R-:W-:Y:S01]  /*4fc0*/  FADD R6, R29, R60 ;  /* 0x0000003c1d067221 */ /* 0x000fe20000000000 */
[----:B------:R-:W-:Y:S01]  /*4fd0*/  FADD R139, R45, R76 ;  /* 0x0000004c2d8b7221 */ /* 0x000fe20000000000 */
[----:B------:R-:W-:Y:S01]  /*4fe0*/  @!P1 FMUL R128, R128, 0.5 ;  /* 0x3f00000080809820 */ /* 0x000fe20000400000 */
[----:B------:R-:W-:Y:S01]  /*4ff0*/  @!P4 FMUL R130, R130, 0.5 ;  /* 0x3f0000008282c820 */ /* 0x000fe20000400000 */
[----:B------:R1:W4:Y:S01]  /*5000*/  MUFU.EX2 R118, R26 ;  /* 0x0000001a00767308 */ /* 0x0003220000000800 */
[----:B---3--:R-:W-:Y:S01]  /*5010*/  @!P5 FMUL R111, R111, R111 ;  /* 0x0000006f6f6fd220 */ /* 0x008fe20000400000 */
[----:B------:R-:W-:Y:S01]  /*5020*/  FSETP.GEU.AND P5, PT, R123, -126, PT ;  /* 0xc2fc00007b00780b */ /* 0x000fe20003fae000 */
[----:B------:R-:W-:Y:S01]  /*5030*/  FADD R146, R6, R139 ;  /* 0x0000008b06927221 */ /* 0x000fe20000000000 */
[----:B------:R-:W-:Y:S01]  /*5040*/  FADD R6, R33, R20 ;  /* 0x0000001421067221 */ /* 0x000fe20000000000 */
[----:B------:R-:W-:Y:S01]  /*5050*/  FADD R139, R49, R112 ;  /* 0x00000070318b7221 */ /* 0x000fe20000000000 */
[----:B------:R-:W-:Y:S01]  /*5060*/  FADD R153, R30, R143 ;  /* 0x0000008f1e997221 */ /* 0x000fe20000000000 */
[----:B------:R-:W-:Y:S01]  /*5070*/  @!P6 FMUL R132, R132, 0.5 ;  /* 0x3f0000008484e820 */ /* 0x000fe20000400000 */
[----:B------:R-:W3:Y:S01]  /*5080*/  MUFU.EX2 R130, R130 ;  /* 0x0000008200827308 */ /* 0x000ee20000000800 */
[----:B--2---:R-:W-:Y:S01]  /*5090*/  @!P3 FMUL R115, R115, R115 ;  /* 0x000000737373b220 */ /* 0x004fe20000400000 */
[----:B------:R-:W-:Y:S01]  /*50a0*/  FSETP.GEU.AND P3, PT, R127, -126, PT ;  /* 0xc2fc00007f00780b */ /* 0x000fe20003f6e000 */
[----:B-1----:R-:W-:Y:S01]  /*50b0*/  FADD R26, R32, R65 ;  /* 0x00000041201a7221 */ /* 0x002fe20000000000 */
[----:B------:R-:W-:Y:S01]  /*50c0*/  FADD R148, R6, R139 ;  /* 0x0000008b06947221 */ /* 0x000fe20000000000 */
[----:B------:R-:W-:Y:S01]  /*50d0*/  FADD R6, R116, R101 ;  /* 0x0000006574067221 */ /* 0x000fe20000000000 */
[----:B------:R-:W-:Y:S01]  /*50e0*/  FADD R139, R64, R121 ;  /* 0x00000079408b7221 */ /* 0x000fe20000000000 */
[----:B------:R-:W-:Y:S01]  /*50f0*/  @!P5 FMUL R123, R123, 0.5 ;  /* 0x3f0000007b7bd820 */ /* 0x000fe20000400000 */
[----:B------:R-:W1:Y:S01]  /*5100*/  MUFU.EX2 R132, R132 ;  /* 0x0000008400847308 */ /* 0x000e620000000800 */
[----:B------:R-:W-:Y:S01]  /*5110*/  FADD R150, R26, R141 ;  /* 0x0000008d1a967221 */ /* 0x000fe20000000000 */
[----:B------:R-:W-:Y:S01]  /*5120*/  FADD R26, R15, R84 ;  /* 0x000000540f1a7221 */ /* 0x000fe20000000000 */
[----:B------:R-:W-:Y:S01]  /*5130*/  FADD R141, R85, R104 ;  /* 0x00000068558d7221 */ /* 0x000fe20000000000 */
[----:B----4-:R-:W-:Y:S01]  /*5140*/  @!P2 FMUL R118, R118, R118 ;  /* 0x000000767676a220 */ /* 0x010fe20000400000 */
[----:B------:R-:W-:Y:S01]  /*5150*/  FSETP.GEU.AND P2, PT, R119, -126, PT ;  /* 0xc2fc00007700780b */ /* 0x000fe20003f4e000 */
[----:B------:R-:W-:Y:S01]  /*5160*/  FADD R30, R13, R96 ;  /* 0x000000600d1e7221 */ /* 0x000fe20000000000 */
[----:B------:R-:W-:Y:S01]  /*5170*/  @!P3 FMUL R127, R127, 0.5 ;  /* 0x3f0000007f7fb820 */ /* 0x000fe20000400000 */
[----:B------:R-:W2:Y:S01]  /*5180*/  MUFU.EX2 R123, R123 ;  /* 0x0000007b007b7308 */ /* 0x000ea20000000800 */
[----:B---3--:R-:W-:Y:S01]  /*5190*/  @!P4 FMUL R130, R130, R130 ;  /* 0x000000828282c220 */ /* 0x008fe20000400000 */
[----:B------:R-:W-:Y:S01]  /*51a0*/  FSETP.GEU.AND P4, PT, R134, -126, PT ;  /* 0xc2fc00008600780b */ /* 0x000fe20003f8e000 */
[----:B------:R-:W-:Y:S01]  /*51b0*/  FADD R149, R26, R141 ;  /* 0x0000008d1a957221 */ /* 0x000fe20000000000 */
[----:B------:R-:W-:Y:S01]  /*51c0*/  FADD R26, R17, R88 ;  /* 0x00000058111a7221 */ /* 0x000fe20000000000 */
[----:B------:R-:W-:Y:S01]  /*51d0*/  FADD R141, R89, R108 ;  /* 0x0000006c598d7221 */ /* 0x000fe20000000000 */
[----:B------:R-:W-:Y:S01]  /*51e0*/  FADD R143, R93, R120 ;  /* 0x000000785d8f7221 */ /* 0x000fe20000000000 */
[----:B------:R-:W-:Y:S01]  /*51f0*/  FADD R6, R6, R139 ;  /* 0x0000008b06067221 */ /* 0x000fe20000000000 */
[----:B------:R-:W3:Y:S01]  /*5200*/  MUFU.EX2 R127, R127 ;  /* 0x0000007f007f7308 */ /* 0x000ee20000000800 */
[----:B-1----:R-:W-:Y:S01]  /*5210*/  @!P6 FMUL R132, R132, R132 ;  /* 0x000000848484e220 */ /* 0x002fe20000400000 */
[----:B------:R-:W-:Y:S01]  /*5220*/  FSETP.GEU.AND P6, PT, R136, -126, PT ;  /* 0xc2fc00008800780b */ /* 0x000fe20003fce000 */
[----:B------:R-:W-:Y:S01]  /*5230*/  FADD R152, R26, R141 ;  /* 0x0000008d1a987221 */ /* 0x000fe20000000000 */
[----:B------:R-:W-:Y:S01]  /*5240*/  FADD R26, R28, R97 ;  /* 0x000000611c1a7221 */ /* 0x000fe20000000000 */
[----:B------:R-:W-:Y:S01]  /*5250*/  FADD R141, R56, R117 ;  /* 0x00000075388d7221 */ /* 0x000fe20000000000 */
[----:B------:R-:W-:Y:S01]  /*5260*/  @!P2 FMUL R119, R119, 0.5 ;  /* 0x3f0000007777a820 */ /* 0x000fe20000400000 */
[----:B------:R-:W-:Y:S01]  /*5270*/  @!P4 FMUL R134, R134, 0.5 ;  /* 0x3f0000008686c820 */ /* 0x000fe20000400000 */
[----:B------:R-:W-:Y:S01]  /*5280*/  MUFU.EX2 R128, R128 ;  /* 0x0000008000807308 */ /* 0x000fe20000000800 */
[----:B--2---:R-:W-:Y:S01]  /*5290*/  @!P5 FMUL R123, R123, R123 ;  /* 0x0000007b7b7bd220 */ /* 0x004fe20000400000 */
[----:B------:R-:W-:Y:S01]  /*52a0*/  FSETP.GEU.AND P5, PT, R131, -126, PT ;  /* 0xc2fc00008300780b */ /* 0x000fe20003fae000 */
[----:B------:R-:W-:Y:S01]  /*52b0*/  FADD R147, R26, R141 ;  /* 0x0000008d1a937221 */ /* 0x000fe20000000000 */
[----:B------:R-:W-:Y:S01]  /*52c0*/  FADD R26, R19, R92 ;  /* 0x0000005c131a7221 */ /* 0x000fe20000000000 */
[----:B------:R-:W-:Y:S01]  /*52d0*/  FADD R141, R68, R125 ;  /* 0x0000007d448d7221 */ /* 0x000fe20000000000 */
[----:B------:R-:W-:Y:S01]  /*52e0*/  FADD R143, R30, R143 ;  /* 0x0000008f1e8f7221 */ /* 0x000fe20000000000 */
[----:B------:R-:W-:Y:S01]  /*52f0*/  @!P6 FMUL R136, R136, 0.5 ;  /* 0x3f0000008888e820 */ /* 0x000fe20000400000 */
[----:B------:R-:W1:Y:S01]  /*5300*/  MUFU.EX2 R134, R134 ;  /* 0x0000008600867308 */ /* 0x000e620000000800 */
[----:B---3--:R-:W-:Y:S01]  /*5310*/  @!P3 FMUL R127, R127, R127 ;  /* 0x0000007f7f7fb220 */ /* 0x008fe20000400000 */
[----:B------:R-:W-:Y:S01]  /*5320*/  FSETP.GEU.AND P3, PT, R135, -126, PT ;  /* 0xc2fc00008700780b */ /* 0x000fe20003f6e000 */
[----:B------:R-:W-:Y:S01]  /*5330*/  FADD R154, R26, R141 ;  /* 0x0000008d1a9a7221 */ /* 0x000fe20000000000 */
[----:B------:R-:W-:Y:S01]  /*5340*/  FADD R26, R10, R73 ;  /* 0x000000490a1a7221 */ /* 0x000fe20000000000 */
[----:B------:R-:W-:Y:S01]  /*5350*/  FADD R141, R22, R129 ;  /* 0x00000081168d7221 */ /* 0x000fe20000000000 */
[----:B------:R-:W-:Y:S01]  /*5360*/  FADD R139, R51, R122 ;  /* 0x0000007a338b7221 */ /* 0x000fe20000000000 */
[----:B------:R-:W-:Y:S01]  /*5370*/  @!P5 FMUL R131, R131, 0.5 ;  /* 0x3f0000008383d820 */ /* 0x000fe20000400000 */
[----:B------:R-:W2:Y:S01]  /*5380*/  MUFU.EX2 R136, R136 ;  /* 0x0000008800887308 */ /* 0x000ea20000000800 */
[----:B------:R-:W-:Y:S01]  /*5390*/  FADD R141, R26, R141 ;  /* 0x0000008d1a8d7221 */ /* 0x000fe20000000000 */
[----:B------:R-:W-:Y:S01]  /*53a0*/  FADD R26, R27, R94 ;  /* 0x0000005e1b1a7221 */ /* 0x000fe20000000000 */
[----:B------:R-:W-:Y:S01]  /*53b0*/  FADD R30, R39, R110 ;  /* 0x0000006e271e7221 */ /* 0x000fe20000000000 */
[----:B------:R-:W-:Y:S01]  /*53c0*/  FADD R155, R67, R132 ;  /* 0x00000084439b7221 */ /* 0x000fe20000000000 */
[----:B------:R-:W-:Y:S01]  /*53d0*/  FADD R156, R78, R127 ;  /* 0x0000007f4e9c7221 */ /* 0x000fe20000000000 */
[----:B------:R-:W-:Y:S01]  /*53e0*/  FADD R160, R26, R139 ;  /* 0x0000008b1aa07221 */ /* 0x000fe20000000000 */
[----:B------:R-:W-:Y:S01]  /*53f0*/  @!P3 FMUL R135, R135, 0.5 ;  /* 0x3f0000008787b820 */ /* 0x000fe20000400000 */
[----:B------:R-:W3:Y:S01]  /*5400*/  MUFU.EX2 R131, R131 ;  /* 0x0000008300837308 */ /* 0x000ee20000000800 */
[----:B-1----:R-:W-:Y:S01]  /*5410*/  @!P4 FMUL R134, R134, R134 ;  /* 0x000000868686c220 */ /* 0x002fe20000400000 */
[----:B------:R-:W-:Y:S01]  /*5420*/  FSETP.GEU.AND P4, PT, R140, -126, PT ;  /* 0xc2fc00008c00780b */ /* 0x000fe20003f8e000 */
[----:B------:R-:W-:Y:S01]  /*5430*/  FADD R167, R30, R155 ;  /* 0x0000009b1ea77221 */ /* 0x000fe20000000000 */
[----:B------:R-:W-:Y:S01]  /*5440*/  FADD R26, R124, R83 ;  /* 0x000000537c1a7221 */ /* 0x000fe20000000000 */
[----:B------:R-:W-:Y:S01]  /*5450*/  FADD R155, R62, R111 ;  /* 0x0000006f3e9b7221 */ /* 0x000fe20000000000 */
[----:B------:R-:W-:Y:S01]  /*5460*/  FADD R139, R46, R99 ;  /* 0x000000632e8b7221 */ /* 0x000fe20000000000 */
[----:B------:R-:W-:Y:S01]  /*5470*/  FADD R30, R31, R98 ;  /* 0x000000621f1e7221 */ /* 0x000fe20000000000 */
[----:B------:R-:W1:Y:S01]  /*5480*/  MUFU.EX2 R135, R135 ;  /* 0x0000008700877308 */ /* 0x000e620000000800 */
[----:B--2---:R-:W-:Y:S01]  /*5490*/  @!P6 FMUL R136, R136, R136 ;  /* 0x000000888888e220 */ /* 0x004fe20000400000 */
[----:B------:R-:W-:Y:S01]  /*54a0*/  FSETP.GEU.AND P6, PT, R138, -126, PT ;  /* 0xc2fc00008a00780b */ /* 0x000fe20003fce000 */
[----:B------:R-:W-:Y:S01]  /*54b0*/  FADD R157, R55, R126 ;  /* 0x0000007e379d7221 */ /* 0x000fe20000000000 */
[----:B------:R-:W-:Y:S01]  /*54c0*/  FADD R161, R26, R155 ;  /* 0x0000009b1aa17221 */ /* 0x000fe20000000000 */
[----:B------:R-:W-:Y:S01]  /*54d0*/  FADD R166, R139, R156 ;  /* 0x0000009c8ba67221 */ /* 0x000fe20000000000 */
        /* <DEDUP_REMOVED lines=22> */
[----:B------:R-:W-:Y:S01]  /*5640*/  FADD R139, R43, R118 ;  /* 0x000000762b8b7221 */ /* 0x000fe20000000000 */
[----:B------:R-:W-:Y:S01]  /*5650*/  FADD R156, R75, R136 ;  /* 0x000000884b9c7221 */ /* 0x000fe20000000000 */
[----:B------:R-:W-:Y:S01]  /*5660*/  FADD R30, R38, R91 ;  /* 0x0000005b261e7221 */ /* 0x000fe20000000000 */
[----:B------:R-:W-:Y:S01]  /*5670*/  @!P3 FMUL R133, R133, 0.5 ;  /* 0x3f0000008585b820 */ /* 0x000fe20000400000 */
[----:B------:R-:W4:Y:S01]  /*5680*/  MUFU.EX2 R137, R137 ;  /* 0x0000008900897308 */ /* 0x000f220000000800 */
[----:B------:R-:W-:Y:S01]  /*5690*/  FADD R159, R70, R123 ;  /* 0x0000007b469f7221 */ /* 0x000fe20000000000 */
[----:B------:R-:W-:Y:S01]  /*56a0*/  FADD R155, R54, R107 ;  /* 0x0000006b369b7221 */ /* 0x000fe20000000000 */
[----:B------:R-:W-:Y:S01]  /*56b0*/  FADD R158, R86, R135 ;  /* 0x00000087569e7221 */ /* 0x000fe20000000000 */
[----:B------:R-:W-:Y:S01]  /*56c0*/  @!P1 FMUL R128, R128, R128 ;  /* 0x0000008080809220 */ /* 0x000fe20000400000 */
[----:B--2---:R-:W-:Y:S01]  /*56d0*/  @!P2 FMUL R119, R119, R119 ;  /* 0x000000777777a220 */ /* 0x004fe20000400000 */
[----:B---3--:R-:W-:Y:S01]  /*56e0*/  @!P4 FMUL R140, R140, R140 ;  /* 0x0000008c8c8cc220 */ /* 0x008fe20000400000 */
[----:B------:R-:W-:Y:S01]  /*56f0*/  FADD R164, R26, R157 ;  /* 0x0000009d1aa47221 */ /* 0x000fe20000000000 */
[----:B------:R-:W2:Y:S01]  /*5700*/  MUFU.EX2 R133, R133 ;  /* 0x0000008500857308 */ /* 0x000ea20000000800 */
[----:B-1----:R-:W-:Y:S01]  /*5710*/  @!P6 FMUL R138, R138, R138 ;  /* 0x0000008a8a8ae220 */ /* 0x002fe20000400000 */
[----:B------:R-:W-:Y:S01]  /*5720*/  FADD R171, R139, R156 ;  /* 0x0000009c8bab7221 */ /* 0x000fe20000000000 */
[----:B------:R-:W-:Y:S01]  /*5730*/  FADD R165, R30, R159 ;  /* 0x0000009f1ea57221 */ /* 0x000fe20000000000 */
[----:B------:R-:W-:Y:S01]  /*5740*/  FADD R170, R155, R158 ;  /* 0x0000009e9baa7221 */ /* 0x000fe20000000000 */
[----:B------:R-:W-:Y:S01]  /*5750*/  FADD R26, R37, R106 ;  /* 0x0000006a251a7221 */ /* 0x000fe20000000000 */
[----:B------:R-:W-:Y:S01]  /*5760*/  FADD R157, R63, R140 ;  /* 0x0000008c3f9d7221 */ /* 0x000fe20000000000 */
[----:B------:R-:W-:Y:S01]  /*5770*/  FADD R139, R47, R128 ;  /* 0x000000802f8b7221 */ /* 0x000fe20000000000 */
[----:B------:R-:W-:Y:S01]  /*5780*/  FADD R156, R79, R138 ;  /* 0x0000008a4f9c7221 */ /* 0x000fe20000000000 */
[----:B----4-:R-:W-:Y:S01]  /*5790*/  @!P5 FMUL R137, R137, R137 ;  /* 0x000000898989d220 */ /* 0x010fe20000400000 */
[----:B------:R-:W-:Y:S01]  /*57a0*/  FADD R30, R42, R95 ;  /* 0x0000005f2a1e7221 */ /* 0x000fe20000000000 */
[----:B------:R-:W-:Y:S01]  /*57b0*/  FADD R155, R58, R119 ;  /* 0x000000773a9b7221 */ /* 0x000fe20000000000 */
[----:B------:R-:W-:Y:S01]  /*57c0*/  FADD R26, R26, R157 ;  /* 0x0000009d1a1a7221 */ /* 0x000fe20000000000 */
[----:B------:R-:W-:Y:S01]  /*57d0*/  FADD R159, R74, R137 ;  /* 0x000000894a9f7221 */ /* 0x000fe20000000000 */
[----:B------:R-:W-:Y:S01]  /*57e0*/  FADD R139, R139, R156 ;  /* 0x0000009c8b8b7221 */ /* 0x000fe20000000000 */
[----:B------:R-:W-:Y:S01]  /*57f0*/  FADD R5, R5, R150 ;  /* 0x0000009605057221 */ /* 0x000fe20000000000 */
[----:B------:R-:W-:Y:S01]  /*5800*/  FADD R142, R142, R149 ;  /* 0x000000958e8e7221 */ /* 0x000fe20000000000 */
[----:B--2---:R-:W-:Y:S01]  /*5810*/  @!P3 FMUL R133, R133, R133 ;  /* 0x000000858585b220 */ /* 0x004fe20000400000 */
[----:B------:R-:W-:Y:S01]  /*5820*/  FADD R30, R30, R159 ;  /* 0x0000009f1e1e7221 */ /* 0x000fe20000000000 */
        /* <DEDUP_REMOVED lines=24> */
[----:B------:R-:W-:Y:S01]  /*59b0*/  MOV R6, UR7 ;  /* 0x0000000700067c02 */ /* 0x000fe20008000f00 */
[----:B------:R-:W-:Y:S01]  /*59c0*/  FADD R5, R5, R144 ;  /* 0x0000009005057221 */ /* 0x000fe20000000000 */
[----:B------:R-:W-:Y:S01]  /*59d0*/  FADD R142, R142, R145 ;  /* 0x000000918e8e7221 */ /* 0x000fe20000000000 */
[----:B------:R-:W-:Y:S01]  /*59e0*/  FADD R139, R160, R139 ;  /* 0x0000008ba08b7221 */ /* 0x000fe20000000000 */
[----:B------:R-:W-:Y:S01]  /*59f0*/  FADD R30, R161, R30 ;  /* 0x0000001ea11e7221 */ /* 0x000fe20000000000 */
[----:B------:R1:W-:Y:S01]  /*5a00*/  SYNCS.ARRIVE.TRANS64.A1T0 RZ, [R6+UR9], RZ ;  /* 0x000000ff06ff79a7 */ /* 0x0003e20008100009 */
[----:B------:R-:W-:-:S02]  /*5a10*/  F2FP.F16.F32.PACK_AB R26, R25, R14 ;  /* 0x0000000e191a723e */ /* 0x000fc400000000ff */
[----:B------:R-:W-:Y:S02]  /*5a20*/  F2FP.F16.F32.PACK_AB R28, R28, R29 ;  /* 0x0000001d1c1c723e */ /* 0x000fe400000000ff */
[----:B------:R-:W-:Y:S02]  /*5a30*/  F2FP.F16.F32.PACK_AB R25, R124, R27 ;  /* 0x0000001b7c19723e */ /* 0x000fe400000000ff */
[----:B------:R-:W-:Y:S01]  /*5a40*/  F2FP.F16.F32.PACK_AB R27, R34, R31 ;  /* 0x0000001f221b723e */ /* 0x000fe200000000ff */
[----:B-1----:R-:W-:Y:S01]  /*5a50*/  FADD R6, R5, R142 ;  /* 0x0000008e05067221 */ /* 0x002fe20000000000 */
[----:B------:R-:W-:Y:S01]  /*5a60*/  FADD R5, R139, R30 ;  /* 0x0000001e8b057221 */ /* 0x000fe20000000000 */
[----:B------:R-:W-:Y:S02]  /*5a70*/  F2FP.F16.F32.PACK_AB R29, R38, R35 ;  /* 0x00000023261d723e */ /* 0x000fe400000000ff */
[----:B------:R-:W-:Y:S02]  /*5a80*/  F2FP.F16.F32.PACK_AB R30, R116, R33 ;  /* 0x00000021741e723e */ /* 0x000fe400000000ff */
[----:B------:R-:W-:-:S02]  /*5a90*/  F2FP.F16.F32.PACK_AB R31, R42, R37 ;  /* 0x000000252a1f723e */ /* 0x000fc400000000ff */
[----:B------:R-:W-:Y:S02]  /*5aa0*/  F2FP.F16.F32.PACK_AB R35, R50, R41 ;  /* 0x000000293223723e */ /* 0x000fe400000000ff */
[----:B------:R-:W-:Y:S02]  /*5ab0*/  F2FP.F16.F32.PACK_AB R33, R46, R39 ;  /* 0x000000272e21723e */ /* 0x000fe400000000ff */
[----:B------:R-:W-:Y:S02]  /*5ac0*/  F2FP.F16.F32.PACK_AB R42, R44, R81 ;  /* 0x000000512c2a723e */ /* 0x000fe400000000ff */
        /* <DEDUP_REMOVED lines=49> */
[----:B------:R-:W-:Y:S01]  /*5de0*/  F2FP.F16.F32.PACK_AB R82, R120, R129 ;  /* 0x000000817852723e */ /* 0x000fe200000000ff */
[----:B------:R-:W-:Y:S06]  /*5df0*/  @!P0 BRA `(.L_x_19) ;  /* 0x0000000000048947 */ /* 0x000fec0003800000 */
[----:B------:R-:W-:Y:S01]  /*5e00*/  BPT.TRAP 0x1 ;  /* 0x000000040000795c */ /* 0x000fe20000300000 */
.L_x_19:
[----:B------:R-:W1:Y:S02]  /*5e10*/  SYNCS.PHASECHK.TRANS64.TRYWAIT P1, [UR38+0xb008], R4 ;  /* 0x00b00804ff0075a7 */ /* 0x000e640008020166 */
[----:B-1----:R-:W-:Y:S05]  /*5e20*/  @!P1 BRA `(.L_x_20) ;  /* 0x000000c800309947 */ /* 0x002fea0003800000 */
.L_x_102:
[----:B------:R-:W-:Y:S01]  /*5e30*/  UIADD3 UR6, UR8, 0x200, URZ ;  /* 0x0000020008067890 */ /* 0x000fe2000fffe03f */
[----:B------:R-:W-:Y:S01]  /*5e40*/  WARPGROUP.ARRIVE ;  /* 0x00000000000079c5 */ /* 0x000fe20000000000 */
[----:B------:R-:W-:Y:S01]  /*5e50*/  UMOV UR7, 0xc0000010 ;  /* 0xc000001000077882 */ /* 0x000fe20000000000 */
[----:B------:R-:W-:-:S06]  /*5e60*/  F2FP.F16.F32.PACK_AB R83, R133, R138 ;  /* 0x0000008a8553723e */ /* 0x000fcc00000000ff */
[----:B------:R-:W-:Y:S01]  /*5e70*/  HGMMA.64x16x16.F32 R152, R24, gdesc[UR4].tnspB, RZ, !UPT, gsb0 ;  /* 0x4020000418987df0 */ /* 0x000fe2000c0008ff */
[----:B------:R-:W-:Y:S01]  /*5e80*/  UIADD3 UR6, UR8, 0x220, URZ ;  /* 0x0000022008067890 */ /* 0x000fe2000fffe03f */
[----:B------:R-:W-:Y:S01]  /*5e90*/  UMOV UR7, 0xc0000010 ;  /* 0xc000001000077882 */ /* 0x000fe20000000000 */
[----:B------:R-:W-:Y:S02]  /*5ea0*/  WARPGROUP.DEPBAR.LE gsb0, 0x0 ;  /* 0x00008000000079c5 */ /* 0x000fe40000010000 */
[----:B------:R-:W-:-:S06]  /*5eb0*/  WARPGROUP.ARRIVE ;  /* 0x00000000000079c5 */ /* 0x000fcc0000000000 */
[----:B------:R-:W-:Y:S01]  /*5ec0*/  HGMMA.64x16x16.F32 R152, R28, gdesc[UR4].tnspB, R152, gsb0 ;  /* 0x402000041c987df0 */ /* 0x000fe20008000898 */
        /* <DEDUP_REMOVED lines=69> */
[----:B------:R-:W-:Y:S03]  /*6320*/  HGMMA.64x16x16.F32 R152, R80, gdesc[UR4].tnspB, R152, gsb0 ;  /* 0x4020000450987df0 */ /* 0x000fe60008000898 */
[----:B------:R-:W-:Y:S02]  /*6330*/  WARPGROUP.DEPBAR.LE gsb0, 0x0 ;  /* 0x00008000000079c5 */ /* 0x000fe40000010000 */
[----:B------:R-:W-:Y:S05]  /*6340*/  @!P0 BRA `(.L_x_21) ;  /* 0x0000000000048947 */ /* 0x000fea0003800000 */
[----:B------:R-:W-:Y:S01]  /*6350*/  BPT.TRAP 0x1 ;  /* 0x000000040000795c */ /* 0x000fe20000300000 */
.L_x_21:
[----:B------:R-:W-:Y:S01]  /*6360*/  UISETP.EQ.AND UP0, UPT, UR36, URZ, !UP0 ;  /* 0x0000003f2400728c */ /* 0x000fe2000c702270 */
[----:B-1----:R-:W-:Y:S01]  /*6370*/  IMAD.MOV.U32 R4, RZ, RZ, RZ ;  /* 0x000000ffff047224 */ /* 0x002fe200078e00ff */
[----:B------:R-:W-:Y:S02]  /*6380*/  UIADD3 UR6, UR38, 0xb028, URZ ;  /* 0x0000b02826067890 */ /* 0x000fe4000fffe03f */
[----:B------:R-:W-:Y:S02]  /*6390*/  USEL UR7, URZ, 0x1, !UP0 ;  /* 0x000000013f077887 */ /* 0x000fe4000c000000 */
[----:B------:R-:W-:Y:S02]  /*63a0*/  UPRMT UR6, URZ, 0x654, UR6 ;  /* 0x000006543f067896 */ /* 0x000fe40008000006 */
[----:B------:R-:W-:-:S04]  /*63b0*/  USEL UR7, UR7, 0x2, UP1 ;  /* 0x0000000207077887 */ /* 0x000fc80008800000 */
[----:B------:R-:W-:-:S03]  /*63c0*/  UISETP.GT.U32.AND UP0, UPT, UR7, 0x1, UPT ;  /* 0x000000010700788c */ /* 0x000fc6000bf04070 */
[----:B------:R-:W-:Y:S03]  /*63d0*/  SYNCS.ARRIVE.TRANS64.RED.A1T0 RZ, [UR6], RZ ;  /* 0x000000ffffff79a7 */ /* 0x000fe60008100406 */
[----:B------:R-:W-:-:S13]  /*63e0*/  PLOP3.LUT P1, PT, PT, PT, UP0, 0x80, 0x0 ;  /* 0x000000000000781c */ /* 0x000fda0003f2f008 */
[----:B------:R-:W-:Y:S05]  /*63f0*/  @P1 BRA `(.L_x_22) ;  /* 0x0000000000041947 */ /* 0x000fea0003800000 */
[----:B------:R-:W-:Y:S01]  /*6400*/  BPT.TRAP 0x1 ;  /* 0x000000040000795c */ /* 0x000fe20000300000 */
.L_x_22:
[C---:B------:R-:W-:Y:S01]  /*6410*/  ISETP.GE.AND P2, PT, R8.reuse, 0x3, PT ;  /* 0x000000030800780c */ /* 0x040fe20003f46270 */
[----:B------:R-:W-:Y:S01]  /*6420*/  UMOV UR9, 0x1 ;  /* 0x0000000100097882 */ /* 0x000fe20000000000 */
[----:B------:R-:W-:Y:S01]  /*6430*/  UMOV UR11, 0x2 ;  /* 0x00000002000b7882 */ /* 0x000fe20000000000 */
[----:B------:R-:W-:Y:S01]  /*6440*/  IADD3 R3, R3, 0x100, RZ ;  /* 0x0000010003037810 */ /* 0x000fe20007ffe0ff */
[----:B------:R-:W-:-:S09]  /*6450*/  VIADD R8, R8, 0xffffffff ;  /* 0xffffffff08087836 */ /* 0x000fd20000000000 */
[----:B------:R-:W-:Y:S05]  /*6460*/  @!P2 BRA `(.L_x_23) ;  /* 0x0000004400d8a947 */ /* 0x000fea0003800000 */
[----:B------:R-:W-:Y:S01]  /*6470*/  MOV R13, R7 ;  /* 0x00000007000d7202 */ /* 0x000fe20000000f00 */
[----:B------:R-:W-:Y:S01]  /*6480*/  IMAD.MOV.U32 R9, RZ, RZ, R11 ;  /* 0x000000ffff097224 */ /* 0x000fe200078e000b */
[----:B------:R-:W-:Y:S01]  /*6490*/  MOV R4, RZ ;  /* 0x000000ff00047202 */ /* 0x000fe20000000f00 */
[----:B------:R-:W-:Y:S01]  /*64a0*/  UMOV UR11, 0x2 ;  /* 0x00000002000b7882 */ /* 0x000fe20000000000 */
[----:B------:R-:W-:Y:S01]  /*64b0*/  UMOV UR9, 0x1 ;  /* 0x0000000100097882 */ /* 0x000fe20000000000 */
[----:B------:R-:W-:-:S05]  /*64c0*/  ULDC UR13, c[0x0][0x604] ;  /* 0x00018100000d7ab9 */ /* 0x000fca0000000800 */
.L_x_34:
[----:B------:R-:W-:-:S13]  /*64d0*/  PLOP3.LUT P3, PT, PT, PT, UP1, 0x80, 0x0 ;  /* 0x000000000000781c */ /* 0x000fda0003f6f018 */
[----:B-1----:R-:W-:Y:S05]  /*64e0*/  @!P3 BRA `(.L_x_24) ;  /* 0x000000000004b947 */ /* 0x002fea0003800000 */
[----:B------:R-:W-:Y:S01]  /*64f0*/  BPT.TRAP 0x1 ;  /* 0x000000040000795c */ /* 0x000fe20000300000 */
.L_x_24:
[----:B------:R-:W-:Y:S01]  /*6500*/  ULEA UR6, UR11, UR38, 0x3 ;  /* 0x000000260b067291 */ /* 0x000fe2000f8e183f */
[----:B------:R-:W-:-:S08]  /*6510*/  SHF.L.U32 R7, R4, 0x1f, RZ ;  /* 0x0000001f04077819 */ /* 0x000fd000000006ff */
[----:B------:R-:W1:Y:S02]  /*6520*/  SYNCS.PHASECHK.TRANS64.TRYWAIT P2, [UR6+0xb000], R7 ;  /* 0x00b00007ff0075a7 */ /* 0x000e640008040146 */
[----:B-1----:R-:W-:Y:S05]  /*6530*/  @!P2 BRA `(.L_x_25) ;  /* 0x000000c00084a947 */ /* 0x002fea0003800000 */
.L_x_103:
[----:B------:R-:W-:Y:S01]  /*6540*/  ULEA UR6, UR11, UR10, 0x9 ;  /* 0x0000000a0b067291 */ /* 0x000fe2000f8e483f */
[----:B------:R-:W-:Y:S01]  /*6550*/  WARPGROUP.ARRIVE ;  /* 0x00000000000079c5 */ /* 0x000fe20000000000 */
[----:B------:R-:W-:-:S07]  /*6560*/  UMOV UR7, 0xc0000010 ;  /* 0xc000001000077882 */ /* 0x000fce0000000000 */
[----:B------:R-:W-:Y:S01]  /*6570*/  HGMMA.64x256x16.F32 R24, gdesc[UR4], RZ, !UPT, gsb0 ;  /* 0x03e00000041879f0 */ /* 0x000fe2000c0008ff */
[----:B------:R-:W-:-:S04]  /*6580*/  UIADD3 UR6, UR11, 0x1, URZ ;  /* 0x000000010b067890 */ /* 0x000fc8000fffe03f */
[----:B------:R-:W-:-:S04]  /*6590*/  UISETP.NE.AND UP0, UPT, UR6, 0x5, UPT ;  /* 0x000000050600788c */ /* 0x000fc8000bf05270 */
[----:B------:R-:W-:Y:S02]  /*65a0*/  USEL UR7, URZ, 0x1, UP0 ;  /* 0x000000013f077887 */ /* 0x000fe40008000000 */
[----:B------:R-:W-:-:S04]  /*65b0*/  USEL UR6, UR6, URZ, UP0 ;  /* 0x0000003f06067287 */ /* 0x000fc80008000000 */
[----:B------:R-:W-:Y:S01]  /*65c0*/  LOP3.LUT R4, R4, UR7, RZ, 0x3c, !PT ;  /* 0x0000000704047c12 */ /* 0x000fe2000f8e3cff */
[----:B------:R-:W-:Y:S02]  /*65d0*/  WARPGROUP.DEPBAR.LE gsb0, 0x0 ;  /* 0x00008000000079c5 */ /* 0x000fe40000010000 */
[----:B------:R-:W-:Y:S05]  /*65e0*/  @!P3 BRA `(.L_x_26) ;  /* 0x000000000004b947 */ /* 0x000fea0003800000 */
[----:B------:R-:W-:Y:S01]  /*65f0*/  BPT.TRAP 0x1 ;  /* 0x000000040000795c */ /* 0x000fe20000300000 */
.L_x_26:
[----:B-1----:R-:W-:Y:S01]  /*6600*/  FMNMX R10, R24, R13, !PT ;  /* 0x0000000d180a7209 */ /* 0x002fe20007800000 */
[----:B------:R-:W-:-:S03]  /*6610*/  ULEA UR7, UR6, UR38, 0x3 ;  /* 0x0000002606077291 */ /* 0x000fc6000f8e183f */
[----:B------:R-:W-:-:S04]  /*6620*/  FMNMX R7, R25, R10, !PT ;  /* 0x0000000a19077209 */ /* 0x000fc80007800000 */
        /* <DEDUP_REMOVED lines=61> */
[----:B------:R-:W-:-:S05]  /*6a00*/  FMNMX R11, R149, R10, !PT ;  /* 0x0000000a950b7209 */ /* 0x000fca0007800000 */
[----:B------:R-:W1:Y:S02]  /*6a10*/  SHFL.BFLY PT, R10, R11, 0x1, 0x1f ;  /* 0x0c201f000b0a7f89 */ /* 0x000e6400000e0000 */
[----:B-1----:R-:W-:-:S05]  /*6a20*/  FMNMX R12, R11, R10, !PT ;  /* 0x0000000a0b0c7209 */ /* 0x002fca0007800000 */
[----:B------:R-:W1:Y:S02]  /*6a30*/  SHFL.BFLY PT, R7, R12, 0x2, 0x1f ;  /* 0x0c401f000c077f89 */ /* 0x000e6400000e0000 */
[----:B-1----:R-:W-:Y:S02]  /*6a40*/  FMNMX R7, R12, R7, !PT ;  /* 0x000000070c077209 */ /* 0x002fe40007800000 */
[----:B------:R-:W-:Y:S02]  /*6a50*/  FMNMX R12, R26, R9, !PT ;  /* 0x000000091a0c7209 */ /* 0x000fe40007800000 */
[----:B------:R-:W-:Y:S02]  /*6a60*/  FSETP.NEU.AND P2, PT, R7, -INF , PT ;  /* 0xff8000000700780b */ /* 0x000fe40003f4d000 */
[----:B------:R-:W-:Y:S02]  /*6a70*/  FMNMX R11, R27, R12, !PT ;  /* 0x0000000c1b0b7209 */ /* 0x000fe40007800000 */
[----:B------:R-:W-:-:S02]  /*6a80*/  FSEL R10, R7, RZ, P2 ;  /* 0x000000ff070a7208 */ /* 0x000fc40001000000 */
[----:B------:R-:W-:-:S03]  /*6a90*/  FMNMX R12, R30, R11, !PT ;  /* 0x0000000b1e0c7209 */ /* 0x000fc60007800000 */
[----:B------:R-:W-:Y:S01]  /*6aa0*/  FMUL R169, R10, UR13 ;  /* 0x0000000d0aa97c20 */ /* 0x000fe20008400000 */
[----:B------:R-:W-:-:S03]  /*6ab0*/  FMNMX R11, R31, R12, !PT ;  /* 0x0000000c1f0b7209 */ /* 0x000fc60007800000 */
        /* <DEDUP_REMOVED lines=16> */
[--C-:B------:R-:W-:Y:S01]  /*6bc0*/  FFMA R16, R45, UR13, -R169.reuse ;  /* 0x0000000d2d107c23 */ /* 0x100fe200080008a9 */
        /* <DEDUP_REMOVED lines=9> */
[----:B------:R-:W-:Y:S01]  /*6c60*/  @!P4 FMUL R32, R32, 0.5 ;  /* 0x3f0000002020c820 */ /* 0x000fe20000400000 */
[--C-:B------:R-:W-:Y:S01]  /*6c70*/  FFMA R40, R57, UR13, -R169.reuse ;  /* 0x0000000d39287c23 */ /* 0x100fe200080008a9 */
[--C-:B------:R-:W-:Y:S01]  /*6c80*/  FFMA R18, R61, UR13, -R169.reuse ;  /* 0x0000000d3d127c23 */ /* 0x100fe200080008a9 */
[--C-:B------:R-:W-:Y:S01]  /*6c90*/  FFMA R45, R64, UR13, -R169.reuse ;  /* 0x0000000d402d7c23 */ /* 0x100fe200080008a9 */
[--C-:B------:R-:W-:Y:S01]  /*6ca0*/  FFMA R19, R69, UR13, -R169.reuse ;  /* 0x0000000d45137c23 */ /* 0x100fe200080008a9 */
[----:B------:R-:W-:Y:S01]  /*6cb0*/  FMNMX R12, R34, R11, !PT ;  /* 0x0000000b220c7209 */ /* 0x000fe20007800000 */
[----:B------:R-:W2:Y:S01]  /*6cc0*/  MUFU.EX2 R167, R167 ;  /* 0x000000a700a77308 */ /* 0x000ea20000000800 */
[--C-:B------:R-:W-:Y:S01]  /*6cd0*/  FFMA R68, R68, UR13, -R169.reuse ;  /* 0x0000000d44447c23 */ /* 0x100fe200080008a9 */
[--C-:B------:R-:W-:Y:S01]  /*6ce0*/  FFMA R48, R73, UR13, -R169.reuse ;  /* 0x0000000d49307c23 */ /* 0x100fe200080008a9 */
[----:B------:R-:W-:Y:S01]  /*6cf0*/  FMNMX R11, R35, R12, !PT ;  /* 0x0000000c230b7209 */ /* 0x000fe20007800000 */
[--C-:B------:R-:W-:Y:S01]  /*6d00*/  FFMA R53, R80, UR13, -R169.reuse ;  /* 0x0000000d50357c23 */ /* 0x100fe200080008a9 */
[--C-:B------:R-:W-:Y:S01]  /*6d10*/  FFMA R76, R76, UR13, -R169.reuse ;  /* 0x0000000d4c4c7c23 */ /* 0x100fe200080008a9 */
[--C-:B------:R-:W-:Y:S01]  /*6d20*/  FFMA R20, R77, UR13, -R169.reuse ;  /* 0x0000000d4d147c23 */ /* 0x100fe200080008a9 */
[----:B------:R-:W-:Y:S01]  /*6d30*/  FMNMX R12, R38, R11, !PT ;  /* 0x0000000b260c7209 */ /* 0x000fe20007800000 */
[----:B------:R-:W3:Y:S01]  /*6d40*/  MUFU.EX2 R25, R25 ;  /* 0x0000001900197308 */ /* 0x000ee20000000800 */
[----:B-1----:R-:W-:Y:S01]  /*6d50*/  @!P5 FMUL R24, R24, R24 ;  /* 0x000000181818d220 */ /* 0x002fe20000400000 */
[----:B------:R-:W-:Y:S01]  /*6d60*/  FSETP.GEU.AND P5, PT, R29, -126, PT ;  /* 0xc2fc00001d00780b */ /* 0x000fe20003fae000 */
[--C-:B------:R-:W-:Y:S01]  /*6d70*/  FFMA R84, R84, UR13, -R169.reuse ;  /* 0x0000000d54547c23 */ /* 0x100fe200080008a9 */
[----:B------:R-:W-:Y:S01]  /*6d80*/  FMNMX R11, R39, R12, !PT ;  /* 0x0000000c270b7209 */ /* 0x000fe20007800000 */
[--C-:B------:R-:W-:Y:S01]  /*6d90*/  FFMA R21, R85, UR13, -R169.reuse ;  /* 0x0000000d55157c23 */ /* 0x100fe200080008a9 */
[--C-:B------:R-:W-:Y:S01]  /*6da0*/  FFMA R57, R88, UR13, -R169.reuse ;  /* 0x0000000d58397c23 */ /* 0x100fe200080008a9 */
[--C-:B------:R-:W-:Y:S01]  /*6db0*/  FFMA R22, R93, UR13, -R169.reuse ;  /* 0x0000000d5d167c23 */ /* 0x100fe200080008a9 */
[----:B------:R-:W1:Y:S01]  /*6dc0*/  MUFU.EX2 R168, R28 ;  /* 0x0000001c00a87308 */ /* 0x000e620000000800 */
[----:B--2---:R-:W-:Y:S01]  /*6dd0*/  @!P3 FMUL R167, R167, R167 ;  /* 0x000000a7a7a7b220 */ /* 0x004fe20000400000 */
[----:B------:R-:W-:Y:S01]  /*6de0*/  FSETP.GEU.AND P3, PT, R33, -126, PT ;  /* 0xc2fc00002100780b */ /* 0x000fe20003f6e000 */
[--C-:B------:R-:W-:Y:S01]  /*6df0*/  FFMA R92, R92, UR13, -R169.reuse ;  /* 0x0000000d5c5c7c23 */ /* 0x100fe200080008a9 */
[----:B------:R-:W-:Y:S01]  /*6e00*/  FMNMX R12, R42, R11, !PT ;  /* 0x0000000b2a0c7209 */ /* 0x000fe20007800000 */
[--C-:B------:R-:W-:Y:S01]  /*6e10*/  FFMA R61, R96, UR13, -R169.reuse ;  /* 0x0000000d603d7c23 */ /* 0x100fe200080008a9 */
[--C-:B------:R-:W-:Y:S01]  /*6e20*/  FFMA R64, R101, UR13, -R169.reuse ;  /* 0x0000000d65407c23 */ /* 0x100fe200080008a9 */
[----:B------:R-:W-:Y:S01]  /*6e30*/  @!P5 FMUL R29, R29, 0.5 ;  /* 0x3f0000001d1dd820 */ /* 0x000fe20000400000 */
[----:B------:R-:W2:Y:S01]  /*6e40*/  MUFU.EX2 R28, R32 ;  /* 0x00000020001c7308 */ /* 0x000ea20000000800 */
[----:B---3--:R-:W-:Y:S01]  /*6e50*/  @!P2 FMUL R25, R25, R25 ;  /* 0x000000191919a220 */ /* 0x008fe20000400000 */
[----:B------:R-:W-:Y:S01]  /*6e60*/  FSETP.GEU.AND P2, PT, R36, -126, PT ;  /* 0xc2fc00002400780b */ /* 0x000fe20003f4e000 */
[--C-:B------:R-:W-:Y:S01]  /*6e70*/  FFMA R69, R109, UR13, -R169.reuse ;  /* 0x0000000d6d457c23 */ /* 0x100fe200080008a9 */
[----:B------:R-:W-:Y:S01]  /*6e80*/  FMNMX R11, R43, R12, !PT ;  /* 0x0000000c2b0b7209 */ /* 0x000fe20007800000 */
[--C-:B------:R-:W-:Y:S01]  /*6e90*/  FFMA R23, R105, UR13, -R169.reuse ;  /* 0x0000000d69177c23 */ /* 0x100fe200080008a9 */
[--C-:B------:R-:W-:Y:S01]  /*6ea0*/  FFMA R88, R108, UR13, -R169.reuse ;  /* 0x0000000d6c587c23 */ /* 0x100fe200080008a9 */
[----:B------:R-:W-:Y:S01]  /*6eb0*/  @!P3 FMUL R33, R33, 0.5 ;  /* 0x3f0000002121b820 */ /* 0x000fe20000400000 */
[----:B------:R-:W3:Y:S01]  /*6ec0*/  MUFU.EX2 R29, R29 ;  /* 0x0000001d001d7308 */ /* 0x000ee20000000800 */
[----:B-1----:R-:W-:Y:S01]  /*6ed0*/  @!P6 FMUL R168, R168, R168 ;  /* 0x000000a8a8a8e220 */ /* 0x002fe20000400000 */
[----:B------:R-:W-:Y:S01]  /*6ee0*/  FSETP.GEU.AND P6, PT, R15, -126, PT ;  /* 0xc2fc00000f00780b */ /* 0x000fe20003fce000 */
[--C-:B------:R-:W-:Y:S01]  /*6ef0*/  FFMA R73, R113, UR13, -R169.reuse ;  /* 0x0000000d71497c23 */ /* 0x100fe200080008a9 */
[----:B------:R-:W-:Y:S01]  /*6f00*/  FMNMX R12, R46, R11, !PT ;  /* 0x0000000b2e0c7209 */ /* 0x000fe20007800000 */
[--C-:B------:R-:W-:Y:S01]  /*6f10*/  FFMA R93, R116, UR13, -R169.reuse ;  /* 0x0000000d745d7c23 */ /* 0x100fe200080008a9 */
[--C-:B------:R-:W-:Y:S01]  /*6f20*/  FFMA R101, R121, UR13, -R169.reuse ;  /* 0x0000000d79657c23 */ /* 0x100fe200080008a9 */
[----:B------:R-:W-:Y:S01]  /*6f30*/  @!P2 FMUL R36, R36, 0.5 ;  /* 0x3f0000002424a820 */ /* 0x000fe20000400000 */
        /* <DEDUP_REMOVED lines=8> */
[----:B------:R2:W4:Y:S01]  /*6fc0*/  MUFU.EX2 R166, R36 ;  /* 0x0000002400a67308 */ /* 0x0005220000000800 */
        /* <DEDUP_REMOVED lines=8> */
[--C-:B--2---:R-:W-:Y:S01]  /*7050*/  FFMA R36, R49, UR13, -R169.reuse ;  /* 0x0000000d31247c23 */ /* 0x104fe200080008a9 */
[----:B-1----:R-:W-:Y:S01]  /*7060*/  @!P3 FMUL R33, R33, R33 ;  /* 0x000000212121b220 */ /* 0x002fe20000400000 */
[--C-:B------:R-:W-:Y:S01]  /*7070*/  FFMA R49, R72, UR13, -R169.reuse ;  /* 0x0000000d48317c23 */ /* 0x100fe200080008a9 */
[----:B------:R-:W-:Y:S01]  /*7080*/  FMNMX R11, R51, R12, !PT ;  /* 0x0000000c330b7209 */ /* 0x000fe20007800000 */
[--C-:B------:R-:W-:Y:S01]  /*7090*/  FFMA R72, R117, UR13, -R169.reuse ;  /* 0x0000000d75487c23 */ /* 0x100fe200080008a9 */
[----:B------:R-:W-:Y:S01]  /*70a0*/  FSETP.GEU.AND P3, PT, R36, -126, PT ;  /* 0xc2fc00002400780b */ /* 0x000fe20003f6e000 */
[----:B------:R-:W-:Y:S01]  /*70b0*/  @!P5 FMUL R44, R44, 0.5 ;  /* 0x3f0000002c2cd820 */ /* 0x000fe20000400000 */
[----:B------:R1:W2:Y:S01]  /*70c0*/  MUFU.EX2 R32, R41 ;  /* 0x0000002900207308 */ /* 0x0002a20000000800 */
[----:B----4-:R-:W-:Y:S01]  /*70d0*/  @!P2 FMUL R166, R166, R166 ;  /* 0x000000a6a6a6a220 */ /* 0x010fe20000400000 */
[----:B------:R-:W-:Y:S01]  /*70e0*/  FSETP.GEU.AND P2, PT, R16, -126, PT ;  /* 0xc2fc00001000780b */ /* 0x000fe20003f4e000 */
[--C-:B------:R-:W-:Y:S01]  /*70f0*/  FFMA R109, R145, UR13, -R169.reuse ;  /* 0x0000000d916d7c23 */ /* 0x100fe200080008a9 */
[----:B------:R-:W-:Y:S01]  /*7100*/  FMNMX R12, R54, R11, !PT ;  /* 0x0000000b360c7209 */ /* 0x000fe20007800000 */
[----:B------:R-:W-:-:S03]  /*7110*/  FFMA R113, R148, UR13, -R169 ;  /* 0x0000000d94717c23 */ /* 0x000fc600080008a9 */
[----:B------:R4:W5:Y:S01]  /*7120*/  MUFU.EX2 R165, R44 ;  /* 0x0000002c00a57308 */ /* 0x0009620000000800 */
[----:B---3--:R-:W-:Y:S01]  /*7130*/  @!P6 FMUL R15, R15, R15 ;  /* 0x0000000f0f0fe220 */ /* 0x008fe20000400000 */
[----:B------:R-:W-:Y:S01]  /*7140*/  FSETP.GEU.AND P6, PT, R37, -126, PT ;  /* 0xc2fc00002500780b */ /* 0x000fe20003fce000 */
[----:B------:R-:W-:Y:S01]  /*7150*/  @!P3 FMUL R36, R36, 0.5 ;  /* 0x3f0000002424b820 */ /* 0x000fe20000400000 */
[--C-:B-1----:R-:W-:Y:S01]  /*7160*/  FFMA R41, R56, UR13, -R169.reuse ;  /* 0x0000000d38297c23 */ /* 0x102fe200080008a9 */
[----:B------:R-:W-:Y:S01]  /*7170*/  FMNMX R11, R55, R12, !PT ;  /* 0x0000000c370b7209 */ /* 0x000fe20007800000 */
[--C-:B------:R-:W-:Y:S01]  /*7180*/  FFMA R56, R89, UR13, -R169.reuse ;  /* 0x0000000d59387c23 */ /* 0x100fe200080008a9 */
[----:B------:R-:W-:Y:S01]  /*7190*/  @!P2 FMUL R16, R16, 0.5 ;  /* 0x3f0000001010a820 */ /* 0x000fe20000400000 */
[--C-:B------:R-:W-:Y:S01]  /*71a0*/  FFMA R89, R132, UR13, -R169.reuse ;  /* 0x0000000d84597c23 */ /* 0x100fe200080008a9 */
[----:B------:R-:W1:Y:S01]  /*71b0*/  MUFU.EX2 R36, R36 ;  /* 0x0000002400247308 */ /* 0x000e620000000800 */
[----:B--2---:R-:W-:Y:S01]  /*71c0*/  @!P4 FMUL R32, R32, R32 ;  /* 0x000000202020c220 */ /* 0x004fe20000400000 */
[----:B------:R-:W-:Y:S01]  /*71d0*/  FSETP.GEU.AND P4, PT, R52, -126, PT ;  /* 0xc2fc00003400780b */ /* 0x000fe20003f8e000 */
[--C-:B----4-:R-:W-:Y:S01]  /*71e0*/  FFMA R44, R65, UR13, -R169.reuse ;  /* 0x0000000d412c7c23 */ /* 0x110fe200080008a9 */
[----:B------:R-:W-:Y:S01]  /*71f0*/  FMNMX R12, R58, R11, !PT ;  /* 0x0000000b3a0c7209 */ /* 0x000fe20007800000 */
[----:B------:R-:W-:Y:S01]  /*7200*/  FFMA R65, R100, UR13, -R169 ;  /* 0x0000000d64417c23 */ /* 0x000fe200080008a9 */
[----:B------:R-:W-:Y:S01]  /*7210*/  @!P6 FMUL R37, R37, 0.5 ;  /* 0x3f0000002525e820 */ /* 0x000fe20000400000 */
[----:B-----5:R-:W-:Y:S01]  /*7220*/  @!P5 FMUL R165, R165, R165 ;  /* 0x000000a5a5a5d220 */ /* 0x020fe20000400000 */
[----:B------:R-:W-:Y:S01]  /*7230*/  FSETP.GEU.AND P5, PT, R17, -126, PT ;  /* 0xc2fc00001100780b */ /* 0x000fe20003fae000 */
[----:B------:R-:W2:Y:S01]  /*7240*/  MUFU.EX2 R16, R16 ;  /* 0x0000001000107308 */ /* 0x000ea20000000800 */
[----:B------:R-:W-:-:S05]  /*7250*/  FMNMX R11, R59, R12, !PT ;  /* 0x0000000c3b0b7209 */ /* 0x000fca0007800000 */
[----:B------:R-:W-:Y:S01]  /*7260*/  @!P4 FMUL R52, R52, 0.5 ;  /* 0x3f0000003434c820 */ /* 0x000fe20000400000 */
[----:B------:R-:W-:Y:S01]  /*7270*/  FMNMX R12, R62, R11, !PT ;  /* 0x0000000b3e0c7209 */ /* 0x000fe20007800000 */
[----:B-1----:R-:W-:Y:S01]  /*7280*/  @!P3 FMUL R36, R36, R36 ;  /* 0x000000242424b220 */ /* 0x002fe20000400000 */
[----:B------:R-:W1:Y:S01]  /*7290*/  MUFU.EX2 R37, R37 ;  /* 0x0000002500257308 */ /* 0x000e620000000800 */
[----:B------:R-:W-:Y:S02]  /*72a0*/  FSETP.GEU.AND P3, PT, R60, -126, PT ;  /* 0xc2fc00003c00780b */ /* 0x000fe40003f6e000 */
[----:B------:R-:W-:Y:S01]  /*72b0*/  FMNMX R11, R63, R12, !PT ;  /* 0x0000000c3f0b7209 */ /* 0x000fe20007800000 */
[----:B------:R-:W-:-:S03]  /*72c0*/  @!P5 FMUL R17, R17, 0.5 ;  /* 0x3f0000001111d820 */ /* 0x000fc60000400000 */
[----:B------:R-:W-:Y:S01]  /*72d0*/  FMNMX R12, R66, R11, !PT ;  /* 0x0000000b420c7209 */ /* 0x000fe20007800000 */
[----:B------:R3:W4:Y:S01]  /*72e0*/  MUFU.EX2 R164, R52 ;  /* 0x0000003400a47308 */ /* 0x0007220000000800 */
[----:B--2---:R-:W-:Y:S01]  /*72f0*/  @!P2 FMUL R16, R16, R16 ;  /* 0x000000101010a220 */ /* 0x004fe20000400000 */
[----:B------:R-:W-:Y:S02]  /*7300*/  FSETP.GEU.AND P2, PT, R41, -126, PT ;  /* 0xc2fc00002900780b */ /* 0x000fe40003f4e000 */
[----:B------:R-:W-:Y:S02]  /*7310*/  FMNMX R11, R67, R12, !PT ;  /* 0x0000000c430b7209 */ /* 0x000fe40007800000 */
[----:B------:R-:W-:Y:S02]  /*7320*/  @!P3 FMUL R60, R60, 0.5 ;  /* 0x3f0000003c3cb820 */ /* 0x000fe40000400000 */
[----:B------:R-:W2:Y:S01]  /*7330*/  MUFU.EX2 R17, R17 ;  /* 0x0000001100117308 */ /* 0x000ea20000000800 */
[----:B-1----:R-:W-:Y:S01]  /*7340*/  @!P6 FMUL R37, R37, R37 ;  /* 0x000000252525e220 */ /* 0x002fe20000400000 */
[----:B------:R-:W-:Y:S01]  /*7350*/  FSETP.GEU.AND P6, PT, R40, -126, PT ;  /* 0xc2fc00002800780b */ /* 0x000fe20003fce000 */
[--C-:B---3--:R-:W-:Y:S01]  /*7360*/  FFMA R52, R81, UR13, -R169.reuse ;  /* 0x0000000d51347c23 */ /* 0x108fe200080008a9 */
[----:B------:R-:W-:Y:S01]  /*7370*/  FMNMX R12, R70, R11, !PT ;  /* 0x0000000b460c7209 */ /* 0x000fe20007800000 */
[----:B------:R-:W-:-:S02]  /*7380*/  FFMA R81, R137, UR13, -R169 ;  /* 0x0000000d89517c23 */ /* 0x000fc400080008a9 */
[----:B------:R-:W-:Y:S01]  /*7390*/  @!P2 FMUL R41, R41, 0.5 ;  /* 0x3f0000002929a820 */ /* 0x000fe20000400000 */
[----:B------:R1:W3:Y:S01]  /*73a0*/  MUFU.EX2 R163, R60 ;  /* 0x0000003c00a37308 */ /* 0x0002e20000000800 */
[----:B----4-:R-:W-:Y:S01]  /*73b0*/  @!P4 FMUL R164, R164, R164 ;  /* 0x000000a4a4a4c220 */ /* 0x010fe20000400000 */
[----:B------:R-:W-:Y:S02]  /*73c0*/  FSETP.GEU.AND P4, PT, R18, -126, PT ;  /* 0xc2fc00001200780b */ /* 0x000fe40003f8e000 */
[----:B------:R-:W-:-:S03]  /*73d0*/  FMNMX R11, R71, R12, !PT ;  /* 0x0000000c470b7209 */ /* 0x000fc60007800000 */
[----:B------:R-:W-:Y:S01]  /*73e0*/  @!P6 FMUL R40, R40, 0.5 ;  /* 0x3f0000002828e820 */ /* 0x000fe20000400000 */
[----:B------:R-:W4:Y:S01]  /*73f0*/  MUFU.EX2 R41, R41 ;  /* 0x0000002900297308 */ /* 0x000f220000000800 */
[----:B--2---:R-:W-:Y:S01]  /*7400*/  @!P5 FMUL R17, R17, R17 ;  /* 0x000000111111d220 */ /* 0x004fe20000400000 */
[----:B------:R-:W-:Y:S01]  /*7410*/  FSETP.GEU.AND P5, PT, R45, -126, PT ;  /* 0xc2fc00002d00780b */ /* 0x000fe20003fae000 */
[----:B-1----:R-:W-:Y:S01]  /*7420*/  FFMA R60, R97, UR13, -R169 ;  /* 0x0000000d613c7c23 */ /* 0x002fe200080008a9 */
[----:B------:R-:W-:-:S03]  /*7430*/  FMNMX R12, R74, R11, !PT ;  /* 0x0000000b4a0c7209 */ /* 0x000fc60007800000 */
[----:B------:R-:W-:Y:S01]  /*7440*/  @!P4 FMUL R18, R18, 0.5 ;  /* 0x3f0000001212c820 */ /* 0x000fe20000400000 */
[----:B------:R-:W1:Y:S01]  /*7450*/  MUFU.EX2 R40, R40 ;  /* 0x0000002800287308 */ /* 0x000e620000000800 */
[----:B---3--:R-:W-:Y:S01]  /*7460*/  @!P3 FMUL R163, R163, R163 ;  /* 0x000000a3a3a3b220 */ /* 0x008fe20000400000 */
[----:B------:R-:W-:Y:S02]  /*7470*/  FSETP.GEU.AND P3, PT, R19, -126, PT ;  /* 0xc2fc00001300780b */ /* 0x000fe40003f6e000 */
[----:B------:R-:W-:-:S03]  /*7480*/  FMNMX R11, R75, R12, !PT ;  /* 0x0000000c4b0b7209 */ /* 0x000fc60007800000 */
[----:B------:R-:W-:Y:S01]  /*7490*/  @!P5 FMUL R45, R45, 0.5 ;  /* 0x3f0000002d2dd820 */ /* 0x000fe20000400000 */
[----:B------:R-:W2:Y:S01]  /*74a0*/  MUFU.EX2 R18, R18 ;  /* 0x0000001200127308 */ /* 0x000ea20000000800 */
[----:B----4-:R-:W-:Y:S01]  /*74b0*/  @!P2 FMUL R41, R41, R41 ;  /* 0x000000292929a220 */ /* 0x010fe20000400000 */
        /* <DEDUP_REMOVED lines=18> */
[----:B------:R3:W4:Y:S01]  /*75e0*/  MUFU.EX2 R162, R68 ;  /* 0x0000004400a27308 */ /* 0x0007220000000800 */
[----:B-1----:R-:W-:Y:S01]  /*75f0*/  @!P3 FMUL R19, R19, R19 ;  /* 0x000000131313b220 */ /* 0x002fe20000400000 */
[----:B------:R-:W-:Y:S02]  /*7600*/  FSETP.GEU.AND P3, PT, R53, -126, PT ;  /* 0xc2fc00003500780b */ /* 0x000fe40003f6e000 */
[----:B------:R-:W-:-:S03]  /*7610*/  FMNMX R12, R86, R11, !PT ;  /* 0x0000000b560c7209 */ /* 0x000fc60007800000 */
[----:B------:R-:W-:Y:S01]  /*7620*/  @!P5 FMUL R48, R48, 0.5 ;  /* 0x3f0000003030d820 */ /* 0x000fe20000400000 */
[----:B------:R-:W1:Y:S01]  /*7630*/  MUFU.EX2 R49, R49 ;  /* 0x0000003100317308 */ /* 0x000e620000000800 */
[----:B--2---:R-:W-:Y:S01]  /*7640*/  @!P2 FMUL R44, R44, R44 ;  /* 0x0000002c2c2ca220 */ /* 0x004fe20000400000 */
[----:B------:R-:W-:Y:S01]  /*7650*/  FSETP.GEU.AND P2, PT, R76, -126, PT ;  /* 0xc2fc00004c00780b */ /* 0x000fe20003f4e000 */
[----:B---3--:R-:W-:Y:S01]  /*7660*/  FFMA R68, R112, UR13, -R169 ;  /* 0x0000000d70447c23 */ /* 0x008fe200080008a9 */
        /* <DEDUP_REMOVED lines=12> */
[----:B------:R1:W4:Y:S01]  /*7730*/  MUFU.EX2 R161, R76 ;  /* 0x0000004c00a17308 */ /* 0x0003220000000800 */
[----:B--2---:R-:W-:Y:S01]  /*7740*/  @!P5 FMUL R48, R48, R48 ;  /* 0x000000303030d220 */ /* 0x004fe20000400000 */
[----:B------:R-:W-:Y:S02]  /*7750*/  FSETP.GEU.AND P5, PT, R84, -126, PT ;  /* 0xc2fc00005400780b */ /* 0x000fe40003fae000 */
[----:B------:R-:W-:-:S03]  /*7760*/  FMNMX R12, R94, R11, !PT ;  /* 0x0000000b5e0c7209 */ /* 0x000fc60007800000 */
[----:B------:R-:W-:Y:S01]  /*7770*/  @!P4 FMUL R52, R52, 0.5 ;  /* 0x3f0000003434c820 */ /* 0x000fe20000400000 */
[----:B------:R-:W2:Y:S01]  /*7780*/  MUFU.EX2 R20, R20 ;  /* 0x0000001400147308 */ /* 0x000ea20000000800 */
[----:B---3--:R-:W-:Y:S01]  /*7790*/  @!P3 FMUL R53, R53, R53 ;  /* 0x000000353535b220 */ /* 0x008fe20000400000 */
[----:B------:R-:W-:Y:S01]  /*77a0*/  FSETP.GEU.AND P3, PT, R56, -126, PT ;  /* 0xc2fc00003800780b */ /* 0x000fe20003f6e000 */
[----:B-1----:R-:W-:Y:S01]  /*77b0*/  FFMA R76, R128, UR13, -R169 ;  /* 0x0000000d804c7c23 */ /* 0x002fe200080008a9 */
[----:B------:R-:W-:-:S03]  /*77c0*/  FMNMX R11, R95, R12, !PT ;  /* 0x0000000c5f0b7209 */ /* 0x000fc60007800000 */
[----:B------:R-:W-:Y:S01]  /*77d0*/  @!P5 FMUL R84, R84, 0.5 ;  /* 0x3f0000005454d820 */ /* 0x000fe20000400000 */
[----:B------:R-:W1:Y:S01]  /*77e0*/  MUFU.EX2 R52, R52 ;  /* 0x0000003400347308 */ /* 0x000e620000000800 */
[----:B----4-:R-:W-:Y:S01]  /*77f0*/  @!P2 FMUL R161, R161, R161 ;  /* 0x000000a1a1a1a220 */ /* 0x010fe20000400000 */
        /* <DEDUP_REMOVED lines=9> */
[----:B-1----:R-:W-:Y:S01]  /*7890*/  @!P4 FMUL R52, R52, R52 ;  /* 0x000000343434c220 */ /* 0x002fe20000400000 */
[----:B------:R-:W-:Y:S01]  /*78a0*/  FSETP.GEU.AND P4, PT, R92, -126, PT ;  /* 0xc2fc00005c00780b */ /* 0x000fe20003f8e000 */
[----:B---3--:R-:W-:Y:S01]  /*78b0*/  FFMA R84, R120, UR13, -R169 ;  /* 0x0000000d78547c23 */ /* 0x008fe200080008a9 */
[----:B------:R-:W-:-:S03]  /*78c0*/  FMNMX R12, R102, R11, !PT ;  /* 0x0000000b660c7209 */ /* 0x000fc60007800000 */
[----:B------:R-:W-:Y:S01]  /*78d0*/  @!P6 FMUL R57, R57, 0.5 ;  /* 0x3f0000003939e820 */ /* 0x000fe20000400000 */
[----:B------:R-:W1:Y:S01]  /*78e0*/  MUFU.EX2 R21, R21 ;  /* 0x0000001500157308 */ /* 0x000e620000000800 */
[----:B----4-:R-:W-:Y:S01]  /*78f0*/  @!P5 FMUL R160, R160, R160 ;  /* 0x000000a0a0a0d220 */ /* 0x010fe20000400000 */
[----:B------:R-:W-:Y:S02]  /*7900*/  FSETP.GEU.AND P5, PT, R22, -126, PT ;  /* 0xc2fc00001600780b */ /* 0x000fe40003fae000 */
[----:B------:R-:W-:-:S03]  /*7910*/  FMNMX R11, R103, R12, !PT ;  /* 0x0000000c670b7209 */ /* 0x000fc60007800000 */
[----:B------:R-:W-:Y:S01]  /*7920*/  @!P4 FMUL R92, R92, 0.5 ;  /* 0x3f0000005c5cc820 */ /* 0x000fe20000400000 */
[----:B------:R-:W3:Y:S01]  /*7930*/  MUFU.EX2 R57, R57 ;  /* 0x0000003900397308 */ /* 0x000ee20000000800 */
[----:B--2---:R-:W-:Y:S01]  /*7940*/  @!P3 FMUL R56, R56, R56 ;  /* 0x000000383838b220 */ /* 0x004fe20000400000 */
        /* <DEDUP_REMOVED lines=9> */
[----:B---3--:R-:W-:Y:S01]  /*79e0*/  @!P6 FMUL R57, R57, R57 ;  /* 0x000000393939e220 */ /* 0x008fe20000400000 */
[----:B------:R-:W-:Y:S01]  /*79f0*/  FSETP.GEU.AND P6, PT, R60, -126, PT ;  /* 0xc2fc00003c00780b */ /* 0x000fe20003fce000 */
[--C-:B--2---:R-:W-:Y:S01]  /*7a00*/  FFMA R92, R104, UR13, -R169.reuse ;  /* 0x0000000d685c7c23 */ /* 0x104fe200080008a9 */
[----:B------:R-:W-:Y:S01]  /*7a10*/  FMNMX R12, R110, R11, !PT ;  /* 0x0000000b6e0c7209 */ /* 0x000fe20007800000 */
[----:B------:R-:W-:Y:S02]  /*7a20*/  FFMA R104, R136, UR13, -R169 ;  /* 0x0000000d88687c23 */ /* 0x000fe400080008a9 */
[----:B------:R-:W-:Y:S01]  /*7a30*/  @!P2 FMUL R61, R61, 0.5 ;  /* 0x3f0000003d3da820 */ /* 0x000fe20000400000 */
[----:B------:R-:W2:Y:S01]  /*7a40*/  MUFU.EX2 R65, R65 ;  /* 0x0000004100417308 */ /* 0x000ea20000000800 */
[----:B----4-:R-:W-:Y:S01]  /*7a50*/  @!P4 FMUL R97, R97, R97 ;  /* 0x000000616161c220 */ /* 0x010fe20000400000 */
[----:B------:R-:W-:-:S02]  /*7a60*/  FSETP.GEU.AND P4, PT, R64, -126, PT ;  /* 0xc2fc00004000780b */ /* 0x000fc40003f8e000 */
        /* <DEDUP_REMOVED lines=33> */
[----:B------:R-:W-:Y:S01]  /*7c80*/  FMNMX R12, R126, R11, !PT ;  /* 0x0000000b7e0c7209 */ /* 0x000fe20007800000 */
[----:B-1----:R-:W-:Y:S01]  /*7c90*/  @!P3 FMUL R69, R69, R69 ;  /* 0x000000454545b220 */ /* 0x002fe20000400000 */
[----:B------:R-:W-:Y:S02]  /*7ca0*/  FSETP.GEU.AND P3, PT, R84, -126, PT ;  /* 0xc2fc00005400780b */ /* 0x000fe40003f6e000 */
[----:B------:R-:W-:Y:S02]  /*7cb0*/  FMNMX R11, R127, R12, !PT ;  /* 0x0000000c7f0b7209 */ /* 0x000fe40007800000 */
[----:B------:R-:W-:Y:S01]  /*7cc0*/  @!P5 FMUL R73, R73, 0.5 ;  /* 0x3f0000004949d820 */ /* 0x000fe20000400000 */
[----:B------:R-:W1:Y:S01]  /*7cd0*/  MUFU.EX2 R68, R68 ;  /* 0x0000004400447308 */ /* 0x000e620000000800 */
[----:B------:R-:W-:Y:S01]  /*7ce0*/  FMNMX R12, R130, R11, !PT ;  /* 0x0000000b820c7209 */ /* 0x000fe20007800000 */
[----:B--2---:R-:W-:Y:S01]  /*7cf0*/  @!P2 FMUL R23, R23, R23 ;  /* 0x000000171717a220 */ /* 0x004fe20000400000 */
[----:B------:R-:W-:-:S02]  /*7d00*/  FSETP.GEU.AND P2, PT, R93, -126, PT ;  /* 0xc2fc00005d00780b */ /* 0x000fc40003f4e000 */
[----:B------:R-:W-:-:S03]  /*7d10*/  FMNMX R11, R131, R12, !PT ;  /* 0x0000000c830b7209 */ /* 0x000fc60007800000 */
[----:B------:R-:W2:Y:S01]  /*7d20*/  MUFU.EX2 R73, R73 ;  /* 0x0000004900497308 */ /* 0x000ea20000000800 */
[----:B---3--:R-:W-:Y:S01]  /*7d30*/  @!P6 FMUL R88, R88, R88 ;  /* 0x000000585858e220 */ /* 0x008fe20000400000 */
[----:B------:R-:W-:Y:S01]  /*7d40*/  FSETP.GEU.AND P6, PT, R72, -126, PT ;  /* 0xc2fc00004800780b */ /* 0x000fe20003fce000 */
[----:B------:R-:W-:Y:S01]  /*7d50*/  @!P3 FMUL R84, R84, 0.5 ;  /* 0x3f0000005454b820 */ /* 0x000fe20000400000 */
[----:B------:R-:W-:-:S04]  /*7d60*/  FMNMX R12, R134, R11, !PT ;  /* 0x0000000b860c7209 */ /* 0x000fc80007800000 */
[----:B------:R-:W-:Y:S01]  /*7d70*/  FMNMX R11, R135, R12, !PT ;  /* 0x0000000c870b7209 */ /* 0x000fe20007800000 */
[----:B------:R-:W-:Y:S01]  /*7d80*/  @!P2 FMUL R93, R93, 0.5 ;  /* 0x3f0000005d5da820 */ /* 0x000fe20000400000 */
[----:B------:R-:W3:Y:S01]  /*7d90*/  MUFU.EX2 R84, R84 ;  /* 0x0000005400547308 */ /* 0x000ee20000000800 */
[----:B-1----:R-:W-:Y:S01]  /*7da0*/  @!P4 FMUL R68, R68, R68 ;  /* 0x000000444444c220 */ /* 0x002fe20000400000 */
[----:B------:R-:W-:Y:S02]  /*7db0*/  FMNMX R12, R138, R11, !PT ;  /* 0x0000000b8a0c7209 */ /* 0x000fe40007800000 */
[----:B------:R-:W-:Y:S01]  /*7dc0*/  FSETP.GEU.AND P4, PT, R101, -126, PT ;  /* 0xc2fc00006500780b */ /* 0x000fe20003f8e000 */
[----:B------:R-:W-:Y:S01]  /*7dd0*/  @!P6 FMUL R72, R72, 0.5 ;  /* 0x3f0000004848e820 */ /* 0x000fe20000400000 */
[----:B------:R-:W-:Y:S01]  /*7de0*/  FMNMX R11, R139, R12, !PT ;  /* 0x0000000c8b0b7209 */ /* 0x000fe20007800000 */
[----:B--2---:R-:W-:Y:S01]  /*7df0*/  @!P5 FMUL R73, R73, R73 ;  /* 0x000000494949d220 */ /* 0x004fe20000400000 */
[----:B------:R-:W-:Y:S01]  /*7e00*/  FSETP.GEU.AND P5, PT, R77, -126, PT ;  /* 0xc2fc00004d00780b */ /* 0x000fe20003fae000 */
[----:B------:R-:W1:Y:S01]  /*7e10*/  MUFU.EX2 R93, R93 ;  /* 0x0000005d005d7308 */ /* 0x000e620000000800 */
[----:B------:R-:W-:-:S04]  /*7e20*/  FMNMX R12, R142, R11, !PT ;  /* 0x0000000b8e0c7209 */ /* 0x000fc80007800000 */
[----:B------:R-:W-:-:S03]  /*7e30*/  FMNMX R11, R143, R12, !PT ;  /* 0x0000000c8f0b7209 */ /* 0x000fc60007800000 */
[----:B------:R-:W2:Y:S01]  /*7e40*/  MUFU.EX2 R72, R72 ;  /* 0x0000004800487308 */ /* 0x000ea20000000800 */
[----:B------:R-:W-:Y:S01]  /*7e50*/  FMNMX R12, R146, R11, !PT ;  /* 0x0000000b920c7209 */ /* 0x000fe20007800000 */
[----:B------:R-:W-:Y:S01]  /*7e60*/  @!P4 FMUL R101, R101, 0.5 ;  /* 0x3f0000006565c820 */ /* 0x000fe20000400000 */
[----:B---3--:R-:W-:Y:S01]  /*7e70*/  @!P3 FMUL R84, R84, R84 ;  /* 0x000000545454b220 */ /* 0x008fe20000400000 */
[----:B------:R-:W-:Y:S01]  /*7e80*/  @!P5 FMUL R77, R77, 0.5 ;  /* 0x3f0000004d4dd820 */ /* 0x000fe20000400000 */
[----:B------:R-:W-:Y:S02]  /*7e90*/  FSETP.GEU.AND P3, PT, R105, -126, PT ;  /* 0xc2fc00006900780b */ /* 0x000fe40003f6e000 */
[----:B------:R-:W-:Y:S01]  /*7ea0*/  FMNMX R11, R147, R12, !PT ;  /* 0x0000000c930b7209 */ /* 0x000fe20007800000 */
[----:B------:R-:W3:Y:S01]  /*7eb0*/  MUFU.EX2 R101, R101 ;  /* 0x0000006500657308 */ /* 0x000ee20000000800 */
[----:B-1----:R-:W-:Y:S01]  /*7ec0*/  @!P2 FMUL R93, R93, R93 ;  /* 0x0000005d5d5da220 */ /* 0x002fe20000400000 */
[----:B------:R-:W-:-:S02]  /*7ed0*/  FSETP.GEU.AND P2, PT, R96, -126, PT ;  /* 0xc2fc00006000780b */ /* 0x000fc40003f4e000 */
[----:B------:R-:W-:-:S04]  /*7ee0*/  FMNMX R12, R150, R11, !PT ;  /* 0x0000000b960c7209 */ /* 0x000fc80007800000 */
[----:B------:R-:W1:Y:S01]  /*7ef0*/  MUFU.EX2 R77, R77 ;  /* 0x0000004d004d7308 */ /* 0x000e620000000800 */
[----:B--2---:R-:W-:Y:S01]  /*7f00*/  @!P6 FMUL R72, R72, R72 ;  /* 0x000000484848e220 */ /* 0x004fe20000400000 */
[----:B------:R-:W-:Y:S01]  /*7f10*/  FSETP.GEU.AND P6, PT, R76, -126, PT ;  /* 0xc2fc00004c00780b */ /* 0x000fe20003fce000 */
[----:B------:R-:W-:Y:S01]  /*7f20*/  @!P3 FMUL R105, R105, 0.5 ;  /* 0x3f0000006969b820 */ /* 0x000fe20000400000 */
[----:B------:R-:W-:-:S03]  /*7f30*/  FMNMX R12, R151, R12, !PT ;  /* 0x0000000c970c7209 */ /* 0x000fc60007800000 */
[----:B------:R-:W-:Y:S02]  /*7f40*/  @!P2 FMUL R96, R96, 0.5 ;  /* 0x3f0000006060a820 */ /* 0x000fe40000400000 */
[----:B------:R-:W2:Y:S01]  /*7f50*/  SHFL.BFLY PT, R11, R12, 0x1, 0x1f ;  /* 0x0c201f000c0b7f89 */ /* 0x000ea200000e0000 */
[----:B------:R-:W4:Y:S01]  /*7f60*/  MUFU.EX2 R105, R105 ;  /* 0x0000006900697308 */ /* 0x000f220000000800 */
[----:B---3--:R-:W-:Y:S01]  /*7f70*/  @!P4 FMUL R101, R101, R101 ;  /* 0x000000656565c220 */ /* 0x008fe20000400000 */
[----:B------:R-:W-:-:S03]  /*7f80*/  FSETP.GEU.AND P4, PT, R89, -126, PT ;  /* 0xc2fc00005900780b */ /* 0x000fc60003f8e000 */
[----:B------:R-:W-:Y:S01]  /*7f90*/  @!P6 FMUL R76, R76, 0.5 ;  /* 0x3f0000004c4ce820 */ /* 0x000fe20000400000 */
[----:B-1----:R-:W-:Y:S01]  /*7fa0*/  @!P5 FMUL R77, R77, R77 ;  /* 0x0000004d4d4dd220 */ /* 0x002fe20000400000 */
[----:B------:R-:W-:Y:S01]  /*7fb0*/  FSETP.GEU.AND P5, PT, R80, -126, PT ;  /* 0xc2fc00005000780b */ /* 0x000fe20003fae000 */
[----:B------:R-:W1:Y:S07]  /*7fc0*/  MUFU.EX2 R96, R96 ;  /* 0x0000006000607308 */ /* 0x000e6e0000000800 */
[----:B------:R-:W-:Y:S01]  /*7fd0*/  @!P4 FMUL R89, R89, 0.5 ;  /* 0x3f0000005959c820 */ /* 0x000fe20000400000 */
[----:B------:R-:W3:Y:S01]  /*7fe0*/  MUFU.EX2 R76, R76 ;  /* 0x0000004c004c7308 */ /* 0x000ee20000000800 */
[----:B----4-:R-:W-:Y:S01]  /*7ff0*/  @!P3 FMUL R105, R105, R105 ;  /* 0x000000696969b220 */ /* 0x010fe20000400000 */
[----:B------:R-:W-:-:S02]  /*8000*/  FSETP.GEU.AND P3, PT, R14, -126, PT ;  /* 0xc2fc00000e00780b */ /* 0x000fc40003f6e000 */
[----:B------:R-:W-:Y:S01]  /*8010*/  @!P5 FMUL R80, R80, 0.5 ;  /* 0x3f0000005050d820 */ /* 0x000fe20000400000 */
[----:B--2---:R-:W-:Y:S01]  /*8020*/  FMNMX R11, R12, R11, !PT ;  /* 0x0000000b0c0b7209 */ /* 0x004fe20007800000 */
[----:B------:R-:W-:Y:S02]  /*8030*/  FFMA R12, R144, UR13, -R169 ;  /* 0x0000000d900c7c23 */ /* 0x000fe400080008a9 */
[----:B------:R-:W2:Y:S01]  /*8040*/  MUFU.EX2 R89, R89 ;  /* 0x0000005900597308 */ /* 0x000ea20000000800 */
[----:B-1----:R-:W-:Y:S01]  /*8050*/  @!P2 FMUL R96, R96, R96 ;  /* 0x000000606060a220 */ /* 0x002fe20000400000 */
[----:B------:R-:W-:Y:S01]  /*8060*/  FSETP.GEU.AND P2, PT, R104, -126, PT ;  /* 0xc2fc00006800780b */ /* 0x000fe20003f4e000 */
[----:B------:R-:W1:Y:S04]  /*8070*/  SHFL.BFLY PT, R100, R11, 0x2, 0x1f ;  /* 0x0c401f000b647f89 */ /* 0x000e6800000e0000 */
[----:B------:R-:W-:Y:S01]  /*8080*/  @!P3 FMUL R14, R14, 0.5 ;  /* 0x3f0000000e0eb820 */ /* 0x000fe20000400000 */
[----:B------:R-:W4:Y:S01]  /*8090*/  MUFU.EX2 R80, R80 ;  /* 0x0000005000507308 */ /* 0x000f220000000800 */
[----:B---3--:R-:W-:Y:S01]  /*80a0*/  @!P6 FMUL R76, R76, R76 ;  /* 0x0000004c4c4ce220 */ /* 0x008fe20000400000 */
[----:B------:R-:W-:-:S05]  /*80b0*/  FSETP.GEU.AND P6, PT, R81, -126, PT ;  /* 0xc2fc00005100780b */ /* 0x000fca0003fce000 */
[----:B------:R-:W-:Y:S01]  /*80c0*/  @!P2 FMUL R104, R104, 0.5 ;  /* 0x3f0000006868a820 */ /* 0x000fe20000400000 */
[----:B------:R-:W3:Y:S01]  /*80d0*/  MUFU.EX2 R14, R14 ;  /* 0x0000000e000e7308 */ /* 0x000ee20000000800 */
[----:B--2---:R-:W-:Y:S01]  /*80e0*/  @!P4 FMUL R89, R89, R89 ;  /* 0x000000595959c220 */ /* 0x004fe20000400000 */
[----:B------:R-:W-:-:S05]  /*80f0*/  FSETP.GEU.AND P4, PT, R85, -126, PT ;  /* 0xc2fc00005500780b */ /* 0x000fca0003f8e000 */
[----:B------:R-:W-:Y:S01]  /*8100*/  @!P6 FMUL R81, R81, 0.5 ;  /* 0x3f0000005151e820 */ /* 0x000fe20000400000 */
[----:B------:R-:W2:Y:S01]  /*8110*/  MUFU.EX2 R104, R104 ;  /* 0x0000006800687308 */ /* 0x000ea20000000800 */
[----:B----4-:R-:W-:Y:S01]  /*8120*/  @!P5 FMUL R80, R80, R80 ;  /* 0x000000505050d220 */ /* 0x010fe20000400000 */
[----:B------:R-:W-:Y:S02]  /*8130*/  FSETP.GEU.AND P5, PT, R12, -126, PT ;  /* 0xc2fc00000c00780b */ /* 0x000fe40003fae000 */
[----:B-1----:R-:W-:Y:S01]  /*8140*/  FMNMX R11, R11, R100, !PT ;  /* 0x000000640b0b7209 */ /* 0x002fe20007800000 */
[----:B------:R-:W-:Y:S02]  /*8150*/  FFMA R100, R149, UR13, -R169 ;  /* 0x0000000d95647c23 */ /* 0x000fe400080008a9 */
[----:B------:R-:W-:Y:S01]  /*8160*/  @!P4 FMUL R85, R85, 0.5 ;  /* 0x3f0000005555c820 */ /* 0x000fe20000400000 */
[----:B------:R-:W1:Y:S01]  /*8170*/  MUFU.EX2 R81, R81 ;  /* 0x0000005100517308 */ /* 0x000e620000000800 */
[----:B---3--:R-:W-:Y:S01]  /*8180*/  @!P3 FMUL R14, R14, R14 ;  /* 0x0000000e0e0eb220 */ /* 0x008fe20000400000 */
[----:B------:R-:W-:-:S05]  /*8190*/  FSETP.GEU.AND P3, PT, R100, -126, PT ;  /* 0xc2fc00006400780b */ /* 0x000fca0003f6e000 */
[----:B------:R-:W-:Y:S01]  /*81a0*/  @!P5 FMUL R12, R12, 0.5 ;  /* 0x3f0000000c0cd820 */ /* 0x000fe20000400000 */
[----:B------:R-:W3:Y:S01]  /*81b0*/  MUFU.EX2 R85, R85 ;  /* 0x0000005500557308 */ /* 0x000ee20000000800 */
[----:B--2---:R-:W-:Y:S01]  /*81c0*/  @!P2 FMUL R104, R104, R104 ;  /* 0x000000686868a220 */ /* 0x004fe20000400000 */
[----:B------:R-:W-:-:S04]  /*81d0*/  FSETP.NEU.AND P2, PT, R11, -INF , PT ;  /* 0xff8000000b00780b */ /* 0x000fc80003f4d000 */
[----:B------:R-:W-:Y:S01]  /*81e0*/  FSEL R140, R11, RZ, P2 ;  /* 0x000000ff0b8c7208 */ /* 0x000fe20001000000 */
[----:B------:R-:W-:Y:S01]  /*81f0*/  @!P3 FMUL R100, R100, 0.5 ;  /* 0x3f0000006464b820 */ /* 0x000fe20000400000 */
[----:B------:R-:W2:Y:S01]  /*8200*/  MUFU.EX2 R12, R12 ;  /* 0x0000000c000c7308 */ /* 0x000ea20000000800 */
[----:B-1----:R-:W-:Y:S01]  /*8210*/  @!P6 FMUL R81, R81, R81 ;  /* 0x000000515151e220 */ /* 0x002fe20000400000 */
[----:B------:R-:W-:Y:S01]  /*8220*/  FSETP.GEU.AND P6, PT, R109, -126, PT ;  /* 0xc2fc00006d00780b */ /* 0x000fe20003fce000 */
[C---:B------:R-:W-:Y:S01]  /*8230*/  FMUL R137, R140.reuse, UR13 ;  /* 0x0000000d8c897c20 */ /* 0x040fe20008400000 */
[----:B------:R-:W-:Y:S01]  /*8240*/  FSETP.GEU.AND P2, PT, R113, -126, PT ;  /* 0xc2fc00007100780b */ /* 0x000fe20003f4e000 */
[----:B------:R-:W-:Y:S02]  /*8250*/  FADD R140, -R140, R9 ;  /* 0x000000098c8c7221 */ /* 0x000fe40000000100 */
[--C-:B------:R-:W-:Y:S01]  /*8260*/  FFMA R26, R26, UR13, -R137.reuse ;  /* 0x0000000d1a1a7c23 */ /* 0x100fe20008000889 */
[--C-:B------:R-:W-:Y:S01]  /*8270*/  FFMA R112, R27, UR13, -R137.reuse ;  /* 0x0000000d1b707c23 */ /* 0x100fe20008000889 */
[----:B------:R-:W1:Y:S01]  /*8280*/  MUFU.EX2 R100, R100 ;  /* 0x0000006400647308 */ /* 0x000e620000000800 */
[----:B---3--:R-:W-:Y:S01]  /*8290*/  @!P4 FMUL R85, R85, R85 ;  /* 0x000000555555c220 */ /* 0x008fe20000400000 */
[--C-:B------:R-:W-:Y:S01]  /*82a0*/  FFMA R129, R31, UR13, -R137.reuse ;  /* 0x0000000d1f817c23 */ /* 0x100fe20008000889 */
[----:B------:R-:W-:Y:S01]  /*82b0*/  FSETP.GEU.AND P4, PT, R26, -126, PT ;  /* 0xc2fc00001a00780b */ /* 0x000fe20003f8e000 */
[--C-:B------:R-:W-:Y:S01]  /*82c0*/  FFMA R31, R34, UR13, -R137.reuse ;  /* 0x0000000d221f7c23 */ /* 0x100fe20008000889 */
[--C-:B------:R-:W-:Y:S01]  /*82d0*/  FFMA R108, R30, UR13, -R137.reuse ;  /* 0x0000000d1e6c7c23 */ /* 0x100fe20008000889 */
[----:B------:R-:W-:Y:S01]  /*82e0*/  @!P6 FMUL R109, R109, 0.5 ;  /* 0x3f0000006d6de820 */ /* 0x000fe20000400000 */
[--C-:B------:R-:W-:Y:S01]  /*82f0*/  FFMA R35, R35, UR13, -R137.reuse ;  /* 0x0000000d23237c23 */ /* 0x100fe20008000889 */
[----:B--2---:R-:W-:Y:S01]  /*8300*/  @!P5 FMUL R12, R12, R12 ;  /* 0x0000000c0c0cd220 */ /* 0x004fe20000400000 */
[----:B------:R-:W-:Y:S01]  /*8310*/  FSETP.GEU.AND P5, PT, R112, -126, PT ;  /* 0xc2fc00007000780b */ /* 0x000fe20003fae000 */
[--C-:B------:R-:W-:Y:S01]  /*8320*/  FFMA R34, R38, UR13, -R137.reuse ;  /* 0x0000000d26227c23 */ /* 0x100fe20008000889 */
[--C-:B------:R-:W-:Y:S01]  /*8330*/  FFMA R39, R39, UR13, -R137.reuse ;  /* 0x0000000d27277c23 */ /* 0x100fe20008000889 */
[----:B------:R-:W2:Y:S01]  /*8340*/  MUFU.EX2 R109, R109 ;  /* 0x0000006d006d7308 */ /* 0x000ea20000000800 */
[----:B------:R-:W-:Y:S01]  /*8350*/  @!P2 FMUL R113, R113, 0.5 ;  /* 0x3f0000007171a820 */ /* 0x000fe20000400000 */
[--C-:B------:R-:W-:Y:S01]  /*8360*/  FFMA R38, R46, UR13, -R137.reuse ;  /* 0x0000000d2e267c23 */ /* 0x100fe20008000889 */
[--C-:B------:R-:W-:Y:S01]  /*8370*/  FFMA R47, R47, UR13, -R137.reuse ;  /* 0x0000000d2f2f7c23 */ /* 0x100fe20008000889 */
[----:B------:R-:W-:Y:S01]  /*8380*/  @!P4 FMUL R26, R26, 0.5 ;  /* 0x3f0000001a1ac820 */ /* 0x000fe20000400000 */
[----:B-1----:R-:W-:Y:S01]  /*8390*/  @!P3 FMUL R100, R100, R100 ;  /* 0x000000646464b220 */ /* 0x002fe20000400000 */
[----:B------:R-:W-:Y:S01]  /*83a0*/  FSETP.GEU.AND P3, PT, R31, -126, PT ;  /* 0xc2fc00001f00780b */ /* 0x000fe20003f6e000 */
[--C-:B------:R-:W-:Y:S01]  /*83b0*/  FFMA R50, R50, UR13, -R137.reuse ;  /* 0x0000000d32327c23 */ /* 0x100fe20008000889 */
[----:B------:R1:W3:Y:S01]  /*83c0*/  MUFU.EX2 R27, R26 ;  /* 0x0000001a001b7308 */ /* 0x0002e20000000800 */
[--C-:B------:R-:W-:Y:S01]  /*83d0*/  FFMA R55, R55, UR13, -R137.reuse ;  /* 0x0000000d37377c23 */ /* 0x100fe20008000889 */
[----:B------:R-:W-:Y:S01]  /*83e0*/  @!P5 FMUL R112, R112, 0.5 ;  /* 0x3f0000007070d820 */ /* 0x000fe20000400000 */
[--C-:B------:R-:W-:Y:S01]  /*83f0*/  FFMA R58, R58, UR13, -R137.reuse ;  /* 0x0000000d3a3a7c23 */ /* 0x100fe20008000889 */
[--C-:B------:R-:W-:Y:S01]  /*8400*/  FFMA R63, R63, UR13, -R137.reuse ;  /* 0x0000000d3f3f7c23 */ /* 0x100fe20008000889 */
[--C-:B------:R-:W-:Y:S01]  /*8410*/  FFMA R59, R59, UR13, -R137.reuse ;  /* 0x0000000d3b3b7c23 */ /* 0x100fe20008000889 */
[--C-:B------:R-:W-:Y:S01]  /*8420*/  FFMA R46, R66, UR13, -R137.reuse ;  /* 0x0000000d422e7c23 */ /* 0x100fe20008000889 */
[--C-:B------:R-:W-:Y:S01]  /*8430*/  FFMA R67, R67, UR13, -R137.reuse ;  /* 0x0000000d43437c23 */ /* 0x100fe20008000889 */
[----:B------:R-:W4:Y:S01]  /*8440*/  MUFU.EX2 R30, R112 ;  /* 0x00000070001e7308 */ /* 0x000f220000000800 */
[----:B--2---:R-:W-:Y:S01]  /*8450*/  @!P6 FMUL R109, R109, R109 ;  /* 0x0000006d6d6de220 */ /* 0x004fe20000400000 */
[----:B------:R-:W-:Y:S01]  /*8460*/  FSETP.GEU.AND P6, PT, R108, -126, PT ;  /* 0xc2fc00006c00780b */ /* 0x000fe20003fce000 */
[----:B------:R-:W-:Y:S01]  /*8470*/  @!P3 FMUL R31, R31, 0.5 ;  /* 0x3f0000001f1fb820 */ /* 0x000fe20000400000 */
[--C-:B-1----:R-:W-:Y:S01]  /*8480*/  FFMA R26, R42, UR13, -R137.reuse ;  /* 0x0000000d2a1a7c23 */ /* 0x102fe20008000889 */
[--C-:B------:R-:W-:Y:S01]  /*8490*/  FFMA R42, R43, UR13, -R137.reuse ;  /* 0x0000000d2b2a7c23 */ /* 0x100fe20008000889 */
[--C-:B------:R-:W-:Y:S01]  /*84a0*/  FFMA R51, R51, UR13, -R137.reuse ;  /* 0x0000000d33337c23 */ /* 0x100fe20008000889 */
[--C-:B------:R-:W-:Y:S01]  /*84b0*/  FFMA R132, R71, UR13, -R137.reuse ;  /* 0x0000000d47847c23 */ /* 0x100fe20008000889 */
[----:B------:R-:W1:Y:S01]  /*84c0*/  MUFU.EX2 R113, R113 ;  /* 0x0000007100717308 */ /* 0x000e620000000800 */
[----:B---3--:R-:W-:Y:S01]  /*84d0*/  @!P4 FMUL R27, R27, R27 ;  /* 0x0000001b1b1bc220 */ /* 0x008fe20000400000 */
[----:B------:R-:W-:Y:S01]  /*84e0*/  FSETP.GEU.AND P4, PT, R35, -126, PT ;  /* 0xc2fc00002300780b */ /* 0x000fe20003f8e000 */
[--C-:B------:R-:W-:Y:S01]  /*84f0*/  FFMA R75, R75, UR13, -R137.reuse ;  /* 0x0000000d4b4b7c23 */ /* 0x100fe20008000889 */
[--C-:B------:R-:W-:Y:S01]  /*8500*/  FFMA R83, R83, UR13, -R137.reuse ;  /* 0x0000000d53537c23 */ /* 0x100fe20008000889 */
[--C-:B------:R-:W-:Y:S01]  /*8510*/  FFMA R136, R79, UR13, -R137.reuse ;  /* 0x0000000d4f887c23 */ /* 0x100fe20008000889 */
[--C-:B------:R-:W-:Y:S01]  /*8520*/  FFMA R43, R62, UR13, -R137.reuse ;  /* 0x0000000d3e2b7c23 */ /* 0x100fe20008000889 */
[----:B------:R-:W-:Y:S01]  /*8530*/  @!P6 FMUL R108, R108, 0.5 ;  /* 0x3f0000006c6ce820 */ /* 0x000fe20000400000 */
[----:B------:R-:W2:Y:S01]  /*8540*/  MUFU.EX2 R31, R31 ;  /* 0x0000001f001f7308 */ /* 0x000ea20000000800 */
[----:B----4-:R-:W-:Y:S01]  /*8550*/  @!P5 FMUL R30, R30, R30 ;  /* 0x0000001e1e1ed220 */ /* 0x010fe20000400000 */
        /* <DEDUP_REMOVED lines=12> */
[----:B------:R-:W-:Y:S01]  /*8620*/  FADD R106, R49, R104 ;  /* 0x00000068316a7221 */ /* 0x000fe20000000000 */
[----:B------:R-:W-:Y:S01]  /*8630*/  @!P5 FMUL R34, R34, 0.5 ;  /* 0x3f0000002222d820 */ /* 0x000fe20000400000 */
[----:B------:R-:W1:Y:S01]  /*8640*/  MUFU.EX2 R112, R35 ;  /* 0x0000002300707308 */ /* 0x000e620000000800 */
[----:B--2---:R-:W-:Y:S01]  /*8650*/  @!P3 FMUL R31, R31, R31 ;  /* 0x0000001f1f1fb220 */ /* 0x004fe20000400000 */
[----:B------:R-:W-:Y:S01]  /*8660*/  FSETP.GEU.AND P3, PT, R42, -126, PT ;  /* 0xc2fc00002a00780b */ /* 0x000fe20003f6e000 */
[--C-:B------:R-:W-:Y:S01]  /*8670*/  FFMA R148, R135, UR13, -R137.reuse ;  /* 0x0000000d87947c23 */ /* 0x100fe20008000889 */
[----:B------:R-:W-:Y:S01]  /*8680*/  FADD R135, R165, R88 ;  /* 0x00000058a5877221 */ /* 0x000fe20000000000 */
        /* <DEDUP_REMOVED lines=14> */
[----:B------:R-:W-:Y:S01]  /*8770*/  FFMA R151, R151, UR13, -R137 ;  /* 0x0000000d97977c23 */ /* 0x000fe20008000889 */
[----:B------:R-:W-:Y:S01]  /*8780*/  FADD R118, R53, R12 ;  /* 0x0000000c35767221 */ /* 0x000fe20000000000 */
[----:B------:R-:W-:Y:S01]  /*8790*/  FMUL R140, R140, UR13 ;  /* 0x0000000d8c8c7c20 */ /* 0x000fe20008400000 */
[----:B------:R-:W-:Y:S01]  /*87a0*/  F2FP.F16.F32.PACK_AB R104, R81, R104 ;  /* 0x000000685168723e */ /* 0x000fe200000000ff */
[----:B------:R-:W-:Y:S01]  /*87b0*/  @!P6 FMUL R39, R39, 0.5 ;  /* 0x3f0000002727e820 */ /* 0x000fe20000400000 */
[----:B------:R-:W1:Y:S01]  /*87c0*/  MUFU.EX2 R42, R42 ;  /* 0x0000002a002a7308 */ /* 0x000e620000000800 */
[----:B--2---:R-:W-:Y:S01]  /*87d0*/  @!P5 FMUL R34, R34, R34 ;  /* 0x000000222222d220 */ /* 0x004fe20000400000 */
[----:B------:R-:W-:-:S05]  /*87e0*/  FSETP.GEU.AND P5, PT, R47, -126, PT ;  /* 0xc2fc00002f00780b */ /* 0x000fca0003fae000 */
[----:B------:R-:W-:Y:S01]  /*87f0*/  @!P4 FMUL R38, R38, 0.5 ;  /* 0x3f0000002626c820 */ /* 0x000fe20000400000 */
[----:B------:R2:W4:Y:S01]  /*8800*/  MUFU.EX2 R125, R39 ;  /* 0x00000027007d7308 */ /* 0x0005220000000800 */
[----:B---3--:R-:W-:Y:S01]  /*8810*/  @!P2 FMUL R129, R129, R129 ;  /* 0x000000818181a220 */ /* 0x008fe20000400000 */
[----:B------:R-:W-:-:S05]  /*8820*/  FSETP.GEU.AND P2, PT, R26, -126, PT ;  /* 0xc2fc00001a00780b */ /* 0x000fca0003f4e000 */
        /* <DEDUP_REMOVED lines=13> */
[----:B------:R-:W-:Y:S01]  /*8900*/  FFMA R99, R115, UR13, -R137 ;  /* 0x0000000d73637c23 */ /* 0x000fe20008000889 */
[----:B------:R-:W-:-:S03]  /*8910*/  FADD R115, R164, R93 ;  /* 0x0000005da4737221 */ /* 0x000fc60000000000 */
[----:B------:R4:W5:Y:S01]  /*8920*/  MUFU.EX2 R35, R26 ;  /* 0x0000001a00237308 */ /* 0x0009620000000800 */
[----:B---3--:R-:W-:Y:S01]  /*8930*/  @!P4 FMUL R38, R38, R38 ;  /* 0x000000262626c220 */ /* 0x008fe20000400000 */
[----:B------:R-:W-:Y:S01]  /*8940*/  FSETP.GEU.AND P4, PT, R55, -126, PT ;  /* 0xc2fc00003700780b */ /* 0x000fe20003f8e000 */
[----:B------:R-:W-:Y:S01]  /*8950*/  @!P3 FMUL R39, R39, 0.5 ;  /* 0x3f0000002727b820 */ /* 0x000fe20000400000 */
[--C-:B-1----:R-:W-:Y:S01]  /*8960*/  FFMA R47, R70, UR13, -R137.reuse ;  /* 0x0000000d462f7c23 */ /* 0x102fe20008000889 */
[----:B------:R-:W-:Y:S01]  /*8970*/  FFMA R70, R114, UR13, -R137 ;  /* 0x0000000d72467c23 */ /* 0x000fe20008000889 */
[----:B------:R-:W-:Y:S01]  /*8980*/  FADD R114, R44, R105 ;  /* 0x000000692c727221 */ /* 0x000fe20000000000 */
[----:B------:R-:W-:Y:S01]  /*8990*/  @!P6 FMUL R50, R50, 0.5 ;  /* 0x3f0000003232e820 */ /* 0x000fe20000400000 */
[----:B------:R-:W-:Y:S01]  /*89a0*/  F2FP.F16.F32.PACK_AB R44, R44, R45 ;  /* 0x0000002d2c2c723e */ /* 0x000fe200000000ff */
[----:B--2---:R-:W-:Y:S01]  /*89b0*/  @!P5 FMUL R133, R133, R133 ;  /* 0x000000858585d220 */ /* 0x004fe20000400000 */
[----:B------:R-:W-:Y:S01]  /*89c0*/  FSETP.GEU.AND P5, PT, R58, -126, PT ;  /* 0xc2fc00003a00780b */ /* 0x000fe20003fae000 */
[----:B------:R-:W1:Y:S01]  /*89d0*/  MUFU.EX2 R39, R39 ;  /* 0x0000002700277308 */ /* 0x000e620000000800 */
[----:B----4-:R-:W-:-:S03]  /*89e0*/  FADD R26, -R10, R13 ;  /* 0x0000000d0a1a7221 */ /* 0x010fc60000000100 */
[----:B------:R-:W-:Y:S01]  /*89f0*/  @!P4 FMUL R55, R55, 0.5 ;  /* 0x3f0000003737c820 */ /* 0x000fe20000400000 */
[----:B------:R-:W-:Y:S01]  /*8a00*/  FMUL R26, R26, UR13 ;  /* 0x0000000d1a1a7c20 */ /* 0x000fe20008400000 */
[----:B-----5:R-:W-:Y:S01]  /*8a10*/  @!P2 FMUL R35, R35, R35 ;  /* 0x000000232323a220 */ /* 0x020fe20000400000 */
[----:B------:R-:W-:Y:S01]  /*8a20*/  FSETP.GEU.AND P2, PT, R51, -126, PT ;  /* 0xc2fc00003300780b */ /* 0x000fe20003f4e000 */
[----:B------:R2:W3:Y:S04]  /*8a30*/  MUFU.EX2 R121, R50 ;  /* 0x0000003200797308 */ /* 0x0004e80000000800 */
[----:B------:R-:W-:-:S04]  /*8a40*/  @!P5 FMUL R58, R58, 0.5 ;  /* 0x3f0000003a3ad820 */ /* 0x000fc80000400000 */
[----:B------:R4:W5:Y:S01]  /*8a50*/  MUFU.EX2 R120, R55 ;  /* 0x0000003700787308 */ /* 0x0009620000000800 */
[----:B-1----:R-:W-:Y:S01]  /*8a60*/  @!P3 FMUL R39, R39, R39 ;  /* 0x000000272727b220 */ /* 0x002fe20000400000 */
[----:B------:R-:W-:Y:S01]  /*8a70*/  FSETP.GEU.AND P3, PT, R63, -126, PT ;  /* 0xc2fc00003f00780b */ /* 0x000fe20003f6e000 */
[--C-:B--2---:R-:W-:Y:S01]  /*8a80*/  FFMA R50, R74, UR13, -R137.reuse ;  /* 0x0000000d4a327c23 */ /* 0x104fe20008000889 */
[----:B------:R-:W-:Y:S01]  /*8a90*/  @!P2 FMUL R51, R51, 0.5 ;  /* 0x3f0000003333a820 */ /* 0x000fe20000400000 */
[----:B------:R-:W-:Y:S01]  /*8aa0*/  FFMA R74, R122, UR13, -R137 ;  /* 0x0000000d7a4a7c23 */ /* 0x000fe20008000889 */
[----:B------:R-:W-:Y:S01]  /*8ab0*/  FADD R122, R24, R57 ;  /* 0x00000039187a7221 */ /* 0x000fe20000000000 */
[----:B------:R-:W-:Y:S01]  /*8ac0*/  F2FP.F16.F32.PACK_AB R24, R25, R24 ;  /* 0x000000181918723e */ /* 0x000fe200000000ff */
[----:B------:R1:W2:Y:S01]  /*8ad0*/  MUFU.EX2 R117, R58 ;  /* 0x0000003a00757308 */ /* 0x0002a20000000800 */
[----:B---3--:R-:W-:Y:S01]  /*8ae0*/  @!P6 FMUL R121, R121, R121 ;  /* 0x000000797979e220 */ /* 0x008fe20000400000 */
[----:B------:R-:W-:Y:S01]  /*8af0*/  FSETP.GEU.AND P6, PT, R59, -126, PT ;  /* 0xc2fc00003b00780b */ /* 0x000fe20003fce000 */
[--C-:B----4-:R-:W-:Y:S01]  /*8b00*/  FFMA R55, R86, UR13, -R137.reuse ;  /* 0x0000000d56377c23 */ /* 0x110fe20008000889 */
[--C-:B------:R-:W-:Y:S01]  /*8b10*/  FFMA R86, R95, UR13, -R137.reuse ;  /* 0x0000000d5f567c23 */ /* 0x100fe20008000889 */
[----:B------:R-:W-:Y:S01]  /*8b20*/  FFMA R95, R107, UR13, -R137 ;  /* 0x0000000d6b5f7c23 */ /* 0x000fe20008000889 */
[----:B------:R-:W-:Y:S01]  /*8b30*/  FADD R107, R163, R77 ;  /* 0x0000004da36b7221 */ /* 0x000fe20000000000 */
[----:B------:R-:W-:Y:S01]  /*8b40*/  @!P3 FMUL R63, R63, 0.5 ;  /* 0x3f0000003f3fb820 */ /* 0x000fe20000400000 */
[----:B------:R3:W4:Y:S01]  /*8b50*/  MUFU.EX2 R116, R51 ;  /* 0x0000003300747308 */ /* 0x0007220000000800 */
[----:B-----5:R-:W-:Y:S01]  /*8b60*/  @!P4 FMUL R120, R120, R120 ;  /* 0x000000787878c220 */ /* 0x020fe20000400000 */
[----:B------:R-:W-:Y:S01]  /*8b70*/  FSETP.GEU.AND P4, PT, R46, -126, PT ;  /* 0xc2fc00002e00780b */ /* 0x000fe20003f8e000 */
[--C-:B-1----:R-:W-:Y:S01]  /*8b80*/  FFMA R58, R90, UR13, -R137.reuse ;  /* 0x0000000d5a3a7c23 */ /* 0x102fe20008000889 */
[----:B------:R-:W-:Y:S01]  /*8b90*/  FFMA R90, R103, UR13, -R137 ;  /* 0x0000000d675a7c23 */ /* 0x000fe20008000889 */
[----:B------:R-:W-:-:S02]  /*8ba0*/  FADD R103, R41, R84 ;  /* 0x0000005429677221 */ /* 0x000fc40000000000 */
[----:B------:R-:W-:Y:S01]  /*8bb0*/  @!P6 FMUL R59, R59, 0.5 ;  /* 0x3f0000003b3be820 */ /* 0x000fe20000400000 */
[----:B------:R1:W5:Y:S01]  /*8bc0*/  MUFU.EX2 R128, R63 ;  /* 0x0000003f00807308 */ /* 0x0003620000000800 */
[----:B--2---:R-:W-:Y:S01]  /*8bd0*/  @!P5 FMUL R117, R117, R117 ;  /* 0x000000757575d220 */ /* 0x004fe20000400000 */
[----:B------:R-:W-:Y:S01]  /*8be0*/  FSETP.GEU.AND P5, PT, R67, -126, PT ;  /* 0xc2fc00004300780b */ /* 0x000fe20003fae000 */
[--C-:B---3--:R-:W-:Y:S01]  /*8bf0*/  FFMA R51, R78, UR13, -R137.reuse ;  /* 0x0000000d4e337c23 */ /* 0x108fe20008000889 */
[----:B------:R-:W-:Y:S01]  /*8c00*/  FFMA R78, R126, UR13, -R137 ;  /* 0x0000000d7e4e7c23 */ /* 0x000fe20008000889 */
[----:B------:R-:W-:Y:S01]  /*8c10*/  FADD R122, R122, R103 ;  /* 0x000000677a7a7221 */ /* 0x000fe20000000000 */
[----:B------:R-:W-:Y:S01]  /*8c20*/  FADD R103, R40, R101 ;  /* 0x0000006528677221 */ /* 0x000fe20000000000 */
[----:B------:R-:W-:Y:S01]  /*8c30*/  @!P4 FMUL R46, R46, 0.5 ;  /* 0x3f0000002e2ec820 */ /* 0x000fe20000400000 */
[----:B------:R2:W3:Y:S01]  /*8c40*/  MUFU.EX2 R124, R59 ;  /* 0x0000003b007c7308 */ /* 0x0004e20000000800 */
[----:B----4-:R-:W-:Y:S01]  /*8c50*/  @!P2 FMUL R116, R116, R116 ;  /* 0x000000747474a220 */ /* 0x010fe20000400000 */
[----:B------:R-:W-:Y:S01]  /*8c60*/  FSETP.GEU.AND P2, PT, R43, -126, PT ;  /* 0xc2fc00002b00780b */ /* 0x000fe20003f4e000 */
[--C-:B-1----:R-:W-:Y:S01]  /*8c70*/  FFMA R63, R102, UR13, -R137.reuse ;  /* 0x0000000d663f7c23 */ /* 0x102fe20008000889 */
[--C-:B------:R-:W-:Y:S01]  /*8c80*/  FFMA R102, R134, UR13, -R137.reuse ;  /* 0x0000000d86667c23 */ /* 0x100fe20008000889 */
[----:B------:R-:W-:Y:S01]  /*8c90*/  FADD R126, R25, R56 ;  /* 0x00000038197e7221 */ /* 0x000fe20000000000 */
[----:B------:R-:W-:Y:S01]  /*8ca0*/  FADD R134, R167, R22 ;  /* 0x00000016a7867221 */ /* 0x000fe20000000000 */
[----:B------:R-:W-:Y:S01]  /*8cb0*/  @!P5 FMUL R67, R67, 0.5 ;  /* 0x3f0000004343d820 */ /* 0x000fe20000400000 */
[----:B------:R-:W1:Y:S01]  /*8cc0*/  MUFU.EX2 R46, R46 ;  /* 0x0000002e002e7308 */ /* 0x000e620000000800 */
[----:B-----5:R-:W-:Y:S01]  /*8cd0*/  @!P3 FMUL R128, R128, R128 ;  /* 0x000000808080b220 */ /* 0x020fe20000400000 */
[----:B------:R-:W-:Y:S01]  /*8ce0*/  FSETP.GEU.AND P3, PT, R50, -126, PT ;  /* 0xc2fc00003200780b */ /* 0x000fe20003f6e000 */
[--C-:B--2---:R-:W-:Y:S01]  /*8cf0*/  FFMA R59, R94, UR13, -R137.reuse ;  /* 0x0000000d5e3b7c23 */ /* 0x104fe20008000889 */
[----:B------:R-:W-:Y:S01]  /*8d00*/  FFMA R94, R111, UR13, -R137 ;  /* 0x0000000d6f5e7c23 */ /* 0x000fe20008000889 */
[----:B------:R-:W-:Y:S01]  /*8d10*/  FADD R126, R126, R103 ;  /* 0x000000677e7e7221 */ /* 0x000fe20000000000 */
[----:B------:R-:W-:Y:S01]  /*8d20*/  FADD R111, R45, R76 ;  /* 0x0000004c2d6f7221 */ /* 0x000fe20000000000 */
[----:B------:R-:W-:Y:S01]  /*8d30*/  @!P2 FMUL R43, R43, 0.5 ;  /* 0x3f0000002b2ba820 */ /* 0x000fe20000400000 */
[----:B------:R2:W4:Y:S01]  /*8d40*/  MUFU.EX2 R71, R67 ;  /* 0x0000004300477308 */ /* 0x0005220000000800 */
[----:B---3--:R-:W-:Y:S01]  /*8d50*/  @!P6 FMUL R124, R124, R124 ;  /* 0x0000007c7c7ce220 */ /* 0x008fe20000400000 */
[----:B------:R-:W-:-:S02]  /*8d60*/  FSETP.GEU.AND P6, PT, R47, -126, PT ;  /* 0xc2fc00002f00780b */ /* 0x000fc40003fce000 */
[----:B------:R-:W-:Y:S02]  /*8d70*/  F2FP.F16.F32.PACK_AB R25, R30, R27 ;  /* 0x0000001b1e19723e */ /* 0x000fe400000000ff */
[----:B------:R-:W-:Y:S01]  /*8d80*/  F2FP.F16.F32.PACK_AB R56, R56, R57 ;  /* 0x000000393838723e */ /* 0x000fe200000000ff */
[----:B------:R-:W-:Y:S01]  /*8d90*/  @!P3 FMUL R50, R50, 0.5 ;  /* 0x3f0000003232b820 */ /* 0x000fe20000400000 */
[----:B------:R-:W3:Y:S01]  /*8da0*/  MUFU.EX2 R43, R43 ;  /* 0x0000002b002b7308 */ /* 0x000ee20000000800 */
[----:B-1----:R-:W-:Y:S01]  /*8db0*/  @!P4 FMUL R46, R46, R46 ;  /* 0x0000002e2e2ec220 */ /* 0x002fe20000400000 */
[----:B------:R-:W-:Y:S01]  /*8dc0*/  FSETP.GEU.AND P4, PT, R75, -126, PT ;  /* 0xc2fc00004b00780b */ /* 0x000fe20003f8e000 */
[----:B--2---:R-:W-:Y:S01]  /*8dd0*/  FFMA R67, R110, UR13, -R137 ;  /* 0x0000000d6e437c23 */ /* 0x004fe20008000889 */
[C---:B------:R-:W-:Y:S01]  /*8de0*/  FADD R110, R48.reuse, R81 ;  /* 0x00000051306e7221 */ /* 0x040fe20000000000 */
[----:B------:R-:W-:Y:S02]  /*8df0*/  F2FP.F16.F32.PACK_AB R48, R48, R49 ;  /* 0x000000313030723e */ /* 0x000fe400000000ff */
[----:B------:R-:W-:Y:S01]  /*8e00*/  @!P6 FMUL R47, R47, 0.5 ;  /* 0x3f0000002f2fe820 */ /* 0x000fe20000400000 */
[----:B------:R-:W1:Y:S01]  /*8e10*/  MUFU.EX2 R50, R50 ;  /* 0x0000003200327308 */ /* 0x000e620000000800 */
[----:B----4-:R-:W-:Y:S01]  /*8e20*/  @!P5 FMUL R71, R71, R71 ;  /* 0x000000474747d220 */ /* 0x010fe20000400000 */
[----:B------:R-:W-:-:S02]  /*8e30*/  FSETP.GEU.AND P5, PT, R51, -126, PT ;  /* 0xc2fc00003300780b */ /* 0x000fc40003fae000 */
[----:B------:R-:W-:Y:S02]  /*8e40*/  F2FP.F16.F32.PACK_AB R76, R105, R76 ;  /* 0x0000004c694c723e */ /* 0x000fe400000000ff */
[----:B------:R-:W-:Y:S01]  /*8e50*/  F2FP.F16.F32.PACK_AB R40, R40, R41 ;  /* 0x000000292828723e */ /* 0x000fe200000000ff */
[----:B------:R-:W-:Y:S01]  /*8e60*/  @!P4 FMUL R75, R75, 0.5 ;  /* 0x3f0000004b4bc820 */ /* 0x000fe20000400000 */
[----:B------:R-:W2:Y:S01]  /*8e70*/  MUFU.EX2 R47, R47 ;  /* 0x0000002f002f7308 */ /* 0x000ea20000000800 */
[----:B---3--:R-:W-:Y:S01]  /*8e80*/  @!P2 FMUL R43, R43, R43 ;  /* 0x0000002b2b2ba220 */ /* 0x008fe20000400000 */
[----:B------:R-:W-:Y:S02]  /*8e90*/  FSETP.GEU.AND P2, PT, R132, -126, PT ;  /* 0xc2fc00008400780b */ /* 0x000fe40003f4e000 */
[----:B------:R-:W-:Y:S02]  /*8ea0*/  F2FP.F16.F32.PACK_AB R45, R71, R46 ;  /* 0x0000002e472d723e */ /* 0x000fe400000000ff */
[----:B------:R-:W-:Y:S01]  /*8eb0*/  F2FP.F16.F32.PACK_AB R41, R124, R117 ;  /* 0x000000757c29723e */ /* 0x000fe200000000ff */
[----:B------:R-:W-:Y:S01]  /*8ec0*/  @!P5 FMUL R51, R51, 0.5 ;  /* 0x3f0000003333d820 */ /* 0x000fe20000400000 */
[----:B------:R3:W4:Y:S01]  /*8ed0*/  MUFU.EX2 R79, R75 ;  /* 0x0000004b004f7308 */ /* 0x0007220000000800 */
[----:B-1----:R-:W-:Y:S01]  /*8ee0*/  @!P3 FMUL R50, R50, R50 ;  /* 0x000000323232b220 */ /* 0x002fe20000400000 */
[----:B------:R-:W-:-:S05]  /*8ef0*/  FSETP.GEU.AND P3, PT, R83, -126, PT ;  /* 0xc2fc00005300780b */ /* 0x000fca0003f6e000 */
[----:B------:R-:W-:Y:S01]  /*8f00*/  @!P2 FMUL R132, R132, 0.5 ;  /* 0x3f0000008484a820 */ /* 0x000fe20000400000 */
[----:B------:R-:W1:Y:S01]  /*8f10*/  MUFU.EX2 R51, R51 ;  /* 0x0000003300337308 */ /* 0x000e620000000800 */
[----:B--2---:R-:W-:Y:S01]  /*8f20*/  @!P6 FMUL R47, R47, R47 ;  /* 0x0000002f2f2fe220 */ /* 0x004fe20000400000 */
[----:B------:R-:W-:Y:S01]  /*8f30*/  FSETP.GEU.AND P6, PT, R136, -126, PT ;  /* 0xc2fc00008800780b */ /* 0x000fe20003fce000 */
[--C-:B---3--:R-:W-:Y:S01]  /*8f40*/  FFMA R75, R123, UR13, -R137.reuse ;  /* 0x0000000d7b4b7c23 */ /* 0x108fe20008000889 */
[----:B------:R-:W-:Y:S01]  /*8f50*/  FFMA R123, R119, UR13, -R137 ;  /* 0x0000000d777b7c23 */ /* 0x000fe20008000889 */
[----:B------:R-:W-:Y:S01]  /*8f60*/  FADD R137, R16, R69 ;  /* 0x0000004510897221 */ /* 0x000fe20000000000 */
[----:B------:R-:W-:Y:S01]  /*8f70*/  FADD R119, R52, R109 ;  /* 0x0000006d34777221 */ /* 0x000fe20000000000 */
[----:B------:R-:W-:Y:S01]  /*8f80*/  @!P3 FMUL R83, R83, 0.5 ;  /* 0x3f0000005353b820 */ /* 0x000fe20000400000 */
[----:B------:R-:W2:Y:S01]  /*8f90*/  MUFU.EX2 R132, R132 ;  /* 0x0000008400847308 */ /* 0x000ea20000000800 */
[----:B----4-:R-:W-:Y:S01]  /*8fa0*/  @!P4 FMUL R79, R79, R79 ;  /* 0x0000004f4f4fc220 */ /* 0x010fe20000400000 */
[----:B------:R-:W-:-:S02]  /*8fb0*/  FSETP.GEU.AND P4, PT, R55, -126, PT ;  /* 0xc2fc00003700780b */ /* 0x000fc40003f8e000 */
[----:B------:R-:W-:Y:S02]  /*8fc0*/  F2FP.F16.F32.PACK_AB R52, R52, R53 ;  /* 0x000000353434723e */ /* 0x000fe400000000ff */
[----:B------:R-:W-:Y:S01]  /*8fd0*/  F2FP.F16.F32.PACK_AB R49, R79, R50 ;  /* 0x000000324f31723e */ /* 0x000fe200000000ff */
        /* <DEDUP_REMOVED lines=27> */
[----:B------:R-:W-:-:S04]  /*9190*/  FSETP.GEU.AND P2, PT, R87, -126, PT ;  /* 0xc2fc00005700780b */ /* 0x000fc80003f4e000 */
[----:B------:R-:W-:Y:S01]  /*91a0*/  F2FP.F16.F32.PACK_AB R53, R83, R54 ;  /* 0x000000365335723e */ /* 0x000fe200000000ff */
        /* <DEDUP_REMOVED lines=19> */
[----:B------:R-:W-:-:S04]  /*92e0*/  FSETP.GEU.AND P2, PT, R63, -126, PT ;  /* 0xc2fc00003f00780b */ /* 0x000fc80003f4e000 */
        /* <DEDUP_REMOVED lines=46> */
[----:B------:R2:W5:Y:S01]  /*95d0*/  MUFU.EX2 R9, R130 ;  /* 0x0000008200097308 */ /* 0x0005620000000800 */
[----:B---3--:R-:W-:Y:S01]  /*95e0*/  @!P6 FMUL R75, R75, R75 ;  /* 0x0000004b4b4be220 */ /* 0x008fe20000400000 */
[----:B------:R-:W-:Y:S01]  /*95f0*/  FSETP.GEU.AND P6, PT, R131, -126, PT ;  /* 0xc2fc00008300780b */ /* 0x000fe20003fce000 */
[----:B-1----:R-:W-:Y:S02]  /*9600*/  FADD R127, R33, R92 ;  /* 0x0000005c217f7221 */ /* 0x002fe40000000000 */
[----:B------:R-:W-:Y:S02]  /*9610*/  FADD R170, R124, R75 ;  /* 0x0000004b7caa7221 */ /* 0x000fe40000000000 */
[----:B------:R-:W-:Y:S01]  /*9620*/  @!P3 FMUL R102, R102, 0.5 ;  /* 0x3f0000006666b820 */ /* 0x000fe20000400000 */
[----:B------:R-:W-:Y:S01]  /*9630*/  FADD R127, R127, R106 ;  /* 0x0000006a7f7f7221 */ /* 0x000fe20000000000 */
[----:B----4-:R-:W-:Y:S01]  /*9640*/  @!P4 FMUL R13, R13, R13 ;  /* 0x0000000d0d0dc220 */ /* 0x010fe20000400000 */
[----:B------:R-:W-:Y:S01]  /*9650*/  FSETP.GEU.AND P4, PT, R138, -126, PT ;  /* 0xc2fc00008a00780b */ /* 0x000fe20003f8e000 */
[----:B------:R-:W-:Y:S01]  /*9660*/  FADD R106, R161, R14 ;  /* 0x0000000ea16a7221 */ /* 0x000fe20000000000 */
[----:B--2---:R-:W-:Y:S01]  /*9670*/  FADD R130, R168, R97 ;  /* 0x00000061a8827221 */ /* 0x004fe20000000000 */
[----:B------:R-:W1:Y:S01]  /*9680*/  MUFU.EX2 R102, R102 ;  /* 0x0000006600667308 */ /* 0x000e620000000800 */
[----:B------:R-:W-:Y:S01]  /*9690*/  FADD R122, R122, R127 ;  /* 0x0000007f7a7a7221 */ /* 0x000fe20000000000 */
[----:B------:R-:W-:Y:S01]  /*96a0*/  @!P6 FMUL R131, R131, 0.5 ;  /* 0x3f0000008383e820 */ /* 0x000fe20000400000 */
[----:B------:R-:W-:Y:S01]  /*96b0*/  FADD R135, R135, R106 ;  /* 0x0000006a87877221 */ /* 0x000fe20000000000 */
[----:B-----5:R-:W-:Y:S01]  /*96c0*/  @!P5 FMUL R9, R9, R9 ;  /* 0x000000090909d220 */ /* 0x020fe20000400000 */
[----:B------:R-:W-:Y:S01]  /*96d0*/  FSETP.GEU.AND P5, PT, R139, -126, PT ;  /* 0xc2fc00008b00780b */ /* 0x000fe20003fae000 */
[----:B------:R-:W-:Y:S01]  /*96e0*/  FADD R130, R130, R107 ;  /* 0x0000006b82827221 */ /* 0x000fe20000000000 */
[----:B------:R-:W-:Y:S01]  /*96f0*/  FADD R107, R18, R96 ;  /* 0x00000060126b7221 */ /* 0x000fe20000000000 */
[----:B------:R2:W3:Y:S02]  /*9700*/  MUFU.EX2 R10, R131 ;  /* 0x00000083000a7308 */ /* 0x0004e40000000800 */
[----:B------:R-:W-:Y:S01]  /*9710*/  @!P4 FMUL R138, R138, 0.5 ;  /* 0x3f0000008a8ac820 */ /* 0x000fe20000400000 */
[----:B------:R-:W-:Y:S01]  /*9720*/  FADD R134, R134, R107 ;  /* 0x0000006b86867221 */ /* 0x000fe20000000000 */
[----:B------:R-:W-:Y:S01]  /*9730*/  FADD R107, R29, R60 ;  /* 0x0000003c1d6b7221 */ /* 0x000fe20000000000 */
[----:B------:R-:W-:Y:S01]  /*9740*/  FADD R130, R130, R135 ;  /* 0x0000008782827221 */ /* 0x000fe20000000000 */
[----:B------:R-:W-:-:S02]  /*9750*/  F2FP.F16.F32.PACK_AB R60, R60, R61 ;  /* 0x0000003d3c3c723e */ /* 0x000fc400000000ff */
[----:B------:R4:W5:Y:S01]  /*9760*/  MUFU.EX2 R103, R138 ;  /* 0x0000008a00677308 */ /* 0x0009620000000800 */
[----:B-1----:R-:W-:Y:S01]  /*9770*/  @!P3 FMUL R102, R102, R102 ;  /* 0x000000666666b220 */ /* 0x002fe20000400000 */
[----:B------:R-:W-:Y:S01]  /*9780*/  @!P5 FMUL R139, R139, 0.5 ;  /* 0x3f0000008b8bd820 */ /* 0x000fe20000400000 */
[----:B------:R-:W-:Y:S01]  /*9790*/  FSETP.GEU.AND P3, PT, R145, -126, PT ;  /* 0xc2fc00009100780b */ /* 0x000fe20003f6e000 */
[C---:B--2---:R-:W-:Y:S01]  /*97a0*/  FADD R131, R32.reuse, R23 ;  /* 0x0000001720837221 */ /* 0x044fe20000000000 */
[----:B------:R-:W-:Y:S01]  /*97b0*/  FADD R169, R47, R102 ;  /* 0x000000662fa97221 */ /* 0x000fe20000000000 */
[----:B------:R-:W-:Y:S02]  /*97c0*/  F2FP.F16.F32.PACK_AB R32, R32, R33 ;  /* 0x000000212020723e */ /* 0x000fe400000000ff */
[----:B------:R1:W2:Y:S01]  /*97d0*/  MUFU.EX2 R106, R139 ;  /* 0x0000008b006a7308 */ /* 0x0002a20000000800 */
[----:B---3--:R-:W-:Y:S01]  /*97e0*/  @!P6 FMUL R10, R10, R10 ;  /* 0x0000000a0a0ae220 */ /* 0x008fe20000400000 */
[----:B------:R-:W-:Y:S01]  /*97f0*/  FSETP.GEU.AND P6, PT, R142, -126, PT ;  /* 0xc2fc00008e00780b */ /* 0x000fe20003fce000 */
[----:B----4-:R-:W-:Y:S01]  /*9800*/  FADD R138, R28, R61 ;  /* 0x0000003d1c8a7221 */ /* 0x010fe20000000000 */
[----:B------:R-:W-:Y:S01]  /*9810*/  FADD R131, R131, R110 ;  /* 0x0000006e83837221 */ /* 0x000fe20000000000 */
[----:B------:R-:W-:Y:S01]  /*9820*/  FADD R110, R20, R85 ;  /* 0x00000055146e7221 */ /* 0x000fe20000000000 */
[----:B------:R-:W-:Y:S01]  /*9830*/  F2FP.F16.F32.PACK_AB R61, R91, R62 ;  /* 0x0000003e5b3d723e */ /* 0x000fe200000000ff */
[----:B------:R-:W-:Y:S01]  /*9840*/  FADD R138, R138, R111 ;  /* 0x0000006f8a8a7221 */ /* 0x000fe20000000000 */
[----:B------:R-:W-:Y:S01]  /*9850*/  @!P3 FMUL R145, R145, 0.5 ;  /* 0x3f0000009191b820 */ /* 0x000fe20000400000 */
[----:B-----5:R-:W-:Y:S01]  /*9860*/  @!P4 FMUL R103, R103, R103 ;  /* 0x000000676767c220 */ /* 0x020fe20000400000 */
[----:B------:R-:W-:Y:S01]  /*9870*/  FSETP.GEU.AND P4, PT, R149, -126, PT ;  /* 0xc2fc00009500780b */ /* 0x000fe20003f8e000 */
[----:B------:R-:W-:Y:S01]  /*9880*/  FADD R111, R37, R68 ;  /* 0x00000044256f7221 */ /* 0x000fe20000000000 */
[----:B-1----:R-:W-:Y:S01]  /*9890*/  FADD R139, R107, R114 ;  /* 0x000000726b8b7221 */ /* 0x002fe20000000000 */
[----:B------:R-:W-:Y:S01]  /*98a0*/  FADD R137, R137, R110 ;  /* 0x0000006e89897221 */ /* 0x000fe20000000000 */
[----:B------:R-:W1:Y:S01]  /*98b0*/  MUFU.EX2 R107, R145 ;  /* 0x00000091006b7308 */ /* 0x000e620000000800 */
[----:B------:R-:W-:Y:S01]  /*98c0*/  @!P6 FMUL R142, R142, 0.5 ;  /* 0x3f0000008e8ee820 */ /* 0x000fe20000400000 */
[----:B------:R-:W-:Y:S01]  /*98d0*/  FADD R143, R111, R118 ;  /* 0x000000766f8f7221 */ /* 0x000fe20000000000 */
[----:B--2---:R-:W-:Y:S01]  /*98e0*/  @!P5 FMUL R106, R106, R106 ;  /* 0x0000006a6a6ad220 */ /* 0x004fe20000400000 */
[----:B------:R-:W-:Y:S01]  /*98f0*/  FSETP.GEU.AND P5, PT, R147, -126, PT ;  /* 0xc2fc00009300780b */ /* 0x000fe20003fae000 */
[----:B------:R-:W-:Y:S01]  /*9900*/  FADD R111, R166, R65 ;  /* 0x00000041a66f7221 */ /* 0x000fe20000000000 */
[----:B------:R-:W-:Y:S01]  /*9910*/  FADD R118, R162, R89 ;  /* 0x00000059a2767221 */ /* 0x000fe20000000000 */
[----:B------:R-:W-:Y:S01]  /*9920*/  FADD R114, R36, R73 ;  /* 0x0000004924727221 */ /* 0x000fe20000000000 */
[----:B------:R2:W3:Y:S01]  /*9930*/  MUFU.EX2 R110, R142 ;  /* 0x0000008e006e7308 */ /* 0x0004e20000000800 */
[----:B------:R-:W-:Y:S01]  /*9940*/  @!P4 FMUL R149, R149, 0.5 ;  /* 0x3f0000009595c820 */ /* 0x000fe20000400000 */
[----:B------:R-:W-:Y:S01]  /*9950*/  FADD R141, R111, R118 ;  /* 0x000000766f8d7221 */ /* 0x000fe20000000000 */
[----:B------:R-:W-:Y:S01]  /*9960*/  FADD R118, R21, R100 ;  /* 0x0000006415767221 */ /* 0x000fe20000000000 */
[----:B------:R-:W-:Y:S01]  /*9970*/  FADD R144, R114, R119 ;  /* 0x0000007772907221 */ /* 0x000fe20000000000 */
[----:B------:R-:W-:Y:S01]  /*9980*/  FADD R114, R15, R64 ;  /* 0x000000400f727221 */ /* 0x000fe20000000000 */
[----:B------:R-:W-:Y:S01]  /*9990*/  FADD R119, R19, R80 ;  /* 0x0000005013777221 */ /* 0x000fe20000000000 */
[----:B------:R-:W-:Y:S01]  /*99a0*/  FADD R172, R50, R103 ;  /* 0x0000006732ac7221 */ /* 0x000fe20000000000 */
[----:B------:R4:W5:Y:S01]  /*99b0*/  MUFU.EX2 R111, R149 ;  /* 0x00000095006f7308 */ /* 0x0009620000000800 */
[----:B--2---:R-:W-:Y:S01]  /*99c0*/  FADD R142, R160, R113 ;  /* 0x00000071a08e7221 */ /* 0x004fe20000000000 */
[----:B------:R-:W-:Y:S01]  /*99d0*/  @!P5 FMUL R147, R147, 0.5 ;  /* 0x3f0000009393d820 */ /* 0x000fe20000400000 */
[----:B-1----:R-:W-:Y:S01]  /*99e0*/  @!P3 FMUL R107, R107, R107 ;  /* 0x0000006b6b6bb220 */ /* 0x002fe20000400000 */
[----:B------:R-:W-:Y:S01]  /*99f0*/  FSETP.GEU.AND P3, PT, R148, -126, PT ;  /* 0xc2fc00009400780b */ /* 0x000fe20003f6e000 */
[----:B------:R-:W-:Y:S01]  /*9a00*/  FADD R146, R115, R142 ;  /* 0x0000008e73927221 */ /* 0x000fe20000000000 */
[----:B------:R-:W-:Y:S01]  /*9a10*/  FADD R115, R17, R72 ;  /* 0x0000004811737221 */ /* 0x000fe20000000000 */
[----:B------:R-:W-:Y:S01]  /*9a20*/  FADD R142, R114, R119 ;  /* 0x00000077728e7221 */ /* 0x000fe20000000000 */
[----:B------:R-:W-:Y:S01]  /*9a30*/  FADD R114, R27, R58 ;  /* 0x0000003a1b727221 */ /* 0x000fe20000000000 */
[----:B----4-:R-:W-:Y:S01]  /*9a40*/  FADD R149, R117, R74 ;  /* 0x0000004a75957221 */ /* 0x010fe20000000000 */
[----:B------:R-:W-:Y:S01]  /*9a50*/  FADD R145, R115, R118 ;  /* 0x0000007673917221 */ /* 0x000fe20000000000 */
[----:B------:R-:W-:Y:S01]  /*9a60*/  FADD R115, R30, R87 ;  /* 0x000000571e737221 */ /* 0x000fe20000000000 */
[----:B------:R1:W2:Y:S01]  /*9a70*/  MUFU.EX2 R118, R147 ;  /* 0x0000009300767308 */ /* 0x0002a20000000800 */
[----:B---3--:R-:W-:Y:S01]  /*9a80*/  @!P6 FMUL R110, R110, R110 ;  /* 0x0000006e6e6ee220 */ /* 0x008fe20000400000 */
[----:B------:R-:W-:Y:S01]  /*9a90*/  FSETP.GEU.AND P6, PT, R123, -126, PT ;  /* 0xc2fc00007b00780b */ /* 0x000fe20003fce000 */
[----:B------:R-:W-:Y:S01]  /*9aa0*/  FADD R119, R35, R66 ;  /* 0x0000004223777221 */ /* 0x000fe20000000000 */
[----:B------:R-:W-:Y:S01]  /*9ab0*/  FADD R171, R114, R149 ;  /* 0x0000009572ab7221 */ /* 0x000fe20000000000 */
[----:B-----5:R-:W-:Y:S01]  /*9ac0*/  @!P4 FMUL R111, R111, R111 ;  /* 0x0000006f6f6fc220 */ /* 0x020fe20000400000 */
[----:B------:R-:W-:Y:S01]  /*9ad0*/  FADD R173, R115, R170 ;  /* 0x000000aa73ad7221 */ /* 0x000fe20000000000 */
[----:B------:R-:W-:Y:S01]  /*9ae0*/  FSETP.GEU.AND P4, PT, R150, -126, PT ;  /* 0xc2fc00009600780b */ /* 0x000fe20003f8e000 */
[----:B------:R-:W-:Y:S01]  /*9af0*/  @!P3 FMUL R148, R148, 0.5 ;  /* 0x3f0000009494b820 */ /* 0x000fe20000400000 */
[----:B------:R-:W-:Y:S01]  /*9b00*/  FADD R114, R42, R95 ;  /* 0x0000005f2a727221 */ /* 0x000fe20000000000 */
[----:B------:R-:W-:Y:S01]  /*9b10*/  FADD R115, R79, R106 ;  /* 0x0000006a4f737221 */ /* 0x000fe20000000000 */
[----:B------:R-:W-:Y:S01]  /*9b20*/  FADD R178, R119, R172 ;  /* 0x000000ac77b27221 */ /* 0x000fe20000000000 */
[----:B------:R-:W3:Y:S01]  /*9b30*/  MUFU.EX2 R98, R98 ;  /* 0x0000006200627308 */ /* 0x000ee20000000800 */
[----:B-1----:R-:W-:Y:S01]  /*9b40*/  FADD R147, R38, R67 ;  /* 0x0000004326937221 */ /* 0x002fe20000000000 */
[----:B------:R-:W-:Y:S01]  /*9b50*/  FADD R180, R114, R115 ;  /* 0x0000007372b47221 */ /* 0x000fe20000000000 */
[----:B------:R-:W-:Y:S01]  /*9b60*/  FADD R172, R51, R110 ;  /* 0x0000006e33ac7221 */ /* 0x000fe20000000000 */
[----:B------:R-:W-:Y:S01]  /*9b70*/  FADD R115, R129, R86 ;  /* 0x0000005681737221 */ /* 0x000fe20000000000 */
[----:B--2---:R-:W-:Y:S01]  /*9b80*/  @!P5 FMUL R118, R118, R118 ;  /* 0x000000767676d220 */ /* 0x004fe20000400000 */
[----:B------:R-:W-:Y:S01]  /*9b90*/  FSETP.GEU.AND P5, PT, R151, -126, PT ;  /* 0xc2fc00009700780b */ /* 0x000fe20003fae000 */
[----:B------:R-:W-:Y:S01]  /*9ba0*/  FADD R170, R128, R13 ;  /* 0x0000000d80aa7221 */ /* 0x000fe20000000000 */
[----:B------:R-:W1:Y:S01]  /*9bb0*/  MUFU.EX2 R119, R148 ;  /* 0x0000009400777308 */ /* 0x000e620000000800 */
[----:B------:R-:W-:Y:S01]  /*9bc0*/  FADD R177, R147, R172 ;  /* 0x000000ac93b17221 */ /* 0x000fe20000000000 */
[----:B------:R-:W-:Y:S01]  /*9bd0*/  @!P6 FMUL R123, R123, 0.5 ;  /* 0x3f0000007b7be820 */ /* 0x000fe20000400000 */
[----:B------:R-:W-:Y:S01]  /*9be0*/  FADD R175, R115, R170 ;  /* 0x000000aa73af7221 */ /* 0x000fe20000000000 */
[----:B------:R-:W-:Y:S01]  /*9bf0*/  FADD R114, R108, R59 ;  /* 0x0000003b6c727221 */ /* 0x000fe20000000000 */
[----:B------:R-:W-:Y:S01]  /*9c00*/  FADD R147, R133, R94 ;  /* 0x0000005e85937221 */ /* 0x000fe20000000000 */
[----:B------:R-:W-:Y:S01]  /*9c10*/  FADD R172, R136, R107 ;  /* 0x0000006b88ac7221 */ /* 0x000fe20000000000 */
[----:B------:R-:W-:Y:S01]  /*9c20*/  FADD R115, R31, R62 ;  /* 0x0000003e1f737221 */ /* 0x000fe20000000000 */
[----:B------:R-:W-:Y:S01]  /*9c30*/  FADD R149, R43, R78 ;  /* 0x0000004e2b957221 */ /* 0x000fe20000000000 */
[----:B------:R-:W-:Y:S01]  /*9c40*/  FADD R170, R46, R9 ;  /* 0x000000092eaa7221 */ /* 0x000fe20000000000 */
[----:B------:R-:W-:Y:S01]  /*9c50*/  @!P4 FMUL R150, R150, 0.5 ;  /* 0x3f0000009696c820 */ /* 0x000fe20000400000 */
[----:B------:R-:W-:Y:S01]  /*9c60*/  @!P5 FMUL R151, R151, 0.5 ;  /* 0x3f0000009797d820 */ /* 0x000fe20000400000 */
[----:B------:R-:W-:Y:S01]  /*9c70*/  FADD R182, R147, R172 ;  /* 0x000000ac93b67221 */ /* 0x000fe20000000000 */
[----:B------:R-:W-:Y:S01]  /*9c80*/  FADD R174, R114, R149 ;  /* 0x0000009572ae7221 */ /* 0x000fe20000000000 */
[----:B------:R-:W-:Y:S01]  /*9c90*/  FADD R172, R115, R170 ;  /* 0x000000aa73ac7221 */ /* 0x000fe20000000000 */
[----:B------:R-:W2:Y:S01]  /*9ca0*/  MUFU.EX2 R123, R123 ;  /* 0x0000007b007b7308 */ /* 0x000ea20000000800 */
[----:B---3--:R-:W-:Y:S01]  /*9cb0*/  @!P2 FMUL R98, R98, R98 ;  /* 0x000000626262a220 */ /* 0x008fe20000400000 */
[----:B-1----:R-:W-:Y:S01]  /*9cc0*/  @!P3 FMUL R119, R119, R119 ;  /* 0x000000777777b220 */ /* 0x002fe20000400000 */
[----:B------:R-:W-:Y:S01]  /*9cd0*/  FSETP.GEU.AND P3, PT, R140, -126, PT ;  /* 0xc2fc00008c00780b */ /* 0x000fe20003f6e000 */
[----:B------:R-:W-:Y:S01]  /*9ce0*/  FADD R148, R121, R70 ;  /* 0x0000004679947221 */ /* 0x000fe20000000000 */
[----:B------:R-:W-:Y:S01]  /*9cf0*/  FSETP.GEU.AND P2, PT, R26, -126, PT ;  /* 0xc2fc00001a00780b */ /* 0x000fe20003f4e000 */
[----:B------:R-:W-:Y:S01]  /*9d00*/  FADD R149, R54, R111 ;  /* 0x0000006f36957221 */ /* 0x000fe20000000000 */
[----:B------:R-:W-:Y:S01]  /*9d10*/  FADD R147, R112, R91 ;  /* 0x0000005b70937221 */ /* 0x000fe20000000000 */
[----:B------:R1:W3:Y:S01]  /*9d20*/  MUFU.EX2 R114, R150 ;  /* 0x0000009600727308 */ /* 0x0002e20000000800 */
[----:B------:R-:W-:Y:S01]  /*9d30*/  FADD R170, R83, R118 ;  /* 0x0000007653aa7221 */ /* 0x000fe20000000000 */
[----:B------:R-:W-:Y:S01]  /*9d40*/  FADD R179, R148, R149 ;  /* 0x0000009594b37221 */ /* 0x000fe20000000000 */
[----:B------:R-:W-:Y:S01]  /*9d50*/  FADD R149, R116, R99 ;  /* 0x0000006374957221 */ /* 0x000fe20000000000 */
[----:B------:R-:W-:Y:S01]  /*9d60*/  FADD R148, R34, R63 ;  /* 0x0000003f22947221 */ /* 0x000fe20000000000 */
[----:B------:R-:W-:Y:S01]  /*9d70*/  FADD R126, R126, R131 ;  /* 0x000000837e7e7221 */ /* 0x000fe20000000000 */
[----:B------:R-:W-:Y:S01]  /*9d80*/  FADD R134, R134, R137 ;  /* 0x0000008986867221 */ /* 0x000fe20000000000 */
[----:B------:R-:W-:Y:S01]  /*9d90*/  FADD R181, R149, R170 ;  /* 0x000000aa95b57221 */ /* 0x000fe20000000000 */
[----:B------:R4:W5:Y:S01]  /*9da0*/  MUFU.EX2 R115, R151 ;  /* 0x0000009700737308 */ /* 0x0009620000000800 */
[----:B-1----:R-:W-:Y:S01]  /*9db0*/  FADD R150, R71, R10 ;  /* 0x0000000a47967221 */ /* 0x002fe20000000000 */
[----:B--2---:R-:W-:Y:S01]  /*9dc0*/  @!P6 FMUL R123, R123, R123 ;  /* 0x0000007b7b7be220 */ /* 0x004fe20000400000 */
[----:B------:R-:W-:Y:S01]  /*9dd0*/  @!P3 FMUL R140, R140, 0.5 ;  /* 0x3f0000008c8cb820 */ /* 0x000fe20000400000 */
[----:B------:R-:W-:Y:S01]  /*9de0*/  FADD R169, R148, R169 ;  /* 0x000000a994a97221 */ /* 0x000fe20000000000 */
[----:B------:R-:W-:Y:S01]  /*9df0*/  FADD R176, R147, R150 ;  /* 0x0000009693b07221 */ /* 0x000fe20000000000 */
[----:B------:R-:W-:Y:S01]  /*9e00*/  @!P2 FMUL R26, R26, 0.5 ;  /* 0x3f0000001a1aa820 */ /* 0x000fe20000400000 */
[----:B------:R-:W-:Y:S01]  /*9e10*/  FADD R148, R39, R98 ;  /* 0x0000006227947221 */ /* 0x000fe20000000000 */
[----:B------:R-:W-:Y:S01]  /*9e20*/  FADD R147, R125, R90 ;  /* 0x0000005a7d937221 */ /* 0x000fe20000000000 */
[----:B---3--:R-:W-:Y:S01]  /*9e30*/  @!P4 FMUL R114, R114, R114 ;  /* 0x000000727272c220 */ /* 0x008fe20000400000 */
[----:B------:R-:W-:Y:S01]  /*9e40*/  FADD R150, R132, R119 ;  /* 0x0000007784967221 */ /* 0x000fe20000000000 */
[----:B------:R-:W-:Y:S01]  /*9e50*/  FADD R149, R120, R123 ;  /* 0x0000007b78957221 */ /* 0x000fe20000000000 */
[----:B------:R-:W1:Y:S01]  /*9e60*/  MUFU.EX2 R127, R26 ;  /* 0x0000001a007f7308 */ /* 0x000e620000000800 */
[----:B----4-:R-:W-:Y:S01]  /*9e70*/  FADD R151, R55, R114 ;  /* 0x0000007237977221 */ /* 0x010fe20000000000 */
[----:B------:R-:W-:Y:S01]  /*9e80*/  FADD R147, R147, R150 ;  /* 0x0000009693937221 */ /* 0x000fe20000000000 */
[----:B------:R-:W-:Y:S01]  /*9e90*/  FADD R143, R138, R143 ;  /* 0x0000008f8a8f7221 */ /* 0x000fe20000000000 */
[----:B------:R-:W-:Y:S01]  /*9ea0*/  FADD R139, R139, R144 ;  /* 0x000000908b8b7221 */ /* 0x000fe20000000000 */
[----:B-----5:R-:W-:Y:S01]  /*9eb0*/  @!P5 FMUL R115, R115, R115 ;  /* 0x000000737373d220 */ /* 0x020fe20000400000 */
[----:B------:R-:W-:Y:S01]  /*9ec0*/  FADD R148, R148, R151 ;  /* 0x0000009794947221 */ /* 0x000fe20000000000 */
[----:B------:R-:W-:Y:S01]  /*9ed0*/  FADD R141, R141, R146 ;  /* 0x000000928d8d7221 */ /* 0x000fe20000000000 */
[----:B------:R-:W2:Y:S01]  /*9ee0*/  MUFU.EX2 R140, R140 ;  /* 0x0000008c008c7308 */ /* 0x000ea20000000800 */
        /* <DEDUP_REMOVED lines=23> */
[----:B------:R-:W-:Y:S01]  /*a060*/  F2FP.F16.F32.PACK_AB R30, R15, R166 ;  /* 0x000000a60f1e723e */ /* 0x000fe200000000ff */
[----:B------:R-:W-:Y:S01]  /*a070*/  FADD R122, R122, R145 ;  /* 0x000000917a7a7221 */ /* 0x000fe20000000000 */
[----:B------:R-:W-:Y:S01]  /*a080*/  SHF.L.U32 R15, R4, 0x1f, RZ ;  /* 0x0000001f040f7819 */ /* 0x000fe200000006ff */
[----:B-1----:R-:W-:Y:S01]  /*a090*/  @!P2 FMUL R127, R127, R127 ;  /* 0x0000007f7f7fa220 */ /* 0x002fe20000400000 */
[----:B------:R-:W-:Y:S01]  /*a0a0*/  F2FP.F16.F32.PACK_AB R62, R64, R65 ;  /* 0x00000041403e723e */ /* 0x000fe200000000ff */
[----:B------:R-:W-:Y:S01]  /*a0b0*/  FADD R171, R171, R170 ;  /* 0x000000aaabab7221 */ /* 0x000fe20000000000 */
[----:B--2---:R-:W-:Y:S01]  /*a0c0*/  @!P3 FMUL R140, R140, R140 ;  /* 0x0000008c8c8cb220 */ /* 0x004fe20000400000 */
[----:B------:R-:W-:Y:S01]  /*a0d0*/  F2FP.F16.F32.PACK_AB R65, R95, R66 ;  /* 0x000000425f41723e */ /* 0x000fe200000000ff */
[----:B------:R1:W2:Y:S01]  /*a0e0*/  SYNCS.PHASECHK.TRANS64.TRYWAIT P2, [UR7+0xb000], R15 ;  /* 0x00b0000fff0075a7 */ /* 0x0002a20008040147 */
[----:B------:R-:W-:Y:S01]  /*a0f0*/  F2FP.F16.F32.PACK_AB R68, R73, R68 ;  /* 0x000000444944723e */ /* 0x000fe200000000ff */
[----:B------:R-:W-:Y:S01]  /*a100*/  FFMA R6, R127, R6, R122 ;  /* 0x000000067f067223 */ /* 0x000fe2000000007a */
[----:B------:R-:W-:Y:S01]  /*a110*/  F2FP.F16.F32.PACK_AB R28, R29, R28 ;  /* 0x0000001c1d1c723e */ /* 0x000fe200000000ff */
[----:B------:R-:W-:Y:S01]  /*a120*/  FMUL R152, R152, R127 ;  /* 0x0000007f98987220 */ /* 0x000fe20000400000 */
[----:B------:R-:W-:Y:S01]  /*a130*/  F2FP.F16.F32.PACK_AB R66, R69, R88 ;  /* 0x000000584542723e */ /* 0x000fe200000000ff */
[----:B------:R-:W-:Y:S01]  /*a140*/  FFMA R5, R140, R5, R171 ;  /* 0x000000058c057223 */ /* 0x000fe200000000ab */
[----:B------:R-:W-:Y:S01]  /*a150*/  F2FP.F16.F32.PACK_AB R73, R75, R74 ;  /* 0x0000004a4b49723e */ /* 0x000fe200000000ff */
[----:B------:R-:W-:Y:S01]  /*a160*/  FMUL R153, R153, R127 ;  /* 0x0000007f99997220 */ /* 0x000fe20000400000 */
        /* <DEDUP_REMOVED lines=44> */
[----:B------:R-:W-:Y:S01]  /*a430*/  F2FP.F16.F32.PACK_AB R82, R100, R113 ;  /* 0x000000716452723e */ /* 0x000fe200000000ff */
[----:B-12---:R-:W-:Y:S06]  /*a440*/  @!P0 BRA `(.L_x_27) ;  /* 0x0000000000048947 */ /* 0x006fec0003800000 */
[----:B------:R-:W-:Y:S01]  /*a450*/  BPT.TRAP 0x1 ;  /* 0x000000040000795c */ /* 0x000fe20000300000 */
.L_x_27:
[----:B------:R-:W-:Y:S05]  /*a460*/  @P2 BRA `(.L_x_28) ;  /* 0x0000000000082947 */ /* 0x000fea0003800000 */
[----:B------:R-:W1:Y:S02]  /*a470*/  SYNCS.PHASECHK.TRANS64.TRYWAIT P2, [UR7+0xb000], R15 ;  /* 0x00b0000fff0075a7 */ /* 0x000e640008040147 */
[----:B-1----:R-:W-:Y:S05]  /*a480*/  @!P2 BRA `(.L_x_29) ;  /* 0x0000008000c8a947 */ /* 0x002fea0003800000 */
.L_x_28:
[----:B------:R-:W-:Y:S01]  /*a490*/  ULEA UR12, UR6, UR8, 0x9 ;  /* 0x00000008060c7291 */ /* 0x000fe2000f8e483f */
[----:B------:R-:W-:Y:S01]  /*a4a0*/  WARPGROUP.ARRIVE ;  /* 0x00000000000079c5 */ /* 0x000fe20000000000 */
[----:B------:R-:W-:Y:S01]  /*a4b0*/  UMOV UR15, 0xc0000010 ;  /* 0xc0000010000f7882 */ /* 0x000fe20000000000 */
[----:B------:R-:W-:-:S04]  /*a4c0*/  F2FP.F16.F32.PACK_AB R83, R115, R114 ;  /* 0x000000727353723e */ /* 0x000fc800000000ff */
[----:B------:R-:W-:Y:S02]  /*a4d0*/  UMOV UR14, UR12 ;  /* 0x0000000c000e7c82 */ /* 0x000fe40008000000 */
        /* <DEDUP_REMOVED lines=68> */
[----:B------:R-:W-:Y:S01]  /*a920*/  UIADD3 UR12, UR12, 0x1e0, URZ ;  /* 0x000001e00c0c7890 */ /* 0x000fe2000fffe03f */
[----:B------:R-:W-:Y:S02]  /*a930*/  WARPGROUP.DEPBAR.LE gsb0, 0x0 ;  /* 0x00008000000079c5 */ /* 0x000fe40000010000 */
[----:B------:R-:W-:-:S06]  /*a940*/  WARPGROUP.ARRIVE ;  /* 0x00000000000079c5 */ /* 0x000fcc0000000000 */
[----:B------:R-:W-:Y:S01]  /*a950*/  HGMMA.64x16x16.F32 R152, R104, gdesc[UR12].tnspB, R152, gsb0 ;  /* 0x4020000c68987df0 */ /* 0x000fe20008000898 */
[----:B------:R-:W-:Y:S01]  /*a960*/  UMOV UR14, UR12 ;  /* 0x0000000c000e7c82 */ /* 0x000fe20008000000 */
[----:B------:R-:W-:Y:S01]  /*a970*/  UMOV UR15, 0xc0000010 ;  /* 0xc0000010000f7882 */ /* 0x000fe20000000000 */
[----:B------:R-:W-:Y:S02]  /*a980*/  WARPGROUP.DEPBAR.LE gsb0, 0x0 ;  /* 0x00008000000079c5 */ /* 0x000fe40000010000 */
[----:B------:R-:W-:-:S06]  /*a990*/  WARPGROUP.ARRIVE ;  /* 0x00000000000079c5 */ /* 0x000fcc0000000000 */
[----:B------:R-:W-:Y:S03]  /*a9a0*/  HGMMA.64x16x16.F32 R152, R80, gdesc[UR12].tnspB, R152, gsb0 ;  /* 0x4020000c50987df0 */ /* 0x000fe60008000898 */
[----:B------:R-:W-:Y:S02]  /*a9b0*/  WARPGROUP.DEPBAR.LE gsb0, 0x0 ;  /* 0x00008000000079c5 */ /* 0x000fe40000010000 */
[----:B------:R-:W-:Y:S05]  /*a9c0*/  @!P0 BRA `(.L_x_30) ;  /* 0x0000000000048947 */ /* 0x000fea0003800000 */
[----:B------:R-:W-:Y:S01]  /*a9d0*/  BPT.TRAP 0x1 ;  /* 0x000000040000795c */ /* 0x000fe20000300000 */
.L_x_30:
[----:B------:R-:W-:-:S04]  /*a9e0*/  ULEA UR7, UR9, UR38, 0x3 ;  /* 0x0000002609077291 */ /* 0x000fc8000f8e183f */
[----:B------:R-:W-:-:S04]  /*a9f0*/  UIADD3 UR7, UR7, 0xb028, URZ ;  /* 0x0000b02807077890 */ /* 0x000fc8000fffe03f */
[----:B------:R-:W-:-:S09]  /*aa00*/  UPRMT UR7, URZ, 0x654, UR7 ;  /* 0x000006543f077896 */ /* 0x000fd20008000007 */
[----:B------:R-:W-:Y:S01]  /*aa10*/  SYNCS.ARRIVE.TRANS64.RED.A1T0 RZ, [UR7], RZ ;  /* 0x000000ffffff79a7 */ /* 0x000fe20008100407 */
[----:B------:R-:W-:Y:S05]  /*aa20*/  @P1 BRA `(.L_x_31) ;  /* 0x0000000000041947 */ /* 0x000fea0003800000 */
[----:B------:R-:W-:Y:S01]  /*aa30*/  BPT.TRAP 0x1 ;  /* 0x000000040000795c */ /* 0x000fe20000300000 */
.L_x_31:
[----:B------:R-:W-:-:S04]  /*aa40*/  UIADD3 UR9, UR9, 0x1, URZ ;  /* 0x0000000109097890 */ /* 0x000fc8000fffe03f */
[----:B------:R-:W-:-:S04]  /*aa50*/  UISETP.NE.AND UP0, UPT, UR9, 0x5, UPT ;  /* 0x000000050900788c */ /* 0x000fc8000bf05270 */
[----:B------:R-:W-:Y:S01]  /*aa60*/  USEL UR9, UR9, URZ, UP0 ;  /* 0x0000003f09097287 */ /* 0x000fe20008000000 */
[----:B------:R-:W-:Y:S11]  /*aa70*/  @!P0 BRA `(.L_x_32) ;  /* 0x0000000000048947 */ /* 0x000ff60003800000 */
[----:B------:R-:W-:Y:S01]  /*aa80*/  BPT.TRAP 0x1 ;  /* 0x000000040000795c */ /* 0x000fe20000300000 */
.L_x_32:
[----:B------:R-:W-:-:S04]  /*aa90*/  ULEA UR7, UR9, UR38, 0x3 ;  /* 0x0000002609077291 */ /* 0x000fc8000f8e183f */
[----:B------:R-:W-:-:S04]  /*aaa0*/  UIADD3 UR7, UR7, 0xb028, URZ ;  /* 0x0000b02807077890 */ /* 0x000fc8000fffe03f */
[----:B------:R-:W-:-:S09]  /*aab0*/  UPRMT UR7, URZ, 0x654, UR7 ;  /* 0x000006543f077896 */ /* 0x000fd20008000007 */
[----:B------:R-:W-:Y:S01]  /*aac0*/  SYNCS.ARRIVE.TRANS64.RED.A1T0 RZ, [UR7], RZ ;  /* 0x000000ffffff79a7 */ /* 0x000fe20008100407 */
[----:B------:R-:W-:Y:S05]  /*aad0*/  @P1 BRA `(.L_x_33) ;  /* 0x0000000000041947 */ /* 0x000fea0003800000 */
[----:B------:R-:W-:Y:S01]  /*aae0*/  BPT.TRAP 0x1 ;  /* 0x000000040000795c */ /* 0x000fe20000300000 */
.L_x_33:
[----:B------:R-:W-:Y:S01]  /*aaf0*/  UIADD3 UR6, UR6, 0x1, URZ ;  /* 0x0000000106067890 */ /* 0x000fe2000fffe03f */
[C---:B------:R-:W-:Y:S01]  /*ab00*/  ISETP.GT.AND P2, PT, R8.reuse, 0x2, PT ;  /* 0x000000020800780c */ /* 0x040fe20003f44270 */
[----:B------:R-:W-:Y:S01]  /*ab10*/  UIADD3 UR9, UR9, 0x1, URZ ;  /* 0x0000000109097890 */ /* 0x000fe2000fffe03f */
[----:B------:R-:W-:Y:S01]  /*ab20*/  VIADD R8, R8, 0xffffffff ;  /* 0xffffffff08087836 */ /* 0x000fe20000000000 */
[----:B------:R-:W-:Y:S01]  /*ab30*/  UISETP.NE.AND UP2, UPT, UR6, 0x5, UPT ;  /* 0x000000050600788c */ /* 0x000fe2000bf45270 */
[----:B------:R-:W-:Y:S01]  /*ab40*/  IADD3 R3, R3, 0x100, RZ ;  /* 0x0000010003037810 */ /* 0x000fe20007ffe0ff */
[----:B------:R-:W-:Y:S01]  /*ab50*/  UISETP.NE.AND UP0, UPT, UR9, 0x5, UPT ;  /* 0x000000050900788c */ /* 0x000fe2000bf05270 */
[----:B------:R-:W-:Y:S01]  /*ab60*/  IMAD.MOV.U32 R13, RZ, RZ, R7 ;  /* 0x000000ffff0d7224 */ /* 0x000fe200078e0007 */
[----:B------:R-:W-:Y:S01]  /*ab70*/  USEL UR7, URZ, 0x1, UP2 ;  /* 0x000000013f077887 */ /* 0x000fe20009000000 */
[----:B------:R-:W-:Y:S01]  /*ab80*/  MOV R9, R11 ;  /* 0x0000000b00097202 */ /* 0x000fe20000000f00 */
[----:B------:R-:W-:-:S02]  /*ab90*/  USEL UR9, UR9, URZ, UP0 ;  /* 0x0000003f09097287 */ /* 0x000fc40008000000 */
[----:B------:R-:W-:Y:S02]  /*aba0*/  USEL UR11, UR6, URZ, UP2 ;  /* 0x0000003f060b7287 */ /* 0x000fe40009000000 */
[----:B------:R-:W-:Y:S01]  /*abb0*/  LOP3.LUT R4, R4, UR7, RZ, 0x3c, !PT ;  /* 0x0000000704047c12 */ /* 0x000fe2000f8e3cff */
[----:B------:R-:W-:Y:S09]  /*abc0*/  @P2 BRA `(.L_x_34) ;  /* 0xffffffb800402947 */ /* 0x000ff2000383ffff */
.L_x_23:
[----:B------:R-:W-:-:S13]  /*abd0*/  ISETP.GE.AND P2, PT, R8, 0x1, PT ;  /* 0x000000010800780c */ /* 0x000fda0003f46270 */
[----:B------:R-:W-:Y:S05]  /*abe0*/  @!P2 BRA `(.L_x_35) ;  /* 0x0000005800c4a947 */ /* 0x000fea0003800000 */
[----:B-1----:R-:W-:Y:S01]  /*abf0*/  IMAD.MOV.U32 R10, RZ, RZ, R7 ;  /* 0x000000ffff0a7224 */ /* 0x002fe200078e0007 */
[----:B------:R-:W-:Y:S01]  /*ac00*/  MOV R9, R11 ;  /* 0x0000000b00097202 */ /* 0x000fe20000000f00 */
[----:B------:R-:W-:-:S06]  /*ac10*/  ULDC UR13, c[0x0][0x604] ;  /* 0x00018100000d7ab9 */ /* 0x000fcc0000000800 */
.L_x_46:
[----:B------:R-:W-:Y:S05]  /*ac20*/  @!P0 BRA `(.L_x_36) ;  /* 0x0000000000048947 */ /* 0x000fea0003800000 */
[----:B------:R-:W-:Y:S01]  /*ac30*/  BPT.TRAP 0x1 ;  /* 0x000000040000795c */ /* 0x000fe20000300000 */
.L_x_36:
[----:B------:R-:W-:Y:S01]  /*ac40*/  ULEA UR6, UR11, UR38, 0x3 ;  /* 0x000000260b067291 */ /* 0x000fe2000f8e183f */
[----:B------:R-:W-:-:S08]  /*ac50*/  SHF.L.U32 R7, R4, 0x1f, RZ ;  /* 0x0000001f04077819 */ /* 0x000fd000000006ff */
[----:B------:R-:W1:Y:S02]  /*ac60*/  SYNCS.PHASECHK.TRANS64.TRYWAIT P2, [UR6+0xb000], R7 ;  /* 0x00b00007ff0075a7 */ /* 0x000e640008040146 */
[----:B-1----:R-:W-:Y:S05]  /*ac70*/  @!P2 BRA `(.L_x_37) ;  /* 0x0000007800e4a947 */ /* 0x002fea0003800000 */
.L_x_104:
        /* <DEDUP_REMOVED lines=12> */
.L_x_38:
[C---:B-1----:R-:W-:Y:S01]  /*ad40*/  VIADD R7, R3.reuse, 0x1 ;  /* 0x0000000103077836 */ /* 0x042fe20000000000 */
[C---:B------:R-:W-:Y:S01]  /*ad50*/  IADD3 R11, R3.reuse, 0x8, RZ ;  /* 0x00000008030b7810 */ /* 0x040fe20007ffe0ff */
[C---:B------:R-:W-:Y:S01]  /*ad60*/  VIADD R179, R3.reuse, 0x49 ;  /* 0x0000004903b37836 */ /* 0x040fe20000000000 */
[C---:B------:R-:W-:Y:S01]  /*ad70*/  IADD3 R13, R3.reuse, 0x28, RZ ;  /* 0x00000028030d7810 */ /* 0x040fe20007ffe0ff */
[C---:B------:R-:W-:Y:S01]  /*ad80*/  VIADD R173, R3.reuse, 0x51 ;  /* 0x0000005103ad7836 */ /* 0x040fe20000000000 */
[-C--:B------:R-:W-:Y:S01]  /*ad90*/  ISETP.GE.AND P6, PT, R0, R7.reuse, PT ;  /* 0x000000070000720c */ /* 0x080fe20003fc6270 */
[C---:B------:R-:W-:Y:S01]  /*ada0*/  VIADD R181, R3.reuse, 0x59 ;  /* 0x0000005903b57836 */ /* 0x040fe20000000000 */
[----:B------:R-:W-:Y:S01]  /*adb0*/  ISETP.GE.AND P3, PT, R2, R7, PT ;  /* 0x000000070200720c */ /* 0x000fe20003f66270 */
[----:B------:R-:W-:Y:S01]  /*adc0*/  VIADD R7, R3, 0x9 ;  /* 0x0000000903077836 */ /* 0x000fe20000000000 */
[----:B------:R-:W-:Y:S01]  /*add0*/  FSEL R25, R25, -INF , P6 ;  /* 0xff80000019197808 */ /* 0x000fe20003000000 */
[C---:B------:R-:W-:Y:S01]  /*ade0*/  VIADD R185, R3.reuse, 0x61 ;  /* 0x0000006103b97836 */ /* 0x040fe20000000000 */
[C---:B------:R-:W-:Y:S01]  /*adf0*/  ISETP.GE.AND P4, PT, R0.reuse, R11, PT ;  /* 0x0000000b0000720c */ /* 0x040fe20003f86270 */
[C---:B------:R-:W-:Y:S01]  /*ae00*/  VIADD R189, R3.reuse, 0x69 ;  /* 0x0000006903bd7836 */ /* 0x040fe20000000000 */
[-C--:B------:R-:W-:Y:S01]  /*ae10*/  ISETP.GE.AND P5, PT, R0, R7.reuse, PT ;  /* 0x000000070000720c */ /* 0x080fe20003fa6270 */
[C---:B------:R-:W-:Y:S01]  /*ae20*/  VIADD R193, R3.reuse, 0x71 ;  /* 0x0000007103c17836 */ /* 0x040fe20000000000 */
[C---:B------:R-:W-:Y:S01]  /*ae30*/  ISETP.GE.AND P6, PT, R2.reuse, R7, PT ;  /* 0x000000070200720c */ /* 0x040fe20003fc6270 */
[C---:B------:R-:W-:Y:S01]  /*ae40*/  VIADD R7, R3.reuse, 0x11 ;  /* 0x0000001103077836 */ /* 0x040fe20000000000 */
[C---:B------:R-:W-:Y:S01]  /*ae50*/  ISETP.GE.AND P2, PT, R2.reuse, R11, PT ;  /* 0x0000000b0200720c */ /* 0x040fe20003f46270 */
[C---:B------:R-:W-:Y:S01]  /*ae60*/  VIADD R197, R3.reuse, 0x79 ;  /* 0x0000007903c57836 */ /* 0x040fe20000000000 */
[C---:B------:R-:W-:Y:S01]  /*ae70*/  IADD3 R11, R3.reuse, 0x10, RZ ;  /* 0x00000010030b7810 */ /* 0x040fe20007ffe0ff */
[----:B------:R-:W-:Y:S01]  /*ae80*/  VIADD R201, R3, 0x81 ;  /* 0x0000008103c97836 */ /* 0x000fe20000000000 */
[----:B------:R-:W-:Y:S01]  /*ae90*/  FSEL R29, R29, -INF , P5 ;  /* 0xff8000001d1d7808 */ /* 0x000fe20002800000 */
[C---:B------:R-:W-:Y:S01]  /*aea0*/  VIADD R205, R3.reuse, 0x89 ;  /* 0x0000008903cd7836 */ /* 0x040fe20000000000 */
[----:B------:R-:W-:Y:S01]  /*aeb0*/  ISETP.GE.AND P5, PT, R2, R7, PT ;  /* 0x000000070200720c */ /* 0x000fe20003fa6270 */
[----:B------:R-:W-:Y:S01]  /*aec0*/  VIADD R209, R3, 0x91 ;  /* 0x0000009103d17836 */ /* 0x000fe20000000000 */
[----:B------:R-:W-:Y:S01]  /*aed0*/  FSEL R27, R27, -INF , P3 ;  /* 0xff8000001b1b7808 */ /* 0x000fe20001800000 */
[C---:B------:R-:W-:Y:S01]  /*aee0*/  VIADD R213, R3.reuse, 0x99 ;  /* 0x0000009903d57836 */ /* 0x040fe20000000000 */
[----:B------:R-:W-:Y:S01]  /*aef0*/  FSEL R28, R28, -INF , P4 ;  /* 0xff8000001c1c7808 */ /* 0x000fe20002000000 */
[C---:B------:R-:W-:Y:S01]  /*af00*/  VIADD R217, R3.reuse, 0xa1 ;  /* 0x000000a103d97836 */ /* 0x040fe20000000000 */
[-C--:B------:R-:W-:Y:S01]  /*af10*/  ISETP.GE.AND P3, PT, R0, R11.reuse, PT ;  /* 0x0000000b0000720c */ /* 0x080fe20003f66270 */
[C---:B------:R-:W-:Y:S01]  /*af20*/  VIADD R221, R3.reuse, 0xa9 ;  /* 0x000000a903dd7836 */ /* 0x040fe20000000000 */
[----:B------:R-:W-:Y:S01]  /*af30*/  ISETP.GE.AND P4, PT, R2, R11, PT ;  /* 0x0000000b0200720c */ /* 0x000fe20003f86270 */
        /* <DEDUP_REMOVED lines=15> */
[----:B------:R-:W-:Y:S01]  /*b030*/  FSEL R11, R24, -INF , P5 ;  /* 0xff800000180b7808 */ /* 0x000fe20002800000 */
[C---:B------:R-:W-:Y:S01]  /*b040*/  VIADD R161, R3.reuse, 0xf1 ;  /* 0x000000f103a17836 */ /* 0x040fe20000000000 */
[----:B------:R-:W-:Y:S01]  /*b050*/  FSEL R30, R30, -INF , P2 ;  /* 0xff8000001e1e7808 */ /* 0x000fe20001000000 */
[----:B------:R-:W-:Y:S01]  /*b060*/  ULEA UR7, UR6, UR38, 0x3 ;  /* 0x0000002606077291 */ /* 0x000fe2000f8e183f */
[----:B------:R-:W-:Y:S01]  /*b070*/  ISETP.GE.AND P2, PT, R0, R7, PT ;  /* 0x000000070000720c */ /* 0x000fe20003f46270 */
[----:B------:R-:W-:Y:S01]  /*b080*/  VIADD R7, R3, 0x19 ;  /* 0x0000001903077836 */ /* 0x000fe20000000000 */
[----:B------:R-:W-:-:S02]  /*b090*/  FMNMX R12, R11, R10, !PT ;  /* 0x0000000a0b0c7209 */ /* 0x000fc40007800000 */
[----:B------:R-:W-:Y:S02]  /*b0a0*/  FSEL R34, R34, -INF , P4 ;  /* 0xff80000022227808 */ /* 0x000fe40002000000 */
[----:B------:R-:W-:Y:S02]  /*b0b0*/  FSEL R33, R33, -INF , P2 ;  /* 0xff80000021217808 */ /* 0x000fe40001000000 */
[-C--:B------:R-:W-:Y:S02]  /*b0c0*/  ISETP.GE.AND P4, PT, R0, R7.reuse, PT ;  /* 0x000000070000720c */ /* 0x080fe40003f86270 */
[----:B------:R-:W-:Y:S02]  /*b0d0*/  ISETP.GE.AND P2, PT, R2, R7, PT ;  /* 0x000000070200720c */ /* 0x000fe40003f46270 */
[----:B------:R-:W-:Y:S02]  /*b0e0*/  FMNMX R15, R25, R12, !PT ;  /* 0x0000000c190f7209 */ /* 0x000fe40007800000 */
[----:B------:R-:W-:-:S02]  /*b0f0*/  IADD3 R7, R3, 0x20, RZ ;  /* 0x0000002003077810 */ /* 0x000fc40007ffe0ff */
[----:B------:R-:W-:Y:S02]  /*b100*/  FSEL R36, R36, -INF , P6 ;  /* 0xff80000024247808 */ /* 0x000fe40003000000 */
[----:B------:R-:W-:Y:S02]  /*b110*/  FSEL R38, R38, -INF , P3 ;  /* 0xff80000026267808 */ /* 0x000fe40001800000 */
[----:B------:R-:W-:Y:S02]  /*b120*/  FMNMX R12, R28, R15, !PT ;  /* 0x0000000f1c0c7209 */ /* 0x000fe40007800000 */
[-C--:B------:R-:W-:Y:S02]  /*b130*/  ISETP.GE.AND P6, PT, R0, R7.reuse, PT ;  /* 0x000000070000720c */ /* 0x080fe40003fc6270 */
[----:B------:R-:W-:Y:S01]  /*b140*/  ISETP.GE.AND P3, PT, R2, R7, PT ;  /* 0x000000070200720c */ /* 0x000fe20003f66270 */
[----:B------:R-:W-:Y:S01]  /*b150*/  VIADD R7, R3, 0x21 ;  /* 0x0000002103077836 */ /* 0x000fe20000000000 */
[----:B------:R-:W-:-:S02]  /*b160*/  FMNMX R15, R29, R12, !PT ;  /* 0x0000000c1d0f7209 */ /* 0x000fc40007800000 */
[----:B------:R-:W-:Y:S02]  /*b170*/  FSEL R37, R37, -INF , P4 ;  /* 0xff80000025257808 */ /* 0x000fe40002000000 */
[-C--:B------:R-:W-:Y:S02]  /*b180*/  ISETP.GE.AND P5, PT, R0, R7.reuse, PT ;  /* 0x000000070000720c */ /* 0x080fe40003fa6270 */
[----:B------:R-:W-:Y:S01]  /*b190*/  ISETP.GE.AND P4, PT, R2, R7, PT ;  /* 0x000000070200720c */ /* 0x000fe20003f86270 */
[----:B------:R-:W-:Y:S01]  /*b1a0*/  VIADD R7, R3, 0x29 ;  /* 0x0000002903077836 */ /* 0x000fe20000000000 */
[----:B------:R-:W-:Y:S02]  /*b1b0*/  FMNMX R12, R32, R15, !PT ;  /* 0x0000000f200c7209 */ /* 0x000fe40007800000 */
[----:B------:R-:W-:Y:S02]  /*b1c0*/  FSEL R42, R42, -INF , P3 ;  /* 0xff8000002a2a7808 */ /* 0x000fe40001800000 */
[----:B------:R-:W-:-:S02]  /*b1d0*/  FSEL R41, R41, -INF , P5 ;  /* 0xff80000029297808 */ /* 0x000fc40002800000 */
[----:B------:R-:W-:Y:S02]  /*b1e0*/  FMNMX R15, R33, R12, !PT ;  /* 0x0000000c210f7209 */ /* 0x000fe40007800000 */
[----:B------:R-:W-:Y:S02]  /*b1f0*/  FSEL R40, R40, -INF , P6 ;  /* 0xff80000028287808 */ /* 0x000fe40003000000 */
[-C--:B------:R-:W-:Y:S02]  /*b200*/  ISETP.GE.AND P3, PT, R0, R7.reuse, PT ;  /* 0x000000070000720c */ /* 0x080fe40003f66270 */
[C---:B------:R-:W-:Y:S01]  /*b210*/  ISETP.GE.AND P5, PT, R2.reuse, R7, PT ;  /* 0x000000070200720c */ /* 0x040fe20003fa6270 */
[----:B------:R-:W-:Y:S01]  /*b220*/  VIADD R7, R3, 0x31 ;  /* 0x0000003103077836 */ /* 0x000fe20000000000 */
[----:B------:R-:W-:Y:S02]  /*b230*/  ISETP.GE.AND P6, PT, R2, R13, PT ;  /* 0x0000000d0200720c */ /* 0x000fe40003fc6270 */
[----:B------:R-:W-:-:S02]  /*b240*/  FMNMX R12, R36, R15, !PT ;  /* 0x0000000f240c7209 */ /* 0x000fc40007800000 */
[----:B------:R-:W-:Y:S02]  /*b250*/  FSEL R46, R46, -INF , P6 ;  /* 0xff8000002e2e7808 */ /* 0x000fe40003000000 */
[----:B------:R-:W-:Y:S02]  /*b260*/  FSEL R45, R45, -INF , P3 ;  /* 0xff8000002d2d7808 */ /* 0x000fe40001800000 */
[-C--:B------:R-:W-:Y:S02]  /*b270*/  ISETP.GE.AND P6, PT, R0, R7.reuse, PT ;  /* 0x000000070000720c */ /* 0x080fe40003fc6270 */
[----:B------:R-:W-:Y:S02]  /*b280*/  ISETP.GE.AND P3, PT, R2, R7, PT ;  /* 0x000000070200720c */ /* 0x000fe40003f66270 */
[----:B------:R-:W-:Y:S02]  /*b290*/  FMNMX R7, R37, R12, !PT ;  /* 0x0000000c25077209 */ /* 0x000fe40007800000 */
[----:B------:R-:W-:-:S02]  /*b2a0*/  FSEL R39, R39, -INF , P2 ;  /* 0xff80000027277808 */ /* 0x000fc40001000000 */
[----:B------:R-:W-:Y:S02]  /*b2b0*/  ISETP.GE.AND P2, PT, R0, R13, PT ;  /* 0x0000000d0000720c */ /* 0x000fe40003f46270 */
[----:B------:R-:W-:Y:S01]  /*b2c0*/  FMNMX R12, R40, R7, !PT ;  /* 0x00000007280c7209 */ /* 0x000fe20007800000 */
[C---:B------:R-:W-:Y:S01]  /*b2d0*/  VIADD R7, R3.reuse, 0x39 ;  /* 0x0000003903077836 */ /* 0x040fe20000000000 */
[----:B------:R-:W-:Y:S02]  /*b2e0*/  IADD3 R13, R3, 0x30, RZ ;  /* 0x00000030030d7810 */ /* 0x000fe40007ffe0ff */
[----:B------:R-:W-:Y:S02]  /*b2f0*/  FSEL R44, R44, -INF , P2 ;  /* 0xff8000002c2c7808 */ /* 0x000fe40001000000 */
[----:B------:R-:W-:Y:S02]  /*b300*/  FMNMX R15, R41, R12, !PT ;  /* 0x0000000c290f7209 */ /* 0x000fe40007800000 */
[----:B------:R-:W-:-:S02]  /*b310*/  FSEL R43, R43, -INF , P4 ;  /* 0xff8000002b2b7808 */ /* 0x000fc40002000000 */
[----:B------:R-:W-:Y:S02]  /*b320*/  ISETP.GE.AND P4, PT, R0, R13, PT ;  /* 0x0000000d0000720c */ /* 0x000fe40003f86270 */
[----:B------:R-:W-:Y:S02]  /*b330*/  FMNMX R12, R44, R15, !PT ;  /* 0x0000000f2c0c7209 */ /* 0x000fe40007800000 */
[----:B------:R-:W-:Y:S02]  /*b340*/  ISETP.GE.AND P2, PT, R2, R13, PT ;  /* 0x0000000d0200720c */ /* 0x000fe40003f46270 */
[----:B------:R-:W-:Y:S02]  /*b350*/  IADD3 R13, R3, 0x38, RZ ;  /* 0x00000038030d7810 */ /* 0x000fe40007ffe0ff */
[----:B------:R-:W-:Y:S02]  /*b360*/  FSEL R48, R48, -INF , P4 ;  /* 0xff80000030307808 */ /* 0x000fe40002000000 */
[----:B------:R-:W-:-:S02]  /*b370*/  FMNMX R15, R45, R12, !PT ;  /* 0x0000000c2d0f7209 */ /* 0x000fc40007800000 */
[----:B------:R-:W-:Y:S02]  /*b380*/  FSEL R47, R47, -INF , P5 ;  /* 0xff8000002f2f7808 */ /* 0x000fe40002800000 */
[----:B------:R-:W-:Y:S02]  /*b390*/  ISETP.GE.AND P5, PT, R0, R13, PT ;  /* 0x0000000d0000720c */ /* 0x000fe40003fa6270 */
[----:B------:R-:W-:Y:S02]  /*b3a0*/  FSEL R49, R49, -INF , P6 ;  /* 0xff80000031317808 */ /* 0x000fe40003000000 */
[----:B------:R-:W-:Y:S02]  /*b3b0*/  FMNMX R12, R48, R15, !PT ;  /* 0x0000000f300c7209 */ /* 0x000fe40007800000 */
[----:B------:R-:W-:Y:S02]  /*b3c0*/  ISETP.GE.AND P4, PT, R2, R13, PT ;  /* 0x0000000d0200720c */ /* 0x000fe40003f86270 */
[----:B------:R-:W-:-:S02]  /*b3d0*/  FSEL R50, R50, -INF , P2 ;  /* 0xff80000032327808 */ /* 0x000fc40001000000 */
[----:B------:R-:W-:Y:S02]  /*b3e0*/  IADD3 R13, R3, 0x40, RZ ;  /* 0x00000040030d7810 */ /* 0x000fe40007ffe0ff */
[-C--:B------:R-:W-:Y:S02]  /*b3f0*/  ISETP.GE.AND P2, PT, R0, R7.reuse, PT ;  /* 0x000000070000720c */ /* 0x080fe40003f46270 */
[----:B------:R-:W-:Y:S02]  /*b400*/  FSEL R52, R52, -INF , P5 ;  /* 0xff80000034347808 */ /* 0x000fe40002800000 */
[----:B------:R-:W-:Y:S02]  /*b410*/  FMNMX R15, R49, R12, !PT ;  /* 0x0000000c310f7209 */ /* 0x000fe40007800000 */
[----:B------:R-:W-:Y:S01]  /*b420*/  ISETP.GE.AND P6, PT, R2, R7, PT ;  /* 0x000000070200720c */ /* 0x000fe20003fc6270 */
[----:B------:R-:W-:Y:S01]  /*b430*/  VIADD R7, R3, 0x41 ;  /* 0x0000004103077836 */ /* 0x000fe20000000000 */
[----:B------:R-:W-:-:S02]  /*b440*/  FSEL R51, R51, -INF , P3 ;  /* 0xff80000033337808 */ /* 0x000fc40001800000 */
[----:B------:R-:W-:Y:S02]  /*b450*/  ISETP.GE.AND P3, PT, R0, R13, PT ;  /* 0x0000000d0000720c */ /* 0x000fe40003f66270 */
[----:B------:R-:W-:Y:S02]  /*b460*/  FSEL R53, R53, -INF , P2 ;  /* 0xff80000035357808 */ /* 0x000fe40001000000 */
[----:B------:R-:W-:Y:S02]  /*b470*/  FMNMX R12, R52, R15, !PT ;  /* 0x0000000f340c7209 */ /* 0x000fe40007800000 */
[----:B------:R-:W-:Y:S02]  /*b480*/  FSEL R54, R54, -INF , P4 ;  /* 0xff80000036367808 */ /* 0x000fe40002000000 */
[----:B------:R-:W-:Y:S02]  /*b490*/  ISETP.GE.AND P5, PT, R2, R13, PT ;  /* 0x0000000d0200720c */ /* 0x000fe40003fa6270 */
[----:B------:R-:W-:-:S02]  /*b4a0*/  ISETP.GE.AND P4, PT, R0, R7, PT ;  /* 0x000000070000720c */ /* 0x000fc40003f86270 */
[----:B------:R-:W-:Y:S02]  /*b4b0*/  ISETP.GE.AND P2, PT, R2, R7, PT ;  /* 0x000000070200720c */ /* 0x000fe40003f46270 */
[----:B------:R-:W-:Y:S02]  /*b4c0*/  IADD3 R13, R3, 0x48, RZ ;  /* 0x00000048030d7810 */ /* 0x000fe40007ffe0ff */
[----:B------:R-:W-:Y:S02]  /*b4d0*/  FSEL R56, R56, -INF , P3 ;  /* 0xff80000038387808 */ /* 0x000fe40001800000 */
[----:B------:R-:W-:Y:S02]  /*b4e0*/  FMNMX R7, R53, R12, !PT ;  /* 0x0000000c35077209 */ /* 0x000fe40007800000 */
[----:B------:R-:W-:Y:S02]  /*b4f0*/  FSEL R55, R55, -INF , P6 ;  /* 0xff80000037377808 */ /* 0x000fe40003000000 */
[----:B------:R-:W-:-:S02]  /*b500*/  ISETP.GE.AND P6, PT, R0, R13, PT ;  /* 0x0000000d0000720c */ /* 0x000fc40003fc6270 */
[----:B------:R-:W-:Y:S02]  /*b510*/  FSEL R57, R57, -INF , P4 ;  /* 0xff80000039397808 */ /* 0x000fe40002000000 */
[----:B------:R-:W-:Y:S02]  /*b520*/  FMNMX R12, R56, R7, !PT ;  /* 0x00000007380c7209 */ /* 0x000fe40007800000 */
[----:B------:R-:W-:Y:S02]  /*b530*/  ISETP.GE.AND P3, PT, R2, R13, PT ;  /* 0x0000000d0200720c */ /* 0x000fe40003f66270 */
[----:B------:R-:W-:Y:S02]  /*b540*/  IADD3 R175, R3, 0x50, RZ ;  /* 0x0000005003af7810 */ /* 0x000fe40007ffe0ff */
[----:B------:R-:W-:Y:S02]  /*b550*/  ISETP.GE.AND P4, PT, R0, R179, PT ;  /* 0x000000b30000720c */ /* 0x000fe40003f86270 */
[----:B------:R-:W-:-:S02]  /*b560*/  FSEL R60, R60, -INF , P6 ;  /* 0xff8000003c3c7808 */ /* 0x000fc40003000000 */
[----:B------:R-:W-:Y:S02]  /*b570*/  FMNMX R13, R57, R12, !PT ;  /* 0x0000000c390d7209 */ /* 0x000fe40007800000 */
[----:B------:R-:W-:Y:S02]  /*b580*/  ISETP.GE.AND P6, PT, R0, R175, PT ;  /* 0x000000af0000720c */ /* 0x000fe40003fc6270 */
[----:B------:R-:W-:Y:S02]  /*b590*/  FSEL R61, R61, -INF , P4 ;  /* 0xff8000003d3d7808 */ /* 0x000fe40002000000 */
[----:B------:R-:W-:Y:S02]  /*b5a0*/  FMNMX R12, R60, R13, !PT ;  /* 0x0000000d3c0c7209 */ /* 0x000fe40007800000 */
[----:B------:R-:W-:Y:S02]  /*b5b0*/  IADD3 R7, R3, 0x58, RZ ;  /* 0x0000005803077810 */ /* 0x000fe40007ffe0ff */
[----:B------:R-:W-:-:S02]  /*b5c0*/  ISETP.GE.AND P4, PT, R0, R173, PT ;  /* 0x000000ad0000720c */ /* 0x000fc40003f86270 */
[----:B------:R-:W-:Y:S02]  /*b5d0*/  FSEL R64, R64, -INF , P6 ;  /* 0xff80000040407808 */ /* 0x000fe40003000000 */
[----:B------:R-:W-:Y:S02]  /*b5e0*/  FMNMX R13, R61, R12, !PT ;  /* 0x0000000c3d0d7209 */ /* 0x000fe40007800000 */
[----:B------:R-:W-:Y:S02]  /*b5f0*/  ISETP.GE.AND P6, PT, R0, R7, PT ;  /* 0x000000070000720c */ /* 0x000fe40003fc6270 */
[----:B------:R-:W-:Y:S02]  /*b600*/  FSEL R65, R65, -INF , P4 ;  /* 0xff80000041417808 */ /* 0x000fe40002000000 */
[----:B------:R-:W-:Y:S02]  /*b610*/  FMNMX R12, R64, R13, !PT ;  /* 0x0000000d400c7209 */ /* 0x000fe40007800000 */
[----:B------:R-:W-:-:S02]  /*b620*/  IADD3 R183, R3, 0x60, RZ ;  /* 0x0000006003b77810 */ /* 0x000fc40007ffe0ff */
[----:B------:R-:W-:Y:S02]  /*b630*/  ISETP.GE.AND P4, PT, R0, R181, PT ;  /* 0x000000b50000720c */ /* 0x000fe40003f86270 */
[----:B------:R-:W-:Y:S02]  /*b640*/  FSEL R68, R68, -INF , P6 ;  /* 0xff80000044447808 */ /* 0x000fe40003000000 */
[----:B------:R-:W-:Y:S02]  /*b650*/  FMNMX R13, R65, R12, !PT ;  /* 0x0000000c410d7209 */ /* 0x000fe40007800000 */
[----:B------:R-:W-:Y:S02]  /*b660*/  ISETP.GE.AND P6, PT, R0, R183, PT ;  /* 0x000000b70000720c */ /* 0x000fe40003fc6270 */
[----:B------:R-:W-:Y:S02]  /*b670*/  FSEL R69, R69, -INF , P4 ;  /* 0xff80000045457808 */ /* 0x000fe40002000000 */
[----:B------:R-:W-:-:S02]  /*b680*/  FMNMX R12, R68, R13, !PT ;  /* 0x0000000d440c7209 */ /* 0x000fc40007800000 */
[----:B------:R-:W-:Y:S02]  /*b690*/  IADD3 R187, R3, 0x68, RZ ;  /* 0x0000006803bb7810 */ /* 0x000fe40007ffe0ff */
[----:B------:R-:W-:Y:S02]  /*b6a0*/  ISETP.GE.AND P4, PT, R0, R185, PT ;  /* 0x000000b90000720c */ /* 0x000fe40003f86270 */
[----:B------:R-:W-:Y:S02]  /*b6b0*/  FSEL R72, R72, -INF , P6 ;  /* 0xff80000048487808 */ /* 0x000fe40003000000 */
[----:B------:R-:W-:Y:S02]  /*b6c0*/  FMNMX R13, R69, R12, !PT ;  /* 0x0000000c450d7209 */ /* 0x000fe40007800000 */
[----:B------:R-:W-:Y:S02]  /*b6d0*/  ISETP.GE.AND P6, PT, R0, R187, PT ;  /* 0x000000bb0000720c */ /* 0x000fe40003fc6270 */
[----:B------:R-:W-:-:S02]  /*b6e0*/  FSEL R73, R73, -INF , P4 ;  /* 0xff80000049497808 */ /* 0x000fc40002000000 */
[----:B------:R-:W-:Y:S02]  /*b6f0*/  FMNMX R12, R72, R13, !PT ;  /* 0x0000000d480c7209 */ /* 0x000fe40007800000 */
[----:B------:R-:W-:Y:S02]  /*b700*/  IADD3 R191, R3, 0x70, RZ ;  /* 0x0000007003bf7810 */ /* 0x000fe40007ffe0ff */
[----:B------:R-:W-:Y:S02]  /*b710*/  ISETP.GE.AND P4, PT, R0, R189, PT ;  /* 0x000000bd0000720c */ /* 0x000fe40003f86270 */
[----:B------:R-:W-:Y:S02]  /*b720*/  FSEL R76, R76, -INF , P6 ;  /* 0xff8000004c4c7808 */ /* 0x000fe40003000000 */
[----:B------:R-:W-:Y:S02]  /*b730*/  FMNMX R13, R73, R12, !PT ;  /* 0x0000000c490d7209 */ /* 0x000fe40007800000 */
[----:B------:R-:W-:-:S02]  /*b740*/  ISETP.GE.AND P6, PT, R0, R191, PT ;  /* 0x000000bf0000720c */ /* 0x000fc40003fc6270 */
[----:B------:R-:W-:Y:S02]  /*b750*/  FSEL R77, R77, -INF , P4 ;  /* 0xff8000004d4d7808 */ /* 0x000fe40002000000 */
[----:B------:R-:W-:Y:S02]  /*b760*/  FMNMX R12, R76, R13, !PT ;  /* 0x0000000d4c0c7209 */ /* 0x000fe40007800000 */
[----:B------:R-:W-:Y:S02]  /*b770*/  IADD3 R195, R3, 0x78, RZ ;  /* 0x0000007803c37810 */ /* 0x000fe40007ffe0ff */
[----:B------:R-:W-:Y:S02]  /*b780*/  ISETP.GE.AND P4, PT, R0, R193, PT ;  /* 0x000000c10000720c */ /* 0x000fe40003f86270 */
[----:B------:R-:W-:Y:S02]  /*b790*/  FSEL R80, R80, -INF , P6 ;  /* 0xff80000050507808 */ /* 0x000fe40003000000 */
[----:B------:R-:W-:-:S02]  /*b7a0*/  FMNMX R13, R77, R12, !PT ;  /* 0x0000000c4d0d7209 */ /* 0x000fc40007800000 */
[----:B------:R-:W-:Y:S02]  /*b7b0*/  ISETP.GE.AND P6, PT, R0, R195, PT ;  /* 0x000000c30000720c */ /* 0x000fe40003fc6270 */
[----:B------:R-:W-:Y:S02]  /*b7c0*/  FSEL R81, R81, -INF , P4 ;  /* 0xff80000051517808 */ /* 0x000fe40002000000 */
[----:B------:R-:W-:Y:S02]  /*b7d0*/  FMNMX R12, R80, R13, !PT ;  /* 0x0000000d500c7209 */ /* 0x000fe40007800000 */
        /* <DEDUP_REMOVED lines=104> */
[----:B------:R-:W-:Y:S01]  /*be60*/  FMNMX R12, R140, R13, !PT ;  /* 0x0000000d8c0c7209 */ /* 0x000fe20007800000 */
[C---:B------:R-:W-:Y:S01]  /*be70*/  VIADD R13, R3.reuse, 0xf9 ;  /* 0x000000f9030d7836 */ /* 0x040fe20000000000 */
[----:B------:R-:W-:-:S02]  /*be80*/  IADD3 R15, R3, 0xf8, RZ ;  /* 0x000000f8030f7810 */ /* 0x000fc40007ffe0ff */
[----:B------:R-:W-:Y:S02]  /*be90*/  ISETP.GE.AND P4, PT, R0, R161, PT ;  /* 0x000000a10000720c */ /* 0x000fe40003f86270 */
[----:B------:R-:W-:Y:S02]  /*bea0*/  FSEL R144, R144, -INF , P6 ;  /* 0xff80000090907808 */ /* 0x000fe40003000000 */
[----:B------:R-:W-:Y:S02]  /*beb0*/  FMNMX R237, R141, R12, !PT ;  /* 0x0000000c8ded7209 */ /* 0x000fe40007800000 */
[----:B------:R-:W-:Y:S02]  /*bec0*/  ISETP.GE.AND P6, PT, R0, R15, PT ;  /* 0x0000000f0000720c */ /* 0x000fe40003fc6270 */
[----:B------:R-:W-:Y:S02]  /*bed0*/  FSEL R145, R145, -INF , P4 ;  /* 0xff80000091917808 */ /* 0x000fe40002000000 */
[----:B------:R-:W-:-:S02]  /*bee0*/  FMNMX R12, R144, R237, !PT ;  /* 0x000000ed900c7209 */ /* 0x000fc40007800000 */
[----:B------:R-:W-:Y:S02]  /*bef0*/  FSEL R58, R58, -INF , P5 ;  /* 0xff8000003a3a7808 */ /* 0x000fe40002800000 */
[----:B------:R-:W-:Y:S02]  /*bf00*/  ISETP.GE.AND P5, PT, R2, R179, PT ;  /* 0x000000b30200720c */ /* 0x000fe40003fa6270 */
[----:B------:R-:W-:Y:S02]  /*bf10*/  ISETP.GE.AND P4, PT, R0, R13, PT ;  /* 0x0000000d0000720c */ /* 0x000fe40003f86270 */
[----:B------:R-:W-:Y:S02]  /*bf20*/  FSEL R148, R148, -INF , P6 ;  /* 0xff80000094947808 */ /* 0x000fe40003000000 */
[----:B------:R-:W-:Y:S02]  /*bf30*/  FMNMX R179, R145, R12, !PT ;  /* 0x0000000c91b37209 */ /* 0x000fe40007800000 */
[----:B------:R-:W-:-:S02]  /*bf40*/  FSEL R149, R149, -INF , P4 ;  /* 0xff80000095957808 */ /* 0x000fc40002000000 */
[----:B------:R-:W-:Y:S02]  /*bf50*/  FMNMX R12, R148, R179, !PT ;  /* 0x000000b3940c7209 */ /* 0x000fe40007800000 */
[----:B------:R-:W-:Y:S02]  /*bf60*/  FSEL R62, R62, -INF , P3 ;  /* 0xff8000003e3e7808 */ /* 0x000fe40001800000 */
[----:B------:R-:W-:Y:S02]  /*bf70*/  FMNMX R12, R149, R12, !PT ;  /* 0x0000000c950c7209 */ /* 0x000fe40007800000 */
[C---:B------:R-:W-:Y:S02]  /*bf80*/  ISETP.GE.AND P3, PT, R2.reuse, R7, PT ;  /* 0x000000070200720c */ /* 0x040fe40003f66270 */
[----:B------:R-:W-:Y:S01]  /*bf90*/  ISETP.GE.AND P6, PT, R2, R181, PT ;  /* 0x000000b50200720c */ /* 0x000fe20003fc6270 */
[----:B------:R-:W1:Y:S01]  /*bfa0*/  SHFL.BFLY PT, R7, R12, 0x1, 0x1f ;  /* 0x0c201f000c077f89 */ /* 0x000e6200000e0000 */
[----:B------:R-:W-:-:S02]  /*bfb0*/  FSEL R70, R70, -INF , P3 ;  /* 0xff80000046467808 */ /* 0x000fc40001800000 */
[----:B------:R-:W-:Y:S02]  /*bfc0*/  FSEL R71, R71, -INF , P6 ;  /* 0xff80000047477808 */ /* 0x000fe40003000000 */
[C---:B------:R-:W-:Y:S02]  /*bfd0*/  ISETP.GE.AND P6, PT, R2.reuse, R191, PT ;  /* 0x000000bf0200720c */ /* 0x040fe40003fc6270 */
[C---:B------:R-:W-:Y:S02]  /*bfe0*/  ISETP.GE.AND P4, PT, R2.reuse, R173, PT ;  /* 0x000000ad0200720c */ /* 0x040fe40003f86270 */
[----:B------:R-:W-:Y:S02]  /*bff0*/  ISETP.GE.AND P3, PT, R2, R189, PT ;  /* 0x000000bd0200720c */ /* 0x000fe40003f66270 */
[----:B------:R-:W-:Y:S02]  /*c000*/  FSEL R82, R82, -INF , P6 ;  /* 0xff80000052527808 */ /* 0x000fe40003000000 */
[----:B------:R-:W-:-:S02]  /*c010*/  ISETP.GE.AND P6, PT, R2, R201, PT ;  /* 0x000000c90200720c */ /* 0x000fc40003fc6270 */
[----:B------:R-:W-:Y:S02]  /*c020*/  FSEL R63, R63, -INF , P5 ;  /* 0xff8000003f3f7808 */ /* 0x000fe40002800000 */
[----:B------:R-:W-:Y:S02]  /*c030*/  FSEL R59, R59, -INF , P2 ;  /* 0xff8000003b3b7808 */ /* 0x000fe40001000000 */
[----:B------:R-:W-:Y:S02]  /*c040*/  ISETP.GE.AND P5, PT, R2, R183, PT ;  /* 0x000000b70200720c */ /* 0x000fe40003fa6270 */
[----:B------:R-:W-:Y:S02]  /*c050*/  FSEL R67, R67, -INF , P4 ;  /* 0xff80000043437808 */ /* 0x000fe40002000000 */
[----:B------:R-:W-:Y:S02]  /*c060*/  FSEL R79, R79, -INF , P3 ;  /* 0xff8000004f4f7808 */ /* 0x000fe40001800000 */
[----:B-1----:R-:W-:-:S02]  /*c070*/  FMNMX R7, R12, R7, !PT ;  /* 0x000000070c077209 */ /* 0x002fc40007800000 */
[C---:B------:R-:W-:Y:S02]  /*c080*/  ISETP.GE.AND P2, PT, R2.reuse, R175, PT ;  /* 0x000000af0200720c */ /* 0x040fe40003f46270 */
[C---:B------:R-:W-:Y:S01]  /*c090*/  ISETP.GE.AND P4, PT, R2.reuse, R187, PT ;  /* 0x000000bb0200720c */ /* 0x040fe20003f86270 */
[----:B------:R-:W1:Y:S01]  /*c0a0*/  SHFL.BFLY PT, R12, R7, 0x2, 0x1f ;  /* 0x0c401f00070c7f89 */ /* 0x000e6200000e0000 */
[C---:B------:R-:W-:Y:S02]  /*c0b0*/  ISETP.GE.AND P3, PT, R2.reuse, R199, PT ;  /* 0x000000c70200720c */ /* 0x040fe40003f66270 */
[----:B------:R-:W-:Y:S02]  /*c0c0*/  FSEL R91, R91, -INF , P6 ;  /* 0xff8000005b5b7808 */ /* 0x000fe40003000000 */
[----:B------:R-:W-:Y:S02]  /*c0d0*/  ISETP.GE.AND P6, PT, R2, R211, PT ;  /* 0x000000d30200720c */ /* 0x000fe40003fc6270 */
[----:B------:R-:W-:-:S02]  /*c0e0*/  FSEL R74, R74, -INF , P5 ;  /* 0xff8000004a4a7808 */ /* 0x000fc40002800000 */
[----:B------:R-:W-:Y:S02]  /*c0f0*/  FSEL R66, R66, -INF , P2 ;  /* 0xff80000042427808 */ /* 0x000fe40001000000 */
[----:B------:R-:W-:Y:S02]  /*c100*/  ISETP.GE.AND P5, PT, R2, R193, PT ;  /* 0x000000c10200720c */ /* 0x000fe40003fa6270 */
[----:B------:R-:W-:Y:S02]  /*c110*/  FSEL R78, R78, -INF , P4 ;  /* 0xff8000004e4e7808 */ /* 0x000fe40002000000 */
[----:B------:R-:W-:Y:S02]  /*c120*/  FSEL R90, R90, -INF , P3 ;  /* 0xff8000005a5a7808 */ /* 0x000fe40001800000 */
[C---:B------:R-:W-:Y:S02]  /*c130*/  ISETP.GE.AND P2, PT, R2.reuse, R185, PT ;  /* 0x000000b90200720c */ /* 0x040fe40003f46270 */
[----:B------:R-:W-:-:S02]  /*c140*/  ISETP.GE.AND P4, PT, R2, R197, PT ;  /* 0x000000c50200720c */ /* 0x000fc40003f86270 */
[----:B------:R-:W-:Y:S02]  /*c150*/  ISETP.GE.AND P3, PT, R2, R209, PT ;  /* 0x000000d10200720c */ /* 0x000fe40003f66270 */
[----:B------:R-:W-:Y:S02]  /*c160*/  FSEL R102, R102, -INF , P6 ;  /* 0xff80000066667808 */ /* 0x000fe40003000000 */
[C---:B------:R-:W-:Y:S02]  /*c170*/  ISETP.GE.AND P6, PT, R2.reuse, R221, PT ;  /* 0x000000dd0200720c */ /* 0x040fe40003fc6270 */
[----:B------:R-:W-:Y:S02]  /*c180*/  FSEL R83, R83, -INF , P5 ;  /* 0xff80000053537808 */ /* 0x000fe40002800000 */
[----:B------:R-:W-:Y:S02]  /*c190*/  FSEL R75, R75, -INF , P2 ;  /* 0xff8000004b4b7808 */ /* 0x000fe40001000000 */
[----:B------:R-:W-:-:S02]  /*c1a0*/  ISETP.GE.AND P5, PT, R2, R203, PT ;  /* 0x000000cb0200720c */ /* 0x000fc40003fa6270 */
[----:B------:R-:W-:Y:S02]  /*c1b0*/  FSEL R87, R87, -INF , P4 ;  /* 0xff80000057577808 */ /* 0x000fe40002000000 */
[----:B------:R-:W-:Y:S02]  /*c1c0*/  FSEL R99, R99, -INF , P3 ;  /* 0xff80000063637808 */ /* 0x000fe40001800000 */
[C---:B------:R-:W-:Y:S02]  /*c1d0*/  ISETP.GE.AND P2, PT, R2.reuse, R195, PT ;  /* 0x000000c30200720c */ /* 0x040fe40003f46270 */
[C---:B------:R-:W-:Y:S02]  /*c1e0*/  ISETP.GE.AND P4, PT, R2.reuse, R207, PT ;  /* 0x000000cf0200720c */ /* 0x040fe40003f86270 */
[----:B------:R-:W-:Y:S02]  /*c1f0*/  ISETP.GE.AND P3, PT, R2, R219, PT ;  /* 0x000000db0200720c */ /* 0x000fe40003f66270 */
[----:B------:R-:W-:-:S02]  /*c200*/  FSEL R111, R111, -INF , P6 ;  /* 0xff8000006f6f7808 */ /* 0x000fc40003000000 */
[----:B------:R-:W-:Y:S02]  /*c210*/  ISETP.GE.AND P6, PT, R2, R231, PT ;  /* 0x000000e70200720c */ /* 0x000fe40003fc6270 */
[----:B------:R-:W-:Y:S02]  /*c220*/  FSEL R94, R94, -INF , P5 ;  /* 0xff8000005e5e7808 */ /* 0x000fe40002800000 */
[----:B-1----:R-:W-:Y:S02]  /*c230*/  FMNMX R7, R7, R12, !PT ;  /* 0x0000000c07077209 */ /* 0x002fe40007800000 */
[----:B------:R-:W-:Y:S02]  /*c240*/  FSEL R86, R86, -INF , P2 ;  /* 0xff80000056567808 */ /* 0x000fe40001000000 */
[----:B------:R-:W-:Y:S02]  /*c250*/  ISETP.GE.AND P5, PT, R2, R213, PT ;  /* 0x000000d50200720c */ /* 0x000fe40003fa6270 */
[----:B------:R-:W-:-:S02]  /*c260*/  FSEL R98, R98, -INF , P4 ;  /* 0xff80000062627808 */ /* 0x000fc40002000000 */
[----:B------:R-:W-:Y:S02]  /*c270*/  FSEL R110, R110, -INF , P3 ;  /* 0xff8000006e6e7808 */ /* 0x000fe40001800000 */
[C---:B------:R-:W-:Y:S02]  /*c280*/  ISETP.GE.AND P2, PT, R2.reuse, R205, PT ;  /* 0x000000cd0200720c */ /* 0x040fe40003f46270 */
[C---:B------:R-:W-:Y:S02]  /*c290*/  ISETP.GE.AND P4, PT, R2.reuse, R217, PT ;  /* 0x000000d90200720c */ /* 0x040fe40003f86270 */
[----:B------:R-:W-:Y:S02]  /*c2a0*/  ISETP.GE.AND P3, PT, R2, R229, PT ;  /* 0x000000e50200720c */ /* 0x000fe40003f66270 */
[----:B------:R-:W-:Y:S02]  /*c2b0*/  FSEL R122, R122, -INF , P6 ;  /* 0xff8000007a7a7808 */ /* 0x000fe40003000000 */
[----:B------:R-:W-:-:S02]  /*c2c0*/  FSETP.NEU.AND P6, PT, R7, -INF , PT ;  /* 0xff8000000700780b */ /* 0x000fc40003fcd000 */
[----:B------:R-:W-:Y:S02]  /*c2d0*/  FSEL R103, R103, -INF , P5 ;  /* 0xff80000067677808 */ /* 0x000fe40002800000 */
[----:B------:R-:W-:Y:S02]  /*c2e0*/  FSEL R95, R95, -INF , P2 ;  /* 0xff8000005f5f7808 */ /* 0x000fe40001000000 */
[C---:B------:R-:W-:Y:S02]  /*c2f0*/  ISETP.GE.AND P5, PT, R2.reuse, R223, PT ;  /* 0x000000df0200720c */ /* 0x040fe40003fa6270 */
[----:B------:R-:W-:Y:S02]  /*c300*/  FSEL R107, R107, -INF , P4 ;  /* 0xff8000006b6b7808 */ /* 0x000fe40002000000 */
[----:B------:R-:W-:Y:S02]  /*c310*/  FSEL R119, R119, -INF , P3 ;  /* 0xff80000077777808 */ /* 0x000fe40001800000 */
[----:B------:R-:W-:-:S02]  /*c320*/  ISETP.GE.AND P2, PT, R2, R215, PT ;  /* 0x000000d70200720c */ /* 0x000fc40003f46270 */
[C---:B------:R-:W-:Y:S02]  /*c330*/  ISETP.GE.AND P4, PT, R2.reuse, R227, PT ;  /* 0x000000e30200720c */ /* 0x040fe40003f86270 */
[----:B------:R-:W-:Y:S02]  /*c340*/  ISETP.GE.AND P3, PT, R2, R163, PT ;  /* 0x000000a30200720c */ /* 0x000fe40003f66270 */
[----:B------:R-:W-:Y:S02]  /*c350*/  FSEL R163, R7, RZ, P6 ;  /* 0x000000ff07a37208 */ /* 0x000fe40003000000 */
[----:B------:R-:W-:Y:S02]  /*c360*/  FSEL R114, R114, -INF , P5 ;  /* 0xff80000072727808 */ /* 0x000fe40002800000 */
[----:B------:R-:W-:Y:S01]  /*c370*/  FSEL R106, R106, -INF , P2 ;  /* 0xff8000006a6a7808 */ /* 0x000fe20001000000 */
[C---:B------:R-:W-:Y:S01]  /*c380*/  FMUL R170, R163.reuse, UR13 ;  /* 0x0000000da3aa7c20 */ /* 0x040fe20008400000 */
[----:B------:R-:W-:Y:S01]  /*c390*/  ISETP.GE.AND P5, PT, R2, R233, PT ;  /* 0x000000e90200720c */ /* 0x000fe20003fa6270 */
[----:B------:R-:W-:Y:S01]  /*c3a0*/  FADD R163, -R163, R10 ;  /* 0x0000000aa3a37221 */ /* 0x000fe20000000100 */
[----:B------:R-:W-:Y:S01]  /*c3b0*/  FSEL R118, R118, -INF , P4 ;  /* 0xff80000076767808 */ /* 0x000fe20002000000 */
[--C-:B------:R-:W-:Y:S01]  /*c3c0*/  FFMA R11, R11, UR13, -R170.reuse ;  /* 0x0000000d0b0b7c23 */ /* 0x100fe200080008aa */
[C---:B------:R-:W-:Y:S01]  /*c3d0*/  ISETP.GE.AND P2, PT, R2.reuse, R225, PT ;  /* 0x000000e10200720c */ /* 0x040fe20003f46270 */
[--C-:B------:R-:W-:Y:S01]  /*c3e0*/  FFMA R25, R25, UR13, -R170.reuse ;  /* 0x0000000d19197c23 */ /* 0x100fe200080008aa */
[----:B------:R-:W-:Y:S01]  /*c3f0*/  ISETP.GE.AND P4, PT, R2, R177, PT ;  /* 0x000000b10200720c */ /* 0x000fe20003f86270 */
[--C-:B------:R-:W-:Y:S01]  /*c400*/  FFMA R16, R29, UR13, -R170.reuse ;  /* 0x0000000d1d107c23 */ /* 0x100fe200080008aa */
[----:B------:R-:W-:Y:S01]  /*c410*/  FSEL R123, R123, -INF , P5 ;  /* 0xff8000007b7b7808 */ /* 0x000fe20002800000 */
[--C-:B------:R-:W-:Y:S01]  /*c420*/  FFMA R12, R28, UR13, -R170.reuse ;  /* 0x0000000d1c0c7c23 */ /* 0x100fe200080008aa */
[----:B------:R-:W-:Y:S01]  /*c430*/  FSEL R115, R115, -INF , P2 ;  /* 0xff80000073737808 */ /* 0x000fe20001000000 */
[--C-:B------:R-:W-:Y:S01]  /*c440*/  FFMA R28, R32, UR13, -R170.reuse ;  /* 0x0000000d201c7c23 */ /* 0x100fe200080008aa */
[----:B------:R-:W-:Y:S01]  /*c450*/  ISETP.GE.AND P5, PT, R2, R165, PT ;  /* 0x000000a50200720c */ /* 0x000fe20003fa6270 */
[--C-:B------:R-:W-:Y:S01]  /*c460*/  FFMA R33, R33, UR13, -R170.reuse ;  /* 0x0000000d21217c23 */ /* 0x100fe200080008aa */
        /* <DEDUP_REMOVED lines=14> */
[----:B------:R-:W-:Y:S01]  /*c550*/  ISETP.GE.AND P2, PT, R2, R17, PT ;  /* 0x000000110200720c */ /* 0x000fe20003f46270 */
[--C-:B------:R-:W-:Y:S01]  /*c560*/  FFMA R17, R45, UR13, -R170.reuse ;  /* 0x0000000d2d117c23 */ /* 0x100fe200080008aa */
[----:B------:R-:W-:Y:S01]  /*c570*/  FSETP.GEU.AND P4, PT, R11, -126, PT ;  /* 0xc2fc00000b00780b */ /* 0x000fe20003f8e000 */
[--C-:B------:R-:W-:Y:S01]  /*c580*/  FFMA R18, R53, UR13, -R170.reuse ;  /* 0x0000000d35127c23 */ /* 0x100fe200080008aa */
[----:B------:R-:W-:Y:S01]  /*c590*/  FSEL R142, R142, -INF , P5 ;  /* 0xff8000008e8e7808 */ /* 0x000fe20002800000 */
[--C-:B------:R-:W-:Y:S01]  /*c5a0*/  FFMA R41, R56, UR13, -R170.reuse ;  /* 0x0000000d38297c23 */ /* 0x100fe200080008aa */
[----:B------:R-:W-:Y:S01]  /*c5b0*/  FSEL R134, R134, -INF , P2 ;  /* 0xff80000086867808 */ /* 0x000fe20001000000 */
[--C-:B------:R-:W-:Y:S01]  /*c5c0*/  FFMA R19, R61, UR13, -R170.reuse ;  /* 0x0000000d3d137c23 */ /* 0x100fe200080008aa */
[----:B------:R-:W-:Y:S01]  /*c5d0*/  FSETP.GEU.AND P5, PT, R25, -126, PT ;  /* 0xc2fc00001900780b */ /* 0x000fe20003fae000 */
[--C-:B------:R-:W-:Y:S01]  /*c5e0*/  FFMA R60, R60, UR13, -R170.reuse ;  /* 0x0000000d3c3c7c23 */ /* 0x100fe200080008aa */
[----:B------:R-:W-:Y:S01]  /*c5f0*/  ISETP.GE.AND P2, PT, R2, R21, PT ;  /* 0x000000150200720c */ /* 0x000fe20003f46270 */
[--C-:B------:R-:W-:Y:S01]  /*c600*/  FFMA R45, R64, UR13, -R170.reuse ;  /* 0x0000000d402d7c23 */ /* 0x100fe200080008aa */
[----:B------:R-:W-:Y:S01]  /*c610*/  ISETP.GE.AND P6, PT, R2, R167, PT ;  /* 0x000000a70200720c */ /* 0x000fe20003fc6270 */
[--C-:B------:R-:W-:Y:S01]  /*c620*/  FFMA R68, R68, UR13, -R170.reuse ;  /* 0x0000000d44447c23 */ /* 0x100fe200080008aa */
[----:B------:R-:W-:Y:S01]  /*c630*/  FSEL R130, R130, -INF , P3 ;  /* 0xff80000082827808 */ /* 0x000fe20001800000 */
[----:B------:R-:W-:Y:S01]  /*c640*/  @!P4 FMUL R11, R11, 0.5 ;  /* 0x3f0000000b0bc820 */ /* 0x000fe20000400000 */
[----:B------:R-:W-:Y:S01]  /*c650*/  FSEL R143, R143, -INF , P2 ;  /* 0xff8000008f8f7808 */ /* 0x000fe20001000000 */
[--C-:B------:R-:W-:Y:S01]  /*c660*/  FFMA R20, R69, UR13, -R170.reuse ;  /* 0x0000000d45147c23 */ /* 0x100fe200080008aa */
[----:B------:R-:W-:Y:S01]  /*c670*/  ISETP.GE.AND P3, PT, R2, R169, PT ;  /* 0x000000a90200720c */ /* 0x000fe20003f66270 */
[----:B------:R-:W1:Y:S01]  /*c680*/  MUFU.EX2 R24, R11 ;  /* 0x0000000b00187308 */ /* 0x000e620000000800 */
[----:B------:R-:W-:Y:S01]  /*c690*/  FSEL R138, R138, -INF , P6 ;  /* 0xff8000008a8a7808 */ /* 0x000fe20003000000 */
[----:B------:R-:W-:Y:S01]  /*c6a0*/  @!P5 FMUL R25, R25, 0.5 ;  /* 0x3f0000001919d820 */ /* 0x000fe20000400000 */
        /* <DEDUP_REMOVED lines=12> */
[----:B------:R-:W-:Y:S01]  /*c770*/  FSETP.GEU.AND P2, PT, R16, -126, PT ;  /* 0xc2fc00001000780b */ /* 0x000fe20003f4e000 */
[--C-:B------:R-:W-:Y:S01]  /*c780*/  FFMA R92, R92, UR13, -R170.reuse ;  /* 0x0000000d5c5c7c23 */ /* 0x100fe200080008aa */
[----:B------:R-:W-:Y:S01]  /*c790*/  FSETP.GEU.AND P6, PT, R12, -126, PT ;  /* 0xc2fc00000c00780b */ /* 0x000fe20003fce000 */
[----:B-1----:R-:W-:Y:S01]  /*c7a0*/  @!P4 FMUL R24, R24, R24 ;  /* 0x000000181818c220 */ /* 0x002fe20000400000 */
[----:B------:R-:W-:Y:S01]  /*c7b0*/  FSEL R147, R147, -INF , P3 ;  /* 0xff80000093937808 */ /* 0x000fe20001800000 */
[--C-:B------:R-:W-:Y:S01]  /*c7c0*/  FFMA R56, R89, UR13, -R170.reuse ;  /* 0x0000000d59387c23 */ /* 0x100fe200080008aa */
[----:B------:R-:W-:Y:S01]  /*c7d0*/  ISETP.GE.AND P3, PT, R2, R13, PT ;  /* 0x0000000d0200720c */ /* 0x000fe20003f66270 */
[--C-:B------:R-:W-:Y:S01]  /*c7e0*/  FFMA R23, R93, UR13, -R170.reuse ;  /* 0x0000000d5d177c23 */ /* 0x100fe200080008aa */
[----:B------:R-:W1:Y:S01]  /*c7f0*/  MUFU.EX2 R13, R25 ;  /* 0x00000019000d7308 */ /* 0x000e620000000800 */
[----:B------:R-:W-:Y:S01]  /*c800*/  FSETP.GEU.AND P4, PT, R33, -126, PT ;  /* 0xc2fc00002100780b */ /* 0x000fe20003f8e000 */
[--C-:B------:R-:W-:Y:S01]  /*c810*/  FFMA R61, R96, UR13, -R170.reuse ;  /* 0x0000000d603d7c23 */ /* 0x100fe200080008aa */
[----:B------:R-:W-:Y:S01]  /*c820*/  FSEL R151, R151, -INF , P3 ;  /* 0xff80000097977808 */ /* 0x000fe20001800000 */
[--C-:B------:R-:W-:Y:S01]  /*c830*/  FFMA R64, R101, UR13, -R170.reuse ;  /* 0x0000000d65407c23 */ /* 0x100fe200080008aa */
[----:B------:R-:W-:Y:S01]  /*c840*/  FSETP.GEU.AND P3, PT, R28, -126, PT ;  /* 0xc2fc00001c00780b */ /* 0x000fe20003f6e000 */
[----:B------:R-:W-:Y:S01]  /*c850*/  @!P2 FMUL R16, R16, 0.5 ;  /* 0x3f0000001010a820 */ /* 0x000fe20000400000 */
[----:B------:R-:W-:Y:S01]  /*c860*/  @!P6 FMUL R12, R12, 0.5 ;  /* 0x3f0000000c0ce820 */ /* 0x000fe20000400000 */
[--C-:B------:R-:W-:Y:S01]  /*c870*/  FFMA R93, R100, UR13, -R170.reuse ;  /* 0x0000000d645d7c23 */ /* 0x100fe200080008aa */
[--C-:B------:R-:W-:Y:S01]  /*c880*/  FFMA R96, R104, UR13, -R170.reuse ;  /* 0x0000000d68607c23 */ /* 0x100fe200080008aa */
[--C-:B------:R-:W-:Y:S01]  /*c890*/  FFMA R89, R108, UR13, -R170.reuse ;  /* 0x0000000d6c597c23 */ /* 0x100fe200080008aa */
[----:B------:R-:W2:Y:S01]  /*c8a0*/  MUFU.EX2 R15, R12 ;  /* 0x0000000c000f7308 */ /* 0x000ea20000000800 */
[--C-:B------:R-:W-:Y:S01]  /*c8b0*/  FFMA R69, R113, UR13, -R170.reuse ;  /* 0x0000000d71457c23 */ /* 0x100fe200080008aa */
[--C-:B------:R-:W-:Y:S01]  /*c8c0*/  FFMA R73, R117, UR13, -R170.reuse ;  /* 0x0000000d75497c23 */ /* 0x100fe200080008aa */
[----:B------:R-:W-:Y:S01]  /*c8d0*/  @!P4 FMUL R33, R33, 0.5 ;  /* 0x3f0000002121c820 */ /* 0x000fe20000400000 */
[--C-:B------:R-:W-:Y:S01]  /*c8e0*/  FFMA R77, R124, UR13, -R170.reuse ;  /* 0x0000000d7c4d7c23 */ /* 0x100fe200080008aa */
[--C-:B------:R-:W-:Y:S01]  /*c8f0*/  FFMA R100, R125, UR13, -R170.reuse ;  /* 0x0000000d7d647c23 */ /* 0x100fe200080008aa */
[----:B-1----:R-:W-:Y:S01]  /*c900*/  @!P5 FMUL R13, R13, R13 ;  /* 0x0000000d0d0dd220 */ /* 0x002fe20000400000 */
[----:B------:R-:W-:Y:S01]  /*c910*/  FSETP.GEU.AND P5, PT, R36, -126, PT ;  /* 0xc2fc00002400780b */ /* 0x000fe20003fae000 */
[----:B------:R-:W1:Y:S01]  /*c920*/  MUFU.EX2 R16, R16 ;  /* 0x0000001000107308 */ /* 0x000e620000000800 */
[----:B------:R-:W-:Y:S01]  /*c930*/  @!P3 FMUL R28, R28, 0.5 ;  /* 0x3f0000001c1cb820 */ /* 0x000fe20000400000 */
[--C-:B------:R-:W-:Y:S01]  /*c940*/  FFMA R101, R129, UR13, -R170.reuse ;  /* 0x0000000d81657c23 */ /* 0x100fe200080008aa */
[--C-:B------:R-:W-:Y:S01]  /*c950*/  FFMA R104, R136, UR13, -R170.reuse ;  /* 0x0000000d88687c23 */ /* 0x100fe200080008aa */
[--C-:B------:R-:W-:Y:S01]  /*c960*/  FFMA R85, R137, UR13, -R170.reuse ;  /* 0x0000000d89557c23 */ /* 0x100fe200080008aa */
[--C-:B------:R-:W-:Y:S01]  /*c970*/  FFMA R80, R141, UR13, -R170.reuse ;  /* 0x0000000d8d507c23 */ /* 0x100fe200080008aa */
[--C-:B------:R-:W-:Y:S01]  /*c980*/  FFMA R14, R140, UR13, -R170.reuse ;  /* 0x0000000d8c0e7c23 */ /* 0x100fe200080008aa */
[----:B------:R-:W-:Y:S01]  /*c990*/  FFMA R113, R149, UR13, -R170 ;  /* 0x0000000d95717c23 */ /* 0x000fe200080008aa */
[----:B------:R-:W3:Y:S01]  /*c9a0*/  MUFU.EX2 R28, R28 ;  /* 0x0000001c001c7308 */ /* 0x000ee20000000800 */
[----:B--2---:R-:W-:Y:S01]  /*c9b0*/  @!P6 FMUL R15, R15, R15 ;  /* 0x0000000f0f0fe220 */ /* 0x004fe20000400000 */
[----:B------:R-:W-:Y:S01]  /*c9c0*/  FSETP.GEU.AND P6, PT, R29, -126, PT ;  /* 0xc2fc00001d00780b */ /* 0x000fe20003fce000 */
[----:B------:R-:W-:Y:S01]  /*c9d0*/  FMUL R163, R163, UR13 ;  /* 0x0000000da3a37c20 */ /* 0x000fe20008400000 */
[----:B------:R-:W-:-:S04]  /*c9e0*/  @!P5 FMUL R36, R36, 0.5 ;  /* 0x3f0000002424d820 */ /* 0x000fc80000400000 */
[----:B------:R-:W2:Y:S01]  /*c9f0*/  MUFU.EX2 R25, R33 ;  /* 0x0000002100197308 */ /* 0x000ea20000000800 */
[----:B-1----:R-:W-:Y:S01]  /*ca00*/  @!P2 FMUL R16, R16, R16 ;  /* 0x000000101010a220 */ /* 0x002fe20000400000 */
[----:B------:R-:W-:-:S04]  /*ca10*/  ISETP.GE.AND P2, PT, R2, R3, PT ;  /* 0x000000030200720c */ /* 0x000fc80003f46270 */
[----:B------:R-:W-:Y:S01]  /*ca20*/  FSEL R26, R26, -INF , P2 ;  /* 0xff8000001a1a7808 */ /* 0x000fe20001000000 */
[----:B------:R-:W-:Y:S01]  /*ca30*/  @!P6 FMUL R29, R29, 0.5 ;  /* 0x3f0000001d1de820 */ /* 0x000fe20000400000 */
[----:B------:R1:W4:Y:S01]  /*ca40*/  MUFU.EX2 R168, R36 ;  /* 0x0000002400a87308 */ /* 0x0003220000000800 */
[----:B------:R-:W-:Y:S01]  /*ca50*/  FSETP.GEU.AND P2, PT, R32, -126, PT ;  /* 0xc2fc00002000780b */ /* 0x000fe20003f4e000 */
[----:B---3--:R-:W-:Y:S01]  /*ca60*/  @!P3 FMUL R28, R28, R28 ;  /* 0x0000001c1c1cb220 */ /* 0x008fe20000400000 */
[----:B------:R-:W-:Y:S02]  /*ca70*/  FSETP.GEU.AND P3, PT, R40, -126, PT ;  /* 0xc2fc00002800780b */ /* 0x000fe40003f6e000 */
[----:B------:R-:W-:-:S03]  /*ca80*/  FMNMX R12, R26, R9, !PT ;  /* 0x000000091a0c7209 */ /* 0x000fc60007800000 */
[----:B------:R-:W3:Y:S01]  /*ca90*/  MUFU.EX2 R29, R29 ;  /* 0x0000001d001d7308 */ /* 0x000ee20000000800 */
[----:B--2---:R-:W-:Y:S01]  /*caa0*/  @!P4 FMUL R25, R25, R25 ;  /* 0x000000191919c220 */ /* 0x004fe20000400000 */
[----:B------:R-:W-:Y:S01]  /*cab0*/  FSETP.GEU.AND P4, PT, R44, -126, PT ;  /* 0xc2fc00002c00780b */ /* 0x000fe20003f8e000 */
[--C-:B-1----:R-:W-:Y:S01]  /*cac0*/  FFMA R36, R49, UR13, -R170.reuse ;  /* 0x0000000d31247c23 */ /* 0x102fe200080008aa */
[----:B------:R-:W-:Y:S01]  /*cad0*/  FMNMX R11, R27, R12, !PT ;  /* 0x0000000c1b0b7209 */ /* 0x000fe20007800000 */
[--C-:B------:R-:W-:Y:S01]  /*cae0*/  FFMA R49, R72, UR13, -R170.reuse ;  /* 0x0000000d48317c23 */ /* 0x100fe200080008aa */
[----:B------:R-:W-:Y:S01]  /*caf0*/  @!P2 FMUL R32, R32, 0.5 ;  /* 0x3f0000002020a820 */ /* 0x000fe20000400000 */
[----:B------:R-:W-:Y:S01]  /*cb00*/  FFMA R72, R120, UR13, -R170 ;  /* 0x0000000d78487c23 */ /* 0x000fe200080008aa */
[----:B------:R-:W-:Y:S01]  /*cb10*/  @!P3 FMUL R40, R40, 0.5 ;  /* 0x3f0000002828b820 */ /* 0x000fe20000400000 */
[----:B----4-:R-:W-:Y:S01]  /*cb20*/  @!P5 FMUL R168, R168, R168 ;  /* 0x000000a8a8a8d220 */ /* 0x010fe20000400000 */
[----:B------:R-:W-:-:S02]  /*cb30*/  FSETP.GEU.AND P5, PT, R17, -126, PT ;  /* 0xc2fc00001100780b */ /* 0x000fc40003fae000 */
[----:B------:R-:W1:Y:S01]  /*cb40*/  MUFU.EX2 R32, R32 ;  /* 0x0000002000207308 */ /* 0x000e620000000800 */
[----:B------:R-:W-:Y:S02]  /*cb50*/  FMNMX R12, R30, R11, !PT ;  /* 0x0000000b1e0c7209 */ /* 0x000fe40007800000 */
[----:B------:R-:W-:Y:S01]  /*cb60*/  @!P4 FMUL R44, R44, 0.5 ;  /* 0x3f0000002c2cc820 */ /* 0x000fe20000400000 */
[----:B---3--:R-:W-:Y:S01]  /*cb70*/  @!P6 FMUL R29, R29, R29 ;  /* 0x0000001d1d1de220 */ /* 0x008fe20000400000 */
[----:B------:R-:W-:-:S03]  /*cb80*/  FSETP.GEU.AND P6, PT, R37, -126, PT ;  /* 0xc2fc00002500780b */ /* 0x000fc60003fce000 */
[----:B------:R2:W3:Y:S01]  /*cb90*/  MUFU.EX2 R33, R40 ;  /* 0x0000002800217308 */ /* 0x0004e20000000800 */
[----:B------:R-:W-:Y:S02]  /*cba0*/  FMNMX R11, R31, R12, !PT ;  /* 0x0000000c1f0b7209 */ /* 0x000fe40007800000 */
[----:B------:R-:W-:Y:S02]  /*cbb0*/  @!P5 FMUL R17, R17, 0.5 ;  /* 0x3f0000001111d820 */ /* 0x000fe40000400000 */
[----:B------:R-:W-:-:S03]  /*cbc0*/  FMNMX R12, R34, R11, !PT ;  /* 0x0000000b220c7209 */ /* 0x000fc60007800000 */
[----:B------:R4:W5:Y:S01]  /*cbd0*/  MUFU.EX2 R166, R44 ;  /* 0x0000002c00a67308 */ /* 0x0009620000000800 */
[----:B-1----:R-:W-:Y:S01]  /*cbe0*/  @!P2 FMUL R32, R32, R32 ;  /* 0x000000202020a220 */ /* 0x002fe20000400000 */
[----:B------:R-:W-:Y:S01]  /*cbf0*/  FSETP.GEU.AND P2, PT, R52, -126, PT ;  /* 0xc2fc00003400780b */ /* 0x000fe20003f4e000 */
[----:B------:R-:W-:Y:S01]  /*cc00*/  @!P6 FMUL R37, R37, 0.5 ;  /* 0x3f0000002525e820 */ /* 0x000fe20000400000 */
[--C-:B--2---:R-:W-:Y:S01]  /*cc10*/  FFMA R40, R57, UR13, -R170.reuse ;  /* 0x0000000d39287c23 */ /* 0x104fe200080008aa */
[----:B------:R-:W-:Y:S01]  /*cc20*/  FMNMX R11, R35, R12, !PT ;  /* 0x0000000c230b7209 */ /* 0x000fe20007800000 */
[--C-:B------:R-:W-:Y:S01]  /*cc30*/  FFMA R57, R88, UR13, -R170.reuse ;  /* 0x0000000d58397c23 */ /* 0x100fe200080008aa */
[--C-:B------:R-:W-:Y:S01]  /*cc40*/  FFMA R88, R116, UR13, -R170.reuse ;  /* 0x0000000d74587c23 */ /* 0x100fe200080008aa */
[----:B------:R-:W1:Y:S01]  /*cc50*/  MUFU.EX2 R17, R17 ;  /* 0x0000001100117308 */ /* 0x000e620000000800 */
[----:B---3--:R-:W-:Y:S01]  /*cc60*/  @!P3 FMUL R33, R33, R33 ;  /* 0x000000212121b220 */ /* 0x008fe20000400000 */
[----:B------:R-:W-:Y:S01]  /*cc70*/  FSETP.GEU.AND P3, PT, R36, -126, PT ;  /* 0xc2fc00002400780b */ /* 0x000fe20003f6e000 */
[--C-:B----4-:R-:W-:Y:S01]  /*cc80*/  FFMA R44, R65, UR13, -R170.reuse ;  /* 0x0000000d412c7c23 */ /* 0x110fe200080008aa */
[----:B------:R-:W-:Y:S01]  /*cc90*/  FMNMX R12, R38, R11, !PT ;  /* 0x0000000b260c7209 */ /* 0x000fe20007800000 */
[----:B------:R-:W-:-:S02]  /*cca0*/  FFMA R65, R105, UR13, -R170 ;  /* 0x0000000d69417c23 */ /* 0x000fc400080008aa */
[----:B------:R-:W-:Y:S01]  /*ccb0*/  @!P2 FMUL R52, R52, 0.5 ;  /* 0x3f0000003434a820 */ /* 0x000fe20000400000 */
[----:B------:R-:W2:Y:S01]  /*ccc0*/  MUFU.EX2 R37, R37 ;  /* 0x0000002500257308 */ /* 0x000ea20000000800 */
[----:B-----5:R-:W-:Y:S01]  /*ccd0*/  @!P4 FMUL R166, R166, R166 ;  /* 0x000000a6a6a6c220 */ /* 0x020fe20000400000 */
        /* <DEDUP_REMOVED lines=11> */
[--C-:B---3--:R-:W-:Y:S01]  /*cd90*/  FFMA R52, R81, UR13, -R170.reuse ;  /* 0x0000000d51347c23 */ /* 0x108fe200080008aa */
        /* <DEDUP_REMOVED lines=67> */
[----:B------:R-:W-:Y:S01]  /*d1d0*/  FMNMX R12, R70, R11, !PT ;  /* 0x0000000b460c7209 */ /* 0x000fe20007800000 */
[----:B---3--:R-:W-:Y:S01]  /*d1e0*/  @!P4 FMUL R48, R48, R48 ;  /* 0x000000303030c220 */ /* 0x008fe20000400000 */
[----:B------:R-:W2:Y:S01]  /*d1f0*/  MUFU.EX2 R21, R21 ;  /* 0x0000001500157308 */ /* 0x000ea20000000800 */
[----:B------:R-:W-:Y:S01]  /*d200*/  FSETP.GEU.AND P4, PT, R84, -126, PT ;  /* 0xc2fc00005400780b */ /* 0x000fe20003f8e000 */
[----:B-1----:R-:W-:Y:S01]  /*d210*/  FFMA R76, R128, UR13, -R170 ;  /* 0x0000000d804c7c23 */ /* 0x002fe200080008aa */
[----:B------:R-:W-:Y:S02]  /*d220*/  FMNMX R11, R71, R12, !PT ;  /* 0x0000000c470b7209 */ /* 0x000fe40007800000 */
[----:B------:R-:W-:Y:S01]  /*d230*/  @!P3 FMUL R53, R53, 0.5 ;  /* 0x3f0000003535b820 */ /* 0x000fe20000400000 */
[----:B----4-:R-:W-:Y:S01]  /*d240*/  @!P5 FMUL R162, R162, R162 ;  /* 0x000000a2a2a2d220 */ /* 0x010fe20000400000 */
[----:B------:R-:W-:Y:S01]  /*d250*/  FSETP.GEU.AND P5, PT, R22, -126, PT ;  /* 0xc2fc00001600780b */ /* 0x000fe20003fae000 */
[----:B------:R-:W1:Y:S01]  /*d260*/  MUFU.EX2 R52, R52 ;  /* 0x0000003400347308 */ /* 0x000e620000000800 */
[----:B------:R-:W-:-:S04]  /*d270*/  FMNMX R12, R74, R11, !PT ;  /* 0x0000000b4a0c7209 */ /* 0x000fc80007800000 */
[----:B------:R-:W-:Y:S01]  /*d280*/  FMNMX R11, R75, R12, !PT ;  /* 0x0000000c4b0b7209 */ /* 0x000fe20007800000 */
[----:B------:R-:W-:Y:S02]  /*d290*/  @!P4 FMUL R84, R84, 0.5 ;  /* 0x3f0000005454c820 */ /* 0x000fe40000400000 */
[----:B------:R-:W3:Y:S01]  /*d2a0*/  MUFU.EX2 R53, R53 ;  /* 0x0000003500357308 */ /* 0x000ee20000000800 */
[----:B------:R-:W-:Y:S01]  /*d2b0*/  FMNMX R12, R78, R11, !PT ;  /* 0x0000000b4e0c7209 */ /* 0x000fe20007800000 */
[----:B--2---:R-:W-:Y:S01]  /*d2c0*/  @!P6 FMUL R21, R21, R21 ;  /* 0x000000151515e220 */ /* 0x004fe20000400000 */
[----:B------:R-:W-:Y:S01]  /*d2d0*/  FSETP.GEU.AND P6, PT, R57, -126, PT ;  /* 0xc2fc00003900780b */ /* 0x000fe20003fce000 */
[----:B------:R-:W-:Y:S01]  /*d2e0*/  @!P5 FMUL R22, R22, 0.5 ;  /* 0x3f0000001616d820 */ /* 0x000fe20000400000 */
[----:B------:R-:W-:-:S03]  /*d2f0*/  FMNMX R11, R79, R12, !PT ;  /* 0x0000000c4f0b7209 */ /* 0x000fc60007800000 */
[----:B------:R2:W4:Y:S01]  /*d300*/  MUFU.EX2 R161, R84 ;  /* 0x0000005400a17308 */ /* 0x0005220000000800 */
[----:B-1----:R-:W-:Y:S01]  /*d310*/  @!P2 FMUL R52, R52, R52 ;  /* 0x000000343434a220 */ /* 0x002fe20000400000 */
[----:B------:R-:W-:Y:S02]  /*d320*/  FMNMX R12, R82, R11, !PT ;  /* 0x0000000b520c7209 */ /* 0x000fe40007800000 */
[----:B------:R-:W-:Y:S02]  /*d330*/  FSETP.GEU.AND P2, PT, R92, -126, PT ;  /* 0xc2fc00005c00780b */ /* 0x000fe40003f4e000 */
[----:B------:R-:W-:Y:S02]  /*d340*/  FMNMX R11, R83, R12, !PT ;  /* 0x0000000c530b7209 */ /* 0x000fe40007800000 */
[----:B------:R-:W1:Y:S01]  /*d350*/  MUFU.EX2 R22, R22 ;  /* 0x0000001600167308 */ /* 0x000e620000000800 */
[----:B---3--:R-:W-:Y:S01]  /*d360*/  @!P3 FMUL R53, R53, R53 ;  /* 0x000000353535b220 */ /* 0x008fe20000400000 */
[----:B------:R-:W-:Y:S01]  /*d370*/  FSETP.GEU.AND P3, PT, R56, -126, PT ;  /* 0xc2fc00003800780b */ /* 0x000fe20003f6e000 */
[----:B------:R-:W-:Y:S01]  /*d380*/  @!P6 FMUL R57, R57, 0.5 ;  /* 0x3f0000003939e820 */ /* 0x000fe20000400000 */
[----:B------:R-:W-:Y:S01]  /*d390*/  FMNMX R12, R86, R11, !PT ;  /* 0x0000000b560c7209 */ /* 0x000fe20007800000 */
[----:B--2---:R-:W-:-:S03]  /*d3a0*/  FFMA R84, R132, UR13, -R170 ;  /* 0x0000000d84547c23 */ /* 0x004fc600080008aa */
[----:B------:R-:W-:Y:S01]  /*d3b0*/  FMNMX R11, R87, R12, !PT ;  /* 0x0000000c570b7209 */ /* 0x000fe20007800000 */
[----:B----4-:R-:W-:Y:S01]  /*d3c0*/  @!P4 FMUL R161, R161, R161 ;  /* 0x000000a1a1a1c220 */ /* 0x010fe20000400000 */
[----:B------:R-:W-:Y:S01]  /*d3d0*/  FSETP.GEU.AND P4, PT, R23, -126, PT ;  /* 0xc2fc00001700780b */ /* 0x000fe20003f8e000 */
[----:B------:R-:W2:Y:S01]  /*d3e0*/  MUFU.EX2 R57, R57 ;  /* 0x0000003900397308 */ /* 0x000ea20000000800 */
[----:B------:R-:W-:Y:S01]  /*d3f0*/  @!P2 FMUL R92, R92, 0.5 ;  /* 0x3f0000005c5ca820 */ /* 0x000fe20000400000 */
[----:B------:R-:W-:Y:S02]  /*d400*/  FMNMX R12, R90, R11, !PT ;  /* 0x0000000b5a0c7209 */ /* 0x000fe40007800000 */
[----:B------:R-:W-:Y:S01]  /*d410*/  @!P3 FMUL R56, R56, 0.5 ;  /* 0x3f0000003838b820 */ /* 0x000fe20000400000 */
[----:B-1----:R-:W-:Y:S01]  /*d420*/  @!P5 FMUL R22, R22, R22 ;  /* 0x000000161616d220 */ /* 0x002fe20000400000 */
[----:B------:R-:W-:Y:S02]  /*d430*/  FSETP.GEU.AND P5, PT, R61, -126, PT ;  /* 0xc2fc00003d00780b */ /* 0x000fe40003fae000 */
        /* <DEDUP_REMOVED lines=16> */
[----:B------:R-:W-:Y:S01]  /*d540*/  FMNMX R12, R102, R11, !PT ;  /* 0x0000000b660c7209 */ /* 0x000fe20007800000 */
[----:B----4-:R-:W-:Y:S01]  /*d550*/  @!P3 FMUL R56, R56, R56 ;  /* 0x000000383838b220 */ /* 0x010fe20000400000 */
[----:B------:R-:W-:Y:S01]  /*d560*/  FSETP.GEU.AND P3, PT, R93, -126, PT ;  /* 0xc2fc00005d00780b */ /* 0x000fe20003f6e000 */
[----:B------:R-:W-:Y:S01]  /*d570*/  @!P6 FMUL R60, R60, 0.5 ;  /* 0x3f0000003c3ce820 */ /* 0x000fe20000400000 */
[----:B------:R-:W-:Y:S02]  /*d580*/  FMNMX R11, R103, R12, !PT ;  /* 0x0000000c670b7209 */ /* 0x000fe40007800000 */
[----:B------:R-:W-:Y:S01]  /*d590*/  @!P2 FMUL R64, R64, 0.5 ;  /* 0x3f0000004040a820 */ /* 0x000fe20000400000 */
[----:B-1----:R-:W-:Y:S01]  /*d5a0*/  @!P4 FMUL R23, R23, R23 ;  /* 0x000000171717c220 */ /* 0x002fe20000400000 */
[----:B------:R-:W-:Y:S01]  /*d5b0*/  FMNMX R12, R106, R11, !PT ;  /* 0x0000000b6a0c7209 */ /* 0x000fe20007800000 */
[----:B------:R-:W1:Y:S01]  /*d5c0*/  MUFU.EX2 R60, R60 ;  /* 0x0000003c003c7308 */ /* 0x000e620000000800 */
[----:B------:R-:W-:-:S02]  /*d5d0*/  FSETP.GEU.AND P4, PT, R96, -126, PT ;  /* 0xc2fc00006000780b */ /* 0x000fc40003f8e000 */
[----:B------:R-:W-:-:S03]  /*d5e0*/  FMNMX R11, R107, R12, !PT ;  /* 0x0000000c6b0b7209 */ /* 0x000fc60007800000 */
[----:B------:R-:W-:Y:S01]  /*d5f0*/  @!P3 FMUL R93, R93, 0.5 ;  /* 0x3f0000005d5db820 */ /* 0x000fe20000400000 */
[----:B--2---:R-:W-:Y:S01]  /*d600*/  @!P5 FMUL R61, R61, R61 ;  /* 0x0000003d3d3dd220 */ /* 0x004fe20000400000 */
[----:B------:R-:W-:Y:S01]  /*d610*/  FSETP.GEU.AND P5, PT, R65, -126, PT ;  /* 0xc2fc00004100780b */ /* 0x000fe20003fae000 */
[----:B------:R-:W2:Y:S01]  /*d620*/  MUFU.EX2 R64, R64 ;  /* 0x0000004000407308 */ /* 0x000ea20000000800 */
[----:B------:R-:W-:-:S04]  /*d630*/  FMNMX R12, R110, R11, !PT ;  /* 0x0000000b6e0c7209 */ /* 0x000fc80007800000 */
[----:B------:R-:W-:Y:S01]  /*d640*/  FMNMX R11, R111, R12, !PT ;  /* 0x0000000c6f0b7209 */ /* 0x000fe20007800000 */
[----:B------:R-:W-:Y:S02]  /*d650*/  @!P4 FMUL R96, R96, 0.5 ;  /* 0x3f0000006060c820 */ /* 0x000fe40000400000 */
[----:B------:R-:W3:Y:S01]  /*d660*/  MUFU.EX2 R93, R93 ;  /* 0x0000005d005d7308 */ /* 0x000ee20000000800 */
[----:B------:R-:W-:Y:S01]  /*d670*/  FMNMX R12, R114, R11, !PT ;  /* 0x0000000b720c7209 */ /* 0x000fe20007800000 */
[----:B-1----:R-:W-:Y:S01]  /*d680*/  @!P6 FMUL R60, R60, R60 ;  /* 0x0000003c3c3ce220 */ /* 0x002fe20000400000 */
[----:B------:R-:W-:Y:S01]  /*d690*/  FSETP.GEU.AND P6, PT, R89, -126, PT ;  /* 0xc2fc00005900780b */ /* 0x000fe20003fce000 */
[----:B------:R-:W-:Y:S01]  /*d6a0*/  @!P5 FMUL R65, R65, 0.5 ;  /* 0x3f0000004141d820 */ /* 0x000fe20000400000 */
[----:B------:R-:W-:-:S03]  /*d6b0*/  FMNMX R11, R115, R12, !PT ;  /* 0x0000000c730b7209 */ /* 0x000fc60007800000 */
[----:B------:R-:W1:Y:S01]  /*d6c0*/  MUFU.EX2 R96, R96 ;  /* 0x0000006000607308 */ /* 0x000e620000000800 */
[----:B--2---:R-:W-:Y:S01]  /*d6d0*/  @!P2 FMUL R64, R64, R64 ;  /* 0x000000404040a220 */ /* 0x004fe20000400000 */
[----:B------:R-:W-:Y:S02]  /*d6e0*/  FMNMX R12, R118, R11, !PT ;  /* 0x0000000b760c7209 */ /* 0x000fe40007800000 */
[----:B------:R-:W-:Y:S02]  /*d6f0*/  FSETP.GEU.AND P2, PT, R92, -126, PT ;  /* 0xc2fc00005c00780b */ /* 0x000fe40003f4e000 */
[----:B------:R-:W-:Y:S02]  /*d700*/  FMNMX R11, R119, R12, !PT ;  /* 0x0000000c770b7209 */ /* 0x000fe40007800000 */
[----:B------:R-:W2:Y:S01]  /*d710*/  MUFU.EX2 R65, R65 ;  /* 0x0000004100417308 */ /* 0x000ea20000000800 */
[----:B---3--:R-:W-:Y:S01]  /*d720*/  @!P3 FMUL R93, R93, R93 ;  /* 0x0000005d5d5db220 */ /* 0x008fe20000400000 */
[----:B------:R-:W-:Y:S01]  /*d730*/  FSETP.GEU.AND P3, PT, R68, -126, PT ;  /* 0xc2fc00004400780b */ /* 0x000fe20003f6e000 */
[----:B------:R-:W-:Y:S01]  /*d740*/  @!P6 FMUL R89, R89, 0.5 ;  /* 0x3f0000005959e820 */ /* 0x000fe20000400000 */
[----:B------:R-:W-:-:S04]  /*d750*/  FMNMX R12, R122, R11, !PT ;  /* 0x0000000b7a0c7209 */ /* 0x000fc80007800000 */
[----:B------:R-:W-:Y:S01]  /*d760*/  FMNMX R11, R123, R12, !PT ;  /* 0x0000000c7b0b7209 */ /* 0x000fe20007800000 */
[----:B-1----:R-:W-:Y:S01]  /*d770*/  @!P4 FMUL R96, R96, R96 ;  /* 0x000000606060c220 */ /* 0x002fe20000400000 */
[----:B------:R-:W-:Y:S01]  /*d780*/  FSETP.GEU.AND P4, PT, R69, -126, PT ;  /* 0xc2fc00004500780b */ /* 0x000fe20003f8e000 */
[----:B------:R-:W-:Y:S01]  /*d790*/  @!P2 FMUL R92, R92, 0.5 ;  /* 0x3f0000005c5ca820 */ /* 0x000fe20000400000 */
[----:B------:R-:W1:Y:S01]  /*d7a0*/  MUFU.EX2 R89, R89 ;  /* 0x0000005900597308 */ /* 0x000e620000000800 */
[----:B------:R-:W-:Y:S02]  /*d7b0*/  FMNMX R12, R126, R11, !PT ;  /* 0x0000000b7e0c7209 */ /* 0x000fe40007800000 */
[----:B------:R-:W-:Y:S01]  /*d7c0*/  @!P3 FMUL R68, R68, 0.5 ;  /* 0x3f0000004444b820 */ /* 0x000fe20000400000 */
[----:B--2---:R-:W-:Y:S01]  /*d7d0*/  @!P5 FMUL R65, R65, R65 ;  /* 0x000000414141d220 */ /* 0x004fe20000400000 */
[----:B------:R-:W-:-:S03]  /*d7e0*/  FSETP.GEU.AND P5, PT, R88, -126, PT ;  /* 0xc2fc00005800780b */ /* 0x000fc60003fae000 */
[----:B------:R-:W2:Y:S01]  /*d7f0*/  MUFU.EX2 R92, R92 ;  /* 0x0000005c005c7308 */ /* 0x000ea20000000800 */
[----:B------:R-:W-:Y:S01]  /*d800*/  FMNMX R11, R127, R12, !PT ;  /* 0x0000000c7f0b7209 */ /* 0x000fe20007800000 */
[C---:B------:R-:W-:Y:S01]  /*d810*/  FADD R133, R32.reuse, R65 ;  /* 0x0000004120857221 */ /* 0x040fe20000000000 */
[----:B------:R-:W-:Y:S01]  /*d820*/  @!P4 FMUL R69, R69, 0.5 ;  /* 0x3f0000004545c820 */ /* 0x000fe20000400000 */
[----:B------:R-:W-:Y:S02]  /*d830*/  F2FP.F16.F32.PACK_AB R32, R32, R33 ;  /* 0x000000212020723e */ /* 0x000fe400000000ff */
[----:B------:R-:W-:Y:S02]  /*d840*/  FMNMX R12, R130, R11, !PT ;  /* 0x0000000b820c7209 */ /* 0x000fe40007800000 */
[----:B------:R-:W3:Y:S01]  /*d850*/  MUFU.EX2 R68, R68 ;  /* 0x0000004400447308 */ /* 0x000ee20000000800 */
[----:B-1----:R-:W-:Y:S01]  /*d860*/  @!P6 FMUL R89, R89, R89 ;  /* 0x000000595959e220 */ /* 0x002fe20000400000 */
[----:B------:R-:W-:Y:S01]  /*d870*/  FMNMX R11, R131, R12, !PT ;  /* 0x0000000c830b7209 */ /* 0x000fe20007800000 */
[----:B------:R-:W-:Y:S01]  /*d880*/  @!P5 FMUL R88, R88, 0.5 ;  /* 0x3f0000005858d820 */ /* 0x000fe20000400000 */
[----:B------:R-:W-:-:S02]  /*d890*/  FSETP.GEU.AND P6, PT, R73, -126, PT ;  /* 0xc2fc00004900780b */ /* 0x000fc40003fce000 */
[----:B------:R-:W-:Y:S02]  /*d8a0*/  FMNMX R12, R134, R11, !PT ;  /* 0x0000000b860c7209 */ /* 0x000fe40007800000 */
[----:B------:R-:W1:Y:S01]  /*d8b0*/  MUFU.EX2 R69, R69 ;  /* 0x0000004500457308 */ /* 0x000e620000000800 */
[----:B--2---:R-:W-:Y:S01]  /*d8c0*/  @!P2 FMUL R92, R92, R92 ;  /* 0x0000005c5c5ca220 */ /* 0x004fe20000400000 */
[----:B------:R-:W-:Y:S02]  /*d8d0*/  FMNMX R11, R135, R12, !PT ;  /* 0x0000000c870b7209 */ /* 0x000fe40007800000 */
[----:B------:R-:W-:Y:S02]  /*d8e0*/  FSETP.GEU.AND P2, PT, R97, -126, PT ;  /* 0xc2fc00006100780b */ /* 0x000fe40003f4e000 */
[----:B------:R-:W-:Y:S02]  /*d8f0*/  FMNMX R12, R138, R11, !PT ;  /* 0x0000000b8a0c7209 */ /* 0x000fe40007800000 */
[----:B------:R-:W2:Y:S01]  /*d900*/  MUFU.EX2 R88, R88 ;  /* 0x0000005800587308 */ /* 0x000ea20000000800 */
[----:B---3--:R-:W-:Y:S01]  /*d910*/  @!P3 FMUL R68, R68, R68 ;  /* 0x000000444444b220 */ /* 0x008fe20000400000 */
[----:B------:R-:W-:Y:S01]  /*d920*/  FMNMX R11, R139, R12, !PT ;  /* 0x0000000c8b0b7209 */ /* 0x000fe20007800000 */
[----:B------:R-:W-:Y:S01]  /*d930*/  @!P6 FMUL R73, R73, 0.5 ;  /* 0x3f0000004949e820 */ /* 0x000fe20000400000 */
[----:B------:R-:W-:Y:S01]  /*d940*/  FSETP.GEU.AND P3, PT, R72, -126, PT ;  /* 0xc2fc00004800780b */ /* 0x000fe20003f6e000 */
[----:B------:R-:W-:Y:S01]  /*d950*/  FADD R137, R17, R68 ;  /* 0x0000004411897221 */ /* 0x000fe20000000000 */
[----:B------:R-:W-:Y:S01]  /*d960*/  FMNMX R12, R142, R11, !PT ;  /* 0x0000000b8e0c7209 */ /* 0x000fe20007800000 */
[----:B-1----:R-:W-:Y:S01]  /*d970*/  @!P4 FMUL R69, R69, R69 ;  /* 0x000000454545c220 */ /* 0x002fe20000400000 */
[----:B------:R-:W-:Y:S01]  /*d980*/  FSETP.GEU.AND P4, PT, R77, -126, PT ;  /* 0xc2fc00004d00780b */ /* 0x000fe20003f8e000 */
[----:B------:R-:W-:Y:S01]  /*d990*/  @!P2 FMUL R97, R97, 0.5 ;  /* 0x3f0000006161a820 */ /* 0x000fe20000400000 */
[----:B------:R-:W-:Y:S01]  /*d9a0*/  FMNMX R11, R143, R12, !PT ;  /* 0x0000000c8f0b7209 */ /* 0x000fe20007800000 */
[----:B------:R-:W1:Y:S03]  /*d9b0*/  MUFU.EX2 R73, R73 ;  /* 0x0000004900497308 */ /* 0x000e660000000800 */
[----:B------:R-:W-:Y:S01]  /*d9c0*/  FMNMX R12, R146, R11, !PT ;  /* 0x0000000b920c7209 */ /* 0x000fe20007800000 */
[----:B--2---:R-:W-:Y:S01]  /*d9d0*/  @!P5 FMUL R88, R88, R88 ;  /* 0x000000585858d220 */ /* 0x004fe20000400000 */
[----:B------:R-:W-:Y:S01]  /*d9e0*/  FSETP.GEU.AND P5, PT, R100, -126, PT ;  /* 0xc2fc00006400780b */ /* 0x000fe20003fae000 */
[----:B------:R-:W-:Y:S01]  /*d9f0*/  @!P3 FMUL R72, R72, 0.5 ;  /* 0x3f0000004848b820 */ /* 0x000fe20000400000 */
[----:B------:R-:W-:Y:S01]  /*da00*/  FMNMX R11, R147, R12, !PT ;  /* 0x0000000c930b7209 */ /* 0x000fe20007800000 */
[----:B------:R-:W2:Y:S02]  /*da10*/  MUFU.EX2 R97, R97 ;  /* 0x0000006100617308 */ /* 0x000ea40000000800 */
[----:B------:R-:W-:Y:S01]  /*da20*/  @!P4 FMUL R77, R77, 0.5 ;  /* 0x3f0000004d4dc820 */ /* 0x000fe20000400000 */
[----:B------:R-:W-:-:S04]  /*da30*/  FMNMX R12, R150, R11, !PT ;  /* 0x0000000b960c7209 */ /* 0x000fc80007800000 */
[----:B------:R-:W-:Y:S01]  /*da40*/  FMNMX R12, R151, R12, !PT ;  /* 0x0000000c970c7209 */ /* 0x000fe20007800000 */
[----:B------:R-:W3:Y:S01]  /*da50*/  MUFU.EX2 R72, R72 ;  /* 0x0000004800487308 */ /* 0x000ee20000000800 */
[----:B-1----:R-:W-:Y:S01]  /*da60*/  @!P6 FMUL R73, R73, R73 ;  /* 0x000000494949e220 */ /* 0x002fe20000400000 */
[----:B------:R-:W-:Y:S01]  /*da70*/  @!P5 FMUL R100, R100, 0.5 ;  /* 0x3f0000006464d820 */ /* 0x000fe20000400000 */
[----:B------:R-:W-:Y:S01]  /*da80*/  FSETP.GEU.AND P6, PT, R76, -126, PT ;  /* 0xc2fc00004c00780b */ /* 0x000fe20003fce000 */
[----:B------:R-:W1:Y:S04]  /*da90*/  SHFL.BFLY PT, R11, R12, 0x1, 0x1f ;  /* 0x0c201f000c0b7f89 */ /* 0x000e6800000e0000 */
[----:B------:R-:W4:Y:S01]  /*daa0*/  MUFU.EX2 R77, R77 ;  /* 0x0000004d004d7308 */ /* 0x000f220000000800 */
[----:B--2---:R-:W-:Y:S01]  /*dab0*/  @!P2 FMUL R97, R97, R97 ;  /* 0x000000616161a220 */ /* 0x004fe20000400000 */
[----:B------:R-:W-:-:S06]  /*dac0*/  FSETP.GEU.AND P2, PT, R84, -126, PT ;  /* 0xc2fc00005400780b */ /* 0x000fcc0003f4e000 */
[----:B------:R-:W2:Y:S01]  /*dad0*/  MUFU.EX2 R100, R100 ;  /* 0x0000006400647308 */ /* 0x000ea20000000800 */
[----:B---3--:R-:W-:Y:S01]  /*dae0*/  @!P3 FMUL R72, R72, R72 ;  /* 0x000000484848b220 */ /* 0x008fe20000400000 */
[----:B------:R-:W-:Y:S01]  /*daf0*/  FSETP.GEU.AND P3, PT, R101, -126, PT ;  /* 0xc2fc00006500780b */ /* 0x000fe20003f6e000 */
[----:B------:R-:W-:-:S04]  /*db00*/  @!P6 FMUL R76, R76, 0.5 ;  /* 0x3f0000004c4ce820 */ /* 0x000fc80000400000 */
[----:B------:R-:W-:Y:S01]  /*db10*/  @!P2 FMUL R84, R84, 0.5 ;  /* 0x3f0000005454a820 */ /* 0x000fe20000400000 */
[----:B----4-:R-:W-:Y:S01]  /*db20*/  @!P4 FMUL R77, R77, R77 ;  /* 0x0000004d4d4dc220 */ /* 0x010fe20000400000 */
[----:B------:R-:W-:Y:S01]  /*db30*/  FSETP.GEU.AND P4, PT, R81, -126, PT ;  /* 0xc2fc00005100780b */ /* 0x000fe20003f8e000 */
[----:B------:R-:W3:Y:S01]  /*db40*/  MUFU.EX2 R76, R76 ;  /* 0x0000004c004c7308 */ /* 0x000ee20000000800 */
[----:B-1----:R-:W-:Y:S01]  /*db50*/  FMNMX R11, R12, R11, !PT ;  /* 0x0000000b0c0b7209 */ /* 0x002fe20007800000 */
[----:B------:R-:W-:-:S03]  /*db60*/  FFMA R12, R144, UR13, -R170 ;  /* 0x0000000d900c7c23 */ /* 0x000fc600080008aa */
[----:B------:R-:W-:Y:S01]  /*db70*/  @!P3 FMUL R101, R101, 0.5 ;  /* 0x3f0000006565b820 */ /* 0x000fe20000400000 */
[----:B--2---:R-:W-:Y:S01]  /*db80*/  @!P5 FMUL R100, R100, R100 ;  /* 0x000000646464d220 */ /* 0x004fe20000400000 */
[----:B------:R-:W-:Y:S01]  /*db90*/  FSETP.GEU.AND P5, PT, R104, -126, PT ;  /* 0xc2fc00006800780b */ /* 0x000fe20003fae000 */
[----:B------:R-:W1:Y:S01]  /*dba0*/  MUFU.EX2 R84, R84 ;  /* 0x0000005400547308 */ /* 0x000e620000000800 */
[----:B------:R-:W2:Y:S03]  /*dbb0*/  SHFL.BFLY PT, R108, R11, 0x2, 0x1f ;  /* 0x0c401f000b6c7f89 */ /* 0x000ea600000e0000 */
[----:B------:R-:W-:-:S04]  /*dbc0*/  @!P4 FMUL R81, R81, 0.5 ;  /* 0x3f0000005151c820 */ /* 0x000fc80000400000 */
[----:B------:R-:W4:Y:S01]  /*dbd0*/  MUFU.EX2 R101, R101 ;  /* 0x0000006500657308 */ /* 0x000f220000000800 */
[----:B---3--:R-:W-:Y:S01]  /*dbe0*/  @!P6 FMUL R76, R76, R76 ;  /* 0x0000004c4c4ce220 */ /* 0x008fe20000400000 */
[----:B------:R-:W-:Y:S02]  /*dbf0*/  FSETP.GEU.AND P6, PT, R85, -126, PT ;  /* 0xc2fc00005500780b */ /* 0x000fe40003fce000 */
[----:B------:R-:W-:-:S04]  /*dc00*/  @!P5 FMUL R104, R104, 0.5 ;  /* 0x3f0000006868d820 */ /* 0x000fc80000400000 */
[----:B------:R-:W3:Y:S01]  /*dc10*/  MUFU.EX2 R81, R81 ;  /* 0x0000005100517308 */ /* 0x000ee20000000800 */
[----:B-1----:R-:W-:Y:S01]  /*dc20*/  @!P2 FMUL R84, R84, R84 ;  /* 0x000000545454a220 */ /* 0x002fe20000400000 */
[----:B------:R-:W-:-:S05]  /*dc30*/  FSETP.GEU.AND P2, PT, R80, -126, PT ;  /* 0xc2fc00005000780b */ /* 0x000fca0003f4e000 */
[----:B------:R-:W-:Y:S01]  /*dc40*/  @!P6 FMUL R85, R85, 0.5 ;  /* 0x3f0000005555e820 */ /* 0x000fe20000400000 */
[----:B------:R-:W1:Y:S01]  /*dc50*/  MUFU.EX2 R104, R104 ;  /* 0x0000006800687308 */ /* 0x000e620000000800 */
[----:B----4-:R-:W-:Y:S01]  /*dc60*/  @!P3 FMUL R101, R101, R101 ;  /* 0x000000656565b220 */ /* 0x010fe20000400000 */
[----:B------:R-:W-:Y:S02]  /*dc70*/  FSETP.GEU.AND P3, PT, R14, -126, PT ;  /* 0xc2fc00000e00780b */ /* 0x000fe40003f6e000 */
[----:B--2---:R-:W-:Y:S01]  /*dc80*/  FMNMX R11, R11, R108, !PT ;  /* 0x0000006c0b0b7209 */ /* 0x004fe20007800000 */
[----:B------:R-:W-:Y:S02]  /*dc90*/  FFMA R108, R148, UR13, -R170 ;  /* 0x0000000d946c7c23 */ /* 0x000fe400080008aa */
[----:B------:R-:W-:Y:S01]  /*dca0*/  @!P2 FMUL R80, R80, 0.5 ;  /* 0x3f0000005050a820 */ /* 0x000fe20000400000 */
[----:B------:R-:W2:Y:S01]  /*dcb0*/  MUFU.EX2 R85, R85 ;  /* 0x0000005500557308 */ /* 0x000ea20000000800 */
[----:B---3--:R-:W-:Y:S01]  /*dcc0*/  @!P4 FMUL R81, R81, R81 ;  /* 0x000000515151c220 */ /* 0x008fe20000400000 */
[----:B------:R-:W-:-:S05]  /*dcd0*/  FSETP.GEU.AND P4, PT, R12, -126, PT ;  /* 0xc2fc00000c00780b */ /* 0x000fca0003f8e000 */
[----:B------:R-:W-:Y:S01]  /*dce0*/  @!P3 FMUL R14, R14, 0.5 ;  /* 0x3f0000000e0eb820 */ /* 0x000fe20000400000 */
[----:B------:R-:W3:Y:S01]  /*dcf0*/  MUFU.EX2 R80, R80 ;  /* 0x0000005000507308 */ /* 0x000ee20000000800 */
[----:B-1----:R-:W-:Y:S01]  /*dd00*/  @!P5 FMUL R104, R104, R104 ;  /* 0x000000686868d220 */ /* 0x002fe20000400000 */
[----:B------:R-:W-:-:S04]  /*dd10*/  FSETP.NEU.AND P5, PT, R11, -INF , PT ;  /* 0xff8000000b00780b */ /* 0x000fc80003fad000 */
[----:B------:R-:W-:Y:S01]  /*dd20*/  FSEL R148, R11, RZ, P5 ;  /* 0x000000ff0b947208 */ /* 0x000fe20002800000 */
[----:B------:R-:W-:Y:S01]  /*dd30*/  @!P4 FMUL R12, R12, 0.5 ;  /* 0x3f0000000c0cc820 */ /* 0x000fe20000400000 */
[----:B------:R-:W1:Y:S01]  /*dd40*/  MUFU.EX2 R14, R14 ;  /* 0x0000000e000e7308 */ /* 0x000e620000000800 */
[----:B--2---:R-:W-:Y:S01]  /*dd50*/  @!P6 FMUL R85, R85, R85 ;  /* 0x000000555555e220 */ /* 0x004fe20000400000 */
[----:B------:R-:W-:Y:S01]  /*dd60*/  FSETP.GEU.AND P6, PT, R109, -126, PT ;  /* 0xc2fc00006d00780b */ /* 0x000fe20003fce000 */
[----:B------:R-:W-:Y:S01]  /*dd70*/  FMUL R129, R148, UR13 ;  /* 0x0000000d94817c20 */ /* 0x000fe20008400000 */
[----:B------:R-:W-:Y:S01]  /*dd80*/  FSETP.GEU.AND P5, PT, R108, -126, PT ;  /* 0xc2fc00006c00780b */ /* 0x000fe20003fae000 */
[----:B------:R-:W-:Y:S02]  /*dd90*/  FADD R148, -R148, R9 ;  /* 0x0000000994947221 */ /* 0x000fe40000000100 */
[--C-:B------:R-:W-:Y:S01]  /*dda0*/  FFMA R26, R26, UR13, -R129.reuse ;  /* 0x0000000d1a1a7c23 */ /* 0x100fe20008000881 */
[----:B------:R-:W2:Y:S01]  /*ddb0*/  MUFU.EX2 R12, R12 ;  /* 0x0000000c000c7308 */ /* 0x000ea20000000800 */
[----:B---3--:R-:W-:Y:S01]  /*ddc0*/  @!P2 FMUL R80, R80, R80 ;  /* 0x000000505050a220 */ /* 0x008fe20000400000 */
[--C-:B------:R-:W-:Y:S01]  /*ddd0*/  FFMA R112, R27, UR13, -R129.reuse ;  /* 0x0000000d1b707c23 */ /* 0x100fe20008000881 */
[--C-:B------:R-:W-:Y:S01]  /*dde0*/  FFMA R30, R30, UR13, -R129.reuse ;  /* 0x0000000d1e1e7c23 */ /* 0x100fe20008000881 */
[----:B------:R-:W-:Y:S01]  /*ddf0*/  FSETP.GEU.AND P2, PT, R26, -126, PT ;  /* 0xc2fc00001a00780b */ /* 0x000fe20003f4e000 */
[--C-:B------:R-:W-:Y:S01]  /*de00*/  FFMA R117, R34, UR13, -R129.reuse ;  /* 0x0000000d22757c23 */ /* 0x100fe20008000881 */
[--C-:B------:R-:W-:Y:S01]  /*de10*/  FFMA R116, R38, UR13, -R129.reuse ;  /* 0x0000000d26747c23 */ /* 0x100fe20008000881 */
[----:B------:R-:W-:Y:S01]  /*de20*/  @!P6 FMUL R109, R109, 0.5 ;  /* 0x3f0000006d6de820 */ /* 0x000fe20000400000 */
[--C-:B------:R-:W-:Y:S01]  /*de30*/  FFMA R105, R31, UR13, -R129.reuse ;  /* 0x0000000d1f697c23 */ /* 0x100fe20008000881 */
[----:B-1----:R-:W-:Y:S01]  /*de40*/  @!P3 FMUL R14, R14, R14 ;  /* 0x0000000e0e0eb220 */ /* 0x002fe20000400000 */
[----:B------:R-:W-:Y:S01]  /*de50*/  FSETP.GEU.AND P3, PT, R113, -126, PT ;  /* 0xc2fc00007100780b */ /* 0x000fe20003f6e000 */
[--C-:B------:R-:W-:Y:S01]  /*de60*/  FFMA R39, R39, UR13, -R129.reuse ;  /* 0x0000000d27277c23 */ /* 0x100fe20008000881 */
[--C-:B------:R-:W-:Y:S01]  /*de70*/  FFMA R43, R43, UR13, -R129.reuse ;  /* 0x0000000d2b2b7c23 */ /* 0x100fe20008000881 */
[----:B------:R-:W1:Y:S01]  /*de80*/  MUFU.EX2 R109, R109 ;  /* 0x0000006d006d7308 */ /* 0x000e620000000800 */
[----:B------:R-:W-:Y:S01]  /*de90*/  @!P5 FMUL R108, R108, 0.5 ;  /* 0x3f0000006c6cd820 */ /* 0x000fe20000400000 */
[--C-:B------:R-:W-:Y:S01]  /*dea0*/  FFMA R47, R47, UR13, -R129.reuse ;  /* 0x0000000d2f2f7c23 */ /* 0x100fe20008000881 */
[--C-:B------:R-:W-:Y:S01]  /*deb0*/  FFMA R50, R50, UR13, -R129.reuse ;  /* 0x0000000d32327c23 */ /* 0x100fe20008000881 */
[----:B--2---:R-:W-:Y:S01]  /*dec0*/  @!P4 FMUL R12, R12, R12 ;  /* 0x0000000c0c0cc220 */ /* 0x004fe20000400000 */
[----:B------:R-:W-:Y:S01]  /*ded0*/  FSETP.GEU.AND P4, PT, R112, -126, PT ;  /* 0xc2fc00007000780b */ /* 0x000fe20003f8e000 */
[----:B------:R-:W-:Y:S01]  /*dee0*/  @!P2 FMUL R26, R26, 0.5 ;  /* 0x3f0000001a1aa820 */ /* 0x000fe20000400000 */
[--C-:B------:R-:W-:Y:S01]  /*def0*/  FFMA R55, R55, UR13, -R129.reuse ;  /* 0x0000000d37377c23 */ /* 0x100fe20008000881 */
[----:B------:R-:W2:Y:S01]  /*df00*/  MUFU.EX2 R108, R108 ;  /* 0x0000006c006c7308 */ /* 0x000ea20000000800 */
[--C-:B------:R-:W-:Y:S01]  /*df10*/  FFMA R58, R58, UR13, -R129.reuse ;  /* 0x0000000d3a3a7c23 */ /* 0x100fe20008000881 */
[----:B------:R-:W-:Y:S01]  /*df20*/  @!P3 FMUL R113, R113, 0.5 ;  /* 0x3f0000007171b820 */ /* 0x000fe20000400000 */
[--C-:B------:R-:W-:Y:S01]  /*df30*/  FFMA R132, R59, UR13, -R129.reuse ;  /* 0x0000000d3b847c23 */ /* 0x100fe20008000881 */
[--C-:B------:R-:W-:Y:S01]  /*df40*/  FFMA R63, R63, UR13, -R129.reuse ;  /* 0x0000000d3f3f7c23 */ /* 0x100fe20008000881 */
[--C-:B------:R-:W-:Y:S01]  /*df50*/  FFMA R67, R67, UR13, -R129.reuse ;  /* 0x0000000d43437c23 */ /* 0x100fe20008000881 */
[--C-:B------:R-:W-:Y:S01]  /*df60*/  FFMA R51, R51, UR13, -R129.reuse ;  /* 0x0000000d33337c23 */ /* 0x100fe20008000881 */
[--C-:B------:R-:W-:Y:S01]  /*df70*/  FFMA R140, R71, UR13, -R129.reuse ;  /* 0x0000000d478c7c23 */ /* 0x100fe20008000881 */
[----:B------:R3:W4:Y:S01]  /*df80*/  MUFU.EX2 R27, R26 ;  /* 0x0000001a001b7308 */ /* 0x0007220000000800 */
[----:B-1----:R-:W-:Y:S01]  /*df90*/  @!P6 FMUL R109, R109, R109 ;  /* 0x0000006d6d6de220 */ /* 0x002fe20000400000 */
[----:B------:R-:W-:Y:S01]  /*dfa0*/  @!P4 FMUL R112, R112, 0.5 ;  /* 0x3f0000007070c820 */ /* 0x000fe20000400000 */
[----:B------:R-:W-:Y:S01]  /*dfb0*/  FSETP.GEU.AND P6, PT, R30, -126, PT ;  /* 0xc2fc00001e00780b */ /* 0x000fe20003fce000 */
[--C-:B------:R-:W-:Y:S01]  /*dfc0*/  FFMA R75, R75, UR13, -R129.reuse ;  /* 0x0000000d4b4b7c23 */ /* 0x100fe20008000881 */
[--C-:B------:R-:W-:Y:S01]  /*dfd0*/  FFMA R144, R79, UR13, -R129.reuse ;  /* 0x0000000d4f907c23 */ /* 0x100fe20008000881 */
[--C-:B------:R-:W-:Y:S01]  /*dfe0*/  FFMA R83, R83, UR13, -R129.reuse ;  /* 0x0000000d53537c23 */ /* 0x100fe20008000881 */
[--C-:B------:R-:W-:Y:S01]  /*dff0*/  FFMA R130, R130, UR13, -R129.reuse ;  /* 0x0000000d82827c23 */ /* 0x100fe20008000881 */
[----:B------:R-:W1:Y:S01]  /*e000*/  MUFU.EX2 R113, R113 ;  /* 0x0000007100717308 */ /* 0x000e620000000800 */
[--C-:B---3--:R-:W-:Y:S01]  /*e010*/  FFMA R26, R35, UR13, -R129.reuse ;  /* 0x0000000d231a7c23 */ /* 0x108fe20008000881 */
[----:B--2---:R-:W-:Y:S01]  /*e020*/  @!P5 FMUL R108, R108, R108 ;  /* 0x0000006c6c6cd220 */ /* 0x004fe20000400000 */
[----:B------:R-:W-:Y:S01]  /*e030*/  FSETP.GEU.AND P5, PT, R105, -126, PT ;  /* 0xc2fc00006900780b */ /* 0x000fe20003fae000 */
[--C-:B------:R-:W-:Y:S01]  /*e040*/  FFMA R131, R131, UR13, -R129.reuse ;  /* 0x0000000d83837c23 */ /* 0x100fe20008000881 */
[--C-:B------:R-:W-:Y:S01]  /*e050*/  FFMA R138, R138, UR13, -R129.reuse ;  /* 0x0000000d8a8a7c23 */ /* 0x100fe20008000881 */
[--C-:B------:R-:W-:Y:S01]  /*e060*/  FFMA R139, R139, UR13, -R129.reuse ;  /* 0x0000000d8b8b7c23 */ /* 0x100fe20008000881 */
[----:B------:R-:W-:Y:S01]  /*e070*/  FFMA R169, R135, UR13, -R129 ;  /* 0x0000000d87a97c23 */ /* 0x000fe20008000881 */
[----:B------:R-:W2:Y:S01]  /*e080*/  MUFU.EX2 R112, R112 ;  /* 0x0000007000707308 */ /* 0x000ea20000000800 */
[----:B----4-:R-:W-:Y:S01]  /*e090*/  @!P2 FMUL R27, R27, R27 ;  /* 0x0000001b1b1ba220 */ /* 0x010fe20000400000 */
[----:B------:R-:W-:Y:S01]  /*e0a0*/  FSETP.GEU.AND P2, PT, R26, -126, PT ;  /* 0xc2fc00001a00780b */ /* 0x000fe20003f4e000 */
[----:B------:R-:W-:Y:S01]  /*e0b0*/  @!P6 FMUL R30, R30, 0.5 ;  /* 0x3f0000001e1ee820 */ /* 0x000fe20000400000 */
[----:B------:R-:W-:Y:S01]  /*e0c0*/  FADD R135, R166, R89 ;  /* 0x00000059a6877221 */ /* 0x000fe20000000000 */
[--C-:B------:R-:W-:Y:S01]  /*e0d0*/  FFMA R142, R142, UR13, -R129.reuse ;  /* 0x0000000d8e8e7c23 */ /* 0x100fe20008000881 */
[--C-:B------:R-:W-:Y:S01]  /*e0e0*/  FFMA R146, R146, UR13, -R129.reuse ;  /* 0x0000000d92927c23 */ /* 0x100fe20008000881 */
[--C-:B------:R-:W-:Y:S01]  /*e0f0*/  FFMA R149, R119, UR13, -R129.reuse ;  /* 0x0000000d77957c23 */ /* 0x100fe20008000881 */
[----:B------:R3:W4:Y:S01]  /*e100*/  MUFU.EX2 R31, R30 ;  /* 0x0000001e001f7308 */ /* 0x0007220000000800 */
[----:B-1----:R-:W-:Y:S01]  /*e110*/  @!P3 FMUL R113, R113, R113 ;  /* 0x000000717171b220 */ /* 0x002fe20000400000 */
[----:B------:R-:W-:Y:S01]  /*e120*/  FSETP.GEU.AND P3, PT, R117, -126, PT ;  /* 0xc2fc00007500780b */ /* 0x000fe20003f6e000 */
[----:B------:R-:W-:Y:S01]  /*e130*/  @!P5 FMUL R105, R105, 0.5 ;  /* 0x3f0000006969d820 */ /* 0x000fe20000400000 */
[----:B------:R-:W-:Y:S01]  /*e140*/  FADD R119, R45, R76 ;  /* 0x0000004c2d777221 */ /* 0x000fe20000000000 */
[--C-:B------:R-:W-:Y:S01]  /*e150*/  FFMA R145, R143, UR13, -R129.reuse ;  /* 0x0000000d8f917c23 */ /* 0x100fe20008000881 */
[--C-:B------:R-:W-:Y:S01]  /*e160*/  FFMA R147, R147, UR13, -R129.reuse ;  /* 0x0000000d93937c23 */ /* 0x100fe20008000881 */
[----:B------:R-:W-:Y:S01]  /*e170*/  @!P2 FMUL R26, R26, 0.5 ;  /* 0x3f0000001a1aa820 */ /* 0x000fe20000400000 */
[----:B------:R-:W1:Y:S01]  /*e180*/  MUFU.EX2 R34, R105 ;  /* 0x0000006900227308 */ /* 0x000e620000000800 */
[----:B--2---:R-:W-:Y:S01]  /*e190*/  @!P4 FMUL R112, R112, R112 ;  /* 0x000000707070c220 */ /* 0x004fe20000400000 */
[----:B------:R-:W-:Y:S01]  /*e1a0*/  FSETP.GEU.AND P4, PT, R116, -126, PT ;  /* 0xc2fc00007400780b */ /* 0x000fe20003f8e000 */
[--C-:B---3--:R-:W-:Y:S01]  /*e1b0*/  FFMA R30, R42, UR13, -R129.reuse ;  /* 0x0000000d2a1e7c23 */ /* 0x108fe20008000881 */
[--C-:B------:R-:W-:Y:S01]  /*e1c0*/  FFMA R42, R46, UR13, -R129.reuse ;  /* 0x0000000d2e2a7c23 */ /* 0x100fe20008000881 */
[--C-:B------:R-:W-:Y:S01]  /*e1d0*/  FFMA R46, R66, UR13, -R129.reuse ;  /* 0x0000000d422e7c23 */ /* 0x100fe20008000881 */
[--C-:B------:R-:W-:Y:S01]  /*e1e0*/  FFMA R66, R106, UR13, -R129.reuse ;  /* 0x0000000d6a427c23 */ /* 0x100fe20008000881 */
[----:B------:R-:W-:Y:S01]  /*e1f0*/  @!P3 FMUL R117, R117, 0.5 ;  /* 0x3f0000007575b820 */ /* 0x000fe20000400000 */
[----:B------:R2:W3:Y:S01]  /*e200*/  MUFU.EX2 R38, R26 ;  /* 0x0000001a00267308 */ /* 0x0004e20000000800 */
[----:B----4-:R-:W-:Y:S01]  /*e210*/  @!P6 FMUL R31, R31, R31 ;  /* 0x0000001f1f1fe220 */ /* 0x010fe20000400000 */
[----:B------:R-:W-:Y:S01]  /*e220*/  FSETP.GEU.AND P6, PT, R39, -126, PT ;  /* 0xc2fc00002700780b */ /* 0x000fe20003fce000 */
[----:B------:R-:W-:Y:S01]  /*e230*/  FADD R106, R49, R104 ;  /* 0x00000068316a7221 */ /* 0x000fe20000000000 */
[--C-:B------:R-:W-:Y:S01]  /*e240*/  FFMA R150, R150, UR13, -R129.reuse ;  /* 0x0000000d96967c23 */ /* 0x100fe20008000881 */
[----:B------:R-:W-:Y:S01]  /*e250*/  FFMA R151, R151, UR13, -R129 ;  /* 0x0000000d97977c23 */ /* 0x000fe20008000881 */
[----:B------:R-:W-:Y:S01]  /*e260*/  FMUL R148, R148, UR13 ;  /* 0x0000000d94947c20 */ /* 0x000fe20008400000 */
[----:B------:R-:W-:Y:S01]  /*e270*/  @!P4 FMUL R116, R116, 0.5 ;  /* 0x3f0000007474c820 */ /* 0x000fe20000400000 */
[----:B------:R-:W4:Y:S01]  /*e280*/  MUFU.EX2 R35, R117 ;  /* 0x0000007500237308 */ /* 0x000f220000000800 */
[----:B-1----:R-:W-:Y:S01]  /*e290*/  @!P5 FMUL R34, R34, R34 ;  /* 0x000000222222d220 */ /* 0x002fe20000400000 */
[----:B------:R-:W-:Y:S01]  /*e2a0*/  FSETP.GEU.AND P5, PT, R30, -126, PT ;  /* 0xc2fc00001e00780b */ /* 0x000fe20003fae000 */
[----:B--2---:R-:W-:Y:S01]  /*e2b0*/  FADD R26, R24, R57 ;  /* 0x00000039181a7221 */ /* 0x004fe20000000000 */
[----:B------:R-:W-:-:S02]  /*e2c0*/  F2FP.F16.F32.PACK_AB R24, R13, R24 ;  /* 0x000000180d18723e */ /* 0x000fc400000000ff */
[----:B------:R-:W-:Y:S01]  /*e2d0*/  F2FP.F16.F32.PACK_AB R76, R101, R76 ;  /* 0x0000004c654c723e */ /* 0x000fe200000000ff */
[----:B------:R-:W-:Y:S01]  /*e2e0*/  @!P6 FMUL R39, R39, 0.5 ;  /* 0x3f0000002727e820 */ /* 0x000fe20000400000 */
[----:B------:R-:W1:Y:S01]  /*e2f0*/  MUFU.EX2 R116, R116 ;  /* 0x0000007400747308 */ /* 0x000e620000000800 */
[----:B---3--:R-:W-:Y:S01]  /*e300*/  @!P2 FMUL R38, R38, R38 ;  /* 0x000000262626a220 */ /* 0x008fe20000400000 */
[----:B------:R-:W-:Y:S02]  /*e310*/  FSETP.GEU.AND P2, PT, R42, -126, PT ;  /* 0xc2fc00002a00780b */ /* 0x000fe40003f4e000 */
[----:B------:R-:W-:-:S03]  /*e320*/  F2FP.F16.F32.PACK_AB R104, R85, R104 ;  /* 0x000000685568723e */ /* 0x000fc600000000ff */
[----:B------:R-:W-:Y:S01]  /*e330*/  @!P5 FMUL R30, R30, 0.5 ;  /* 0x3f0000001e1ed820 */ /* 0x000fe20000400000 */
[----:B------:R2:W3:Y:S01]  /*e340*/  MUFU.EX2 R121, R39 ;  /* 0x0000002700797308 */ /* 0x0004e20000000800 */
[----:B----4-:R-:W-:Y:S01]  /*e350*/  @!P3 FMUL R35, R35, R35 ;  /* 0x000000232323b220 */ /* 0x010fe20000400000 */
[----:B------:R-:W-:-:S05]  /*e360*/  FSETP.GEU.AND P3, PT, R43, -126, PT ;  /* 0xc2fc00002b00780b */ /* 0x000fca0003f6e000 */
[----:B------:R-:W-:Y:S01]  /*e370*/  @!P2 FMUL R42, R42, 0.5 ;  /* 0x3f0000002a2aa820 */ /* 0x000fe20000400000 */
[----:B------:R4:W5:Y:S01]  /*e380*/  MUFU.EX2 R117, R30 ;  /* 0x0000001e00757308 */ /* 0x0009620000000800 */
[----:B-1----:R-:W-:Y:S01]  /*e390*/  @!P4 FMUL R116, R116, R116 ;  /* 0x000000747474c220 */ /* 0x002fe20000400000 */
[----:B------:R-:W-:Y:S01]  /*e3a0*/  FSETP.GEU.AND P4, PT, R47, -126, PT ;  /* 0xc2fc00002f00780b */ /* 0x000fe20003f8e000 */
[--C-:B--2---:R-:W-:Y:S01]  /*e3b0*/  FFMA R39, R54, UR13, -R129.reuse ;  /* 0x0000000d36277c23 */ /* 0x104fe20008000881 */
[--C-:B------:R-:W-:Y:S01]  /*e3c0*/  FFMA R54, R82, UR13, -R129.reuse ;  /* 0x0000000d52367c23 */ /* 0x100fe20008000881 */
[--C-:B------:R-:W-:Y:S01]  /*e3d0*/  FFMA R82, R94, UR13, -R129.reuse ;  /* 0x0000000d5e527c23 */ /* 0x100fe20008000881 */
[----:B------:R-:W-:Y:S01]  /*e3e0*/  FFMA R94, R111, UR13, -R129 ;  /* 0x0000000d6f5e7c23 */ /* 0x000fe20008000881 */
[----:B------:R-:W-:Y:S01]  /*e3f0*/  @!P3 FMUL R43, R43, 0.5 ;  /* 0x3f0000002b2bb820 */ /* 0x000fe20000400000 */
[----:B------:R-:W1:Y:S01]  /*e400*/  MUFU.EX2 R42, R42 ;  /* 0x0000002a002a7308 */ /* 0x000e620000000800 */
[----:B---3--:R-:W-:Y:S01]  /*e410*/  @!P6 FMUL R121, R121, R121 ;  /* 0x000000797979e220 */ /* 0x008fe20000400000 */
[----:B------:R-:W-:Y:S01]  /*e420*/  FSETP.GEU.AND P6, PT, R50, -126, PT ;  /* 0xc2fc00003200780b */ /* 0x000fe20003fce000 */
[----:B------:R-:W-:Y:S01]  /*e430*/  FADD R111, R41, R72 ;  /* 0x00000048296f7221 */ /* 0x000fe20000000000 */
[----:B----4-:R-:W-:Y:S01]  /*e440*/  FADD R30, R13, R56 ;  /* 0x000000380d1e7221 */ /* 0x010fe20000000000 */
[----:B------:R-:W-:-:S02]  /*e450*/  SHF.L.U32 R13, R4, 0x1f, RZ ;  /* 0x0000001f040d7819 */ /* 0x000fc400000006ff */
[----:B------:R-:W-:Y:S01]  /*e460*/  @!P4 FMUL R47, R47, 0.5 ;  /* 0x3f0000002f2fc820 */ /* 0x000fe20000400000 */
[----:B------:R2:W3:Y:S01]  /*e470*/  MUFU.EX2 R120, R43 ;  /* 0x0000002b00787308 */ /* 0x0004e20000000800 */
[----:B-----5:R-:W-:Y:S01]  /*e480*/  @!P5 FMUL R117, R117, R117 ;  /* 0x000000757575d220 */ /* 0x020fe20000400000 */
[----:B------:R-:W-:Y:S01]  /*e490*/  FSETP.GEU.AND P5, PT, R51, -126, PT ;  /* 0xc2fc00003300780b */ /* 0x000fe20003fae000 */
[----:B------:R-:W-:Y:S01]  /*e4a0*/  FADD R26, R26, R111 ;  /* 0x0000006f1a1a7221 */ /* 0x000fe20000000000 */
[C---:B------:R-:W-:Y:S01]  /*e4b0*/  FADD R111, R40.reuse, R97 ;  /* 0x00000061286f7221 */ /* 0x040fe20000000000 */
[----:B------:R-:W-:Y:S02]  /*e4c0*/  F2FP.F16.F32.PACK_AB R40, R40, R41 ;  /* 0x000000292828723e */ /* 0x000fe400000000ff */
[----:B------:R-:W-:Y:S01]  /*e4d0*/  @!P6 FMUL R50, R50, 0.5 ;  /* 0x3f0000003232e820 */ /* 0x000fe20000400000 */
[----:B------:R4:W5:Y:S01]  /*e4e0*/  MUFU.EX2 R125, R47 ;  /* 0x0000002f007d7308 */ /* 0x0009620000000800 */
[----:B-1----:R-:W-:Y:S01]  /*e4f0*/  @!P2 FMUL R42, R42, R42 ;  /* 0x0000002a2a2aa220 */ /* 0x002fe20000400000 */
[----:B------:R-:W-:Y:S01]  /*e500*/  FSETP.GEU.AND P2, PT, R55, -126, PT ;  /* 0xc2fc00003700780b */ /* 0x000fe20003f4e000 */
[--C-:B--2---:R-:W-:Y:S01]  /*e510*/  FFMA R43, R62, UR13, -R129.reuse ;  /* 0x0000000d3e2b7c23 */ /* 0x104fe20008000881 */
[----:B------:R-:W-:Y:S01]  /*e520*/  FFMA R62, R98, UR13, -R129 ;  /* 0x0000000d623e7c23 */ /* 0x000fe20008000881 */
[----:B------:R-:W-:Y:S01]  /*e530*/  FADD R30, R30, R111 ;  /* 0x0000006f1e1e7221 */ /* 0x000fe20000000000 */
[--C-:B------:R-:W-:Y:S01]  /*e540*/  FFMA R98, R118, UR13, -R129.reuse ;  /* 0x0000000d76627c23 */ /* 0x100fe20008000881 */
[----:B------:R-:W-:Y:S01]  /*e550*/  @!P5 FMUL R51, R51, 0.5 ;  /* 0x3f0000003333d820 */ /* 0x000fe20000400000 */
[----:B------:R1:W2:Y:S01]  /*e560*/  MUFU.EX2 R105, R50 ;  /* 0x0000003200697308 */ /* 0x0002a20000000800 */
[----:B---3--:R-:W-:Y:S01]  /*e570*/  @!P3 FMUL R120, R120, R120 ;  /* 0x000000787878b220 */ /* 0x008fe20000400000 */
[----:B------:R-:W-:Y:S01]  /*e580*/  FSETP.GEU.AND P3, PT, R39, -126, PT ;  /* 0xc2fc00002700780b */ /* 0x000fe20003f6e000 */
[--C-:B----4-:R-:W-:Y:S01]  /*e590*/  FFMA R47, R70, UR13, -R129.reuse ;  /* 0x0000000d462f7c23 */ /* 0x110fe20008000881 */
[--C-:B------:R-:W-:Y:S01]  /*e5a0*/  FFMA R70, R114, UR13, -R129.reuse ;  /* 0x0000000d72467c23 */ /* 0x100fe20008000881 */
[----:B------:R-:W-:Y:S01]  /*e5b0*/  FADD R114, R25, R60 ;  /* 0x0000003c19727221 */ /* 0x000fe20000000000 */
[----:B------:R-:W-:Y:S01]  /*e5c0*/  FADD R118, R53, R12 ;  /* 0x0000000c35767221 */ /* 0x000fe20000000000 */
[----:B------:R-:W-:Y:S01]  /*e5d0*/  @!P2 FMUL R55, R55, 0.5 ;  /* 0x3f0000003737a820 */ /* 0x000fe20000400000 */
[----:B------:R3:W4:Y:S01]  /*e5e0*/  MUFU.EX2 R124, R51 ;  /* 0x00000033007c7308 */ /* 0x0007220000000800 */
[----:B-----5:R-:W-:Y:S01]  /*e5f0*/  @!P4 FMUL R125, R125, R125 ;  /* 0x0000007d7d7dc220 */ /* 0x020fe20000400000 */
[----:B------:R-:W-:Y:S01]  /*e600*/  FSETP.GEU.AND P4, PT, R58, -126, PT ;  /* 0xc2fc00003a00780b */ /* 0x000fe20003f8e000 */
[--C-:B-1----:R-:W-:Y:S01]  /*e610*/  FFMA R50, R74, UR13, -R129.reuse ;  /* 0x0000000d4a327c23 */ /* 0x102fe20008000881 */
[--C-:B------:R-:W-:Y:S01]  /*e620*/  FFMA R74, R122, UR13, -R129.reuse ;  /* 0x0000000d7a4a7c23 */ /* 0x100fe20008000881 */
[----:B------:R-:W-:Y:S01]  /*e630*/  FADD R122, R15, R160 ;  /* 0x000000a00f7a7221 */ /* 0x000fe20000000000 */
[----:B------:R-:W-:Y:S01]  /*e640*/  F2FP.F16.F32.PACK_AB R60, R60, R61 ;  /* 0x0000003d3c3c723e */ /* 0x000fe200000000ff */
[----:B------:R-:W-:Y:S01]  /*e650*/  @!P3 FMUL R39, R39, 0.5 ;  /* 0x3f0000002727b820 */ /* 0x000fe20000400000 */
[----:B------:R1:W5:Y:S01]  /*e660*/  MUFU.EX2 R128, R55 ;  /* 0x0000003700807308 */ /* 0x0003620000000800 */
[----:B--2---:R-:W-:Y:S01]  /*e670*/  @!P6 FMUL R105, R105, R105 ;  /* 0x000000696969e220 */ /* 0x004fe20000400000 */
[----:B------:R-:W-:Y:S01]  /*e680*/  FSETP.GEU.AND P6, PT, R132, -126, PT ;  /* 0xc2fc00008400780b */ /* 0x000fe20003fce000 */
[--C-:B---3--:R-:W-:Y:S01]  /*e690*/  FFMA R51, R78, UR13, -R129.reuse ;  /* 0x0000000d4e337c23 */ /* 0x108fe20008000881 */
[----:B------:R-:W-:Y:S01]  /*e6a0*/  FFMA R78, R126, UR13, -R129 ;  /* 0x0000000d7e4e7c23 */ /* 0x000fe20008000881 */
[----:B------:R-:W-:Y:S01]  /*e6b0*/  FADD R126, R16, R23 ;  /* 0x00000017107e7221 */ /* 0x000fe20000000000 */
[----:B------:R-:W-:Y:S01]  /*e6c0*/  F2FP.F16.F32.PACK_AB R56, R56, R57 ;  /* 0x000000393838723e */ /* 0x000fe200000000ff */
[----:B------:R-:W-:Y:S01]  /*e6d0*/  @!P4 FMUL R58, R58, 0.5 ;  /* 0x3f0000003a3ac820 */ /* 0x000fe20000400000 */
[----:B------:R-:W2:Y:S01]  /*e6e0*/  MUFU.EX2 R39, R39 ;  /* 0x0000002700277308 */ /* 0x000ea20000000800 */
[--C-:B-1----:R-:W-:Y:S01]  /*e6f0*/  FFMA R55, R86, UR13, -R129.reuse ;  /* 0x0000000d56377c23 */ /* 0x102fe20008000881 */
[--C-:B------:R-:W-:Y:S01]  /*e700*/  FFMA R86, R87, UR13, -R129.reuse ;  /* 0x0000000d57567c23 */ /* 0x100fe20008000881 */
[----:B----4-:R-:W-:Y:S01]  /*e710*/  @!P5 FMUL R124, R124, R124 ;  /* 0x0000007c7c7cd220 */ /* 0x010fe20000400000 */
[----:B------:R-:W-:Y:S01]  /*e720*/  FSETP.GEU.AND P5, PT, R43, -126, PT ;  /* 0xc2fc00002b00780b */ /* 0x000fe20003fae000 */
[--C-:B------:R-:W-:Y:S01]  /*e730*/  FFMA R87, R91, UR13, -R129.reuse ;  /* 0x0000000d5b577c23 */ /* 0x100fe20008000881 */
[--C-:B------:R-:W-:Y:S01]  /*e740*/  FFMA R91, R95, UR13, -R129.reuse ;  /* 0x0000000d5f5b7c23 */ /* 0x100fe20008000881 */
[----:B------:R-:W-:Y:S01]  /*e750*/  @!P6 FMUL R132, R132, 0.5 ;  /* 0x3f0000008484e820 */ /* 0x000fe20000400000 */
[----:B------:R1:W3:Y:S01]  /*e760*/  MUFU.EX2 R59, R58 ;  /* 0x0000003a003b7308 */ /* 0x0002e20000000800 */
[----:B-----5:R-:W-:Y:S01]  /*e770*/  @!P2 FMUL R128, R128, R128 ;  /* 0x000000808080a220 */ /* 0x020fe20000400000 */
[----:B------:R-:W-:Y:S01]  /*e780*/  FSETP.GEU.AND P2, PT, R46, -126, PT ;  /* 0xc2fc00002e00780b */ /* 0x000fe20003f4e000 */
[--C-:B------:R-:W-:Y:S01]  /*e790*/  FFMA R95, R99, UR13, -R129.reuse ;  /* 0x0000000d635f7c23 */ /* 0x100fe20008000881 */
[--C-:B------:R-:W-:Y:S01]  /*e7a0*/  FFMA R99, R107, UR13, -R129.reuse ;  /* 0x0000000d6b637c23 */ /* 0x100fe20008000881 */
[----:B------:R-:W-:Y:S01]  /*e7b0*/  FFMA R107, R127, UR13, -R129 ;  /* 0x0000000d7f6b7c23 */ /* 0x000fe20008000881 */
[C---:B------:R-:W-:Y:S01]  /*e7c0*/  FADD R127, R52.reuse, R109 ;  /* 0x0000006d347f7221 */ /* 0x040fe20000000000 */
[----:B------:R-:W-:Y:S01]  /*e7d0*/  F2FP.F16.F32.PACK_AB R52, R52, R53 ;  /* 0x000000353434723e */ /* 0x000fe200000000ff */
[----:B------:R-:W4:Y:S01]  /*e7e0*/  MUFU.EX2 R132, R132 ;  /* 0x0000008400847308 */ /* 0x000f220000000800 */
[----:B--2---:R-:W-:Y:S01]  /*e7f0*/  @!P3 FMUL R39, R39, R39 ;  /* 0x000000272727b220 */ /* 0x004fe20000400000 */
[----:B------:R-:W-:Y:S01]  /*e800*/  FSETP.GEU.AND P3, PT, R63, -126, PT ;  /* 0xc2fc00003f00780b */ /* 0x000fe20003f6e000 */
[--C-:B-1----:R-:W-:Y:S01]  /*e810*/  FFMA R58, R90, UR13, -R129.reuse ;  /* 0x0000000d5a3a7c23 */ /* 0x102fe20008000881 */
[----:B------:R-:W-:Y:S01]  /*e820*/  @!P5 FMUL R43, R43, 0.5 ;  /* 0x3f0000002b2bd820 */ /* 0x000fe20000400000 */
[--C-:B------:R-:W-:Y:S01]  /*e830*/  FFMA R90, R103, UR13, -R129.reuse ;  /* 0x0000000d675a7c23 */ /* 0x100fe20008000881 */
[----:B------:R-:W-:Y:S01]  /*e840*/  FFMA R103, R115, UR13, -R129 ;  /* 0x0000000d73677c23 */ /* 0x000fe20008000881 */
[----:B------:R-:W-:Y:S01]  /*e850*/  @!P2 FMUL R46, R46, 0.5 ;  /* 0x3f0000002e2ea820 */ /* 0x000fe20000400000 */
[----:B------:R-:W-:Y:S01]  /*e860*/  FADD R115, R164, R77 ;  /* 0x0000004da4737221 */ /* 0x000fe20000000000 */
[----:B---3--:R-:W-:Y:S01]  /*e870*/  @!P4 FMUL R59, R59, R59 ;  /* 0x0000003b3b3bc220 */ /* 0x008fe20000400000 */
[----:B------:R-:W-:Y:S01]  /*e880*/  FSETP.GEU.AND P4, PT, R67, -126, PT ;  /* 0xc2fc00004300780b */ /* 0x000fe20003f8e000 */
[----:B------:R-:W1:Y:S01]  /*e890*/  MUFU.EX2 R43, R43 ;  /* 0x0000002b002b7308 */ /* 0x000e620000000800 */
[----:B------:R-:W-:Y:S01]  /*e8a0*/  FADD R122, R122, R115 ;  /* 0x000000737a7a7221 */ /* 0x000fe20000000000 */
[----:B------:R-:W-:Y:S01]  /*e8b0*/  FADD R115, R19, R100 ;  /* 0x0000006413737221 */ /* 0x000fe20000000000 */
[----:B------:R-:W-:Y:S01]  /*e8c0*/  F2FP.F16.F32.PACK_AB R72, R97, R72 ;  /* 0x000000486148723e */ /* 0x000fe200000000ff */
[----:B------:R-:W-:Y:S01]  /*e8d0*/  @!P3 FMUL R63, R63, 0.5 ;  /* 0x3f0000003f3fb820 */ /* 0x000fe20000400000 */
[----:B----4-:R-:W-:Y:S01]  /*e8e0*/  @!P6 FMUL R132, R132, R132 ;  /* 0x000000848484e220 */ /* 0x010fe20000400000 */
[----:B------:R-:W-:-:S02]  /*e8f0*/  FSETP.GEU.AND P6, PT, R47, -126, PT ;  /* 0xc2fc00002f00780b */ /* 0x000fc40003fce000 */
[----:B------:R-:W2:Y:S01]  /*e900*/  MUFU.EX2 R46, R46 ;  /* 0x0000002e002e7308 */ /* 0x000ea20000000800 */
[----:B------:R-:W-:Y:S01]  /*e910*/  FADD R126, R126, R115 ;  /* 0x000000737e7e7221 */ /* 0x000fe20000000000 */
[----:B------:R-:W-:Y:S01]  /*e920*/  FADD R115, R37, R92 ;  /* 0x0000005c25737221 */ /* 0x000fe20000000000 */
[----:B------:R-:W-:Y:S01]  /*e930*/  F2FP.F16.F32.PACK_AB R41, R132, R59 ;  /* 0x0000003b8429723e */ /* 0x000fe200000000ff */
[----:B------:R-:W-:Y:S02]  /*e940*/  @!P4 FMUL R67, R67, 0.5 ;  /* 0x3f0000004343c820 */ /* 0x000fe40000400000 */
[----:B------:R-:W-:Y:S01]  /*e950*/  FADD R141, R115, R118 ;  /* 0x00000076738d7221 */ /* 0x000fe20000000000 */
[----:B------:R-:W-:Y:S01]  /*e960*/  FADD R118, R36, R69 ;  /* 0x0000004524767221 */ /* 0x000fe20000000000 */
[----:B------:R3:W4:Y:S01]  /*e970*/  MUFU.EX2 R136, R63 ;  /* 0x0000003f00887308 */ /* 0x0007220000000800 */
[----:B-1----:R-:W-:Y:S01]  /*e980*/  @!P5 FMUL R43, R43, R43 ;  /* 0x0000002b2b2bd220 */ /* 0x002fe20000400000 */
[----:B------:R-:W-:Y:S01]  /*e990*/  FSETP.GEU.AND P5, PT, R140, -126, PT ;  /* 0xc2fc00008c00780b */ /* 0x000fe20003fae000 */
[----:B------:R-:W-:Y:S01]  /*e9a0*/  FADD R143, R118, R127 ;  /* 0x0000007f768f7221 */ /* 0x000fe20000000000 */
[----:B------:R-:W-:Y:S01]  /*e9b0*/  @!P6 FMUL R47, R47, 0.5 ;  /* 0x3f0000002f2fe820 */ /* 0x000fe20000400000 */
[----:B------:R-:W-:Y:S01]  /*e9c0*/  FADD R118, R18, R73 ;  /* 0x0000004912767221 */ /* 0x000fe20000000000 */
[----:B------:R-:W-:Y:S01]  /*e9d0*/  FADD R127, R22, R113 ;  /* 0x00000071167f7221 */ /* 0x000fe20000000000 */
[----:B------:R-:W-:Y:S01]  /*e9e0*/  F2FP.F16.F32.PACK_AB R36, R36, R37 ;  /* 0x000000252424723e */ /* 0x000fe200000000ff */
[----:B------:R1:W5:Y:S01]  /*e9f0*/  MUFU.EX2 R71, R67 ;  /* 0x0000004300477308 */ /* 0x0003620000000800 */
[----:B--2---:R-:W-:Y:S01]  /*ea00*/  @!P2 FMUL R46, R46, R46 ;  /* 0x0000002e2e2ea220 */ /* 0x004fe20000400000 */
[----:B------:R-:W-:Y:S01]  /*ea10*/  FSETP.GEU.AND P2, PT, R75, -126, PT ;  /* 0xc2fc00004b00780b */ /* 0x000fe20003f4e000 */
[--C-:B---3--:R-:W-:Y:S01]  /*ea20*/  FFMA R63, R102, UR13, -R129.reuse ;  /* 0x0000000d663f7c23 */ /* 0x108fe20008000881 */
[--C-:B------:R-:W-:Y:S01]  /*ea30*/  FFMA R102, R134, UR13, -R129.reuse ;  /* 0x0000000d86667c23 */ /* 0x100fe20008000881 */
[----:B------:R-:W-:Y:S01]  /*ea40*/  FADD R134, R161, R108 ;  /* 0x0000006ca1867221 */ /* 0x000fe20000000000 */
[----:B------:R-:W-:Y:S01]  /*ea50*/  F2FP.F16.F32.PACK_AB R37, R124, R105 ;  /* 0x000000697c25723e */ /* 0x000fe200000000ff */
[----:B------:R-:W-:Y:S01]  /*ea60*/  @!P5 FMUL R140, R140, 0.5 ;  /* 0x3f0000008c8cd820 */ /* 0x000fe20000400000 */
[----:B------:R-:W2:Y:S01]  /*ea70*/  MUFU.EX2 R47, R47 ;  /* 0x0000002f002f7308 */ /* 0x000ea20000000800 */
[----:B----4-:R-:W-:Y:S01]  /*ea80*/  @!P3 FMUL R136, R136, R136 ;  /* 0x000000888888b220 */ /* 0x010fe20000400000 */
[----:B------:R-:W-:Y:S01]  /*ea90*/  FSETP.GEU.AND P3, PT, R50, -126, PT ;  /* 0xc2fc00003200780b */ /* 0x000fe20003f6e000 */
[----:B-1----:R-:W-:Y:S01]  /*eaa0*/  FFMA R67, R110, UR13, -R129 ;  /* 0x0000000d6e437c23 */ /* 0x002fe20008000881 */
[C---:B------:R-:W-:Y:S01]  /*eab0*/  FADD R110, R48.reuse, R85 ;  /* 0x00000055306e7221 */ /* 0x040fe20000000000 */
[----:B------:R-:W-:-:S02]  /*eac0*/  F2FP.F16.F32.PACK_AB R48, R48, R49 ;  /* 0x000000313030723e */ /* 0x000fc400000000ff */
[----:B------:R-:W-:Y:S01]  /*ead0*/  @!P2 FMUL R75, R75, 0.5 ;  /* 0x3f0000004b4ba820 */ /* 0x000fe20000400000 */
[----:B------:R-:W1:Y:S01]  /*eae0*/  MUFU.EX2 R140, R140 ;  /* 0x0000008c008c7308 */ /* 0x000e620000000800 */
[----:B-----5:R-:W-:Y:S01]  /*eaf0*/  @!P4 FMUL R71, R71, R71 ;  /* 0x000000474747c220 */ /* 0x020fe20000400000 */
[----:B------:R-:W-:Y:S01]  /*eb00*/  FSETP.GEU.AND P4, PT, R51, -126, PT ;  /* 0xc2fc00003300780b */ /* 0x000fe20003f8e000 */
[----:B------:R-:W-:Y:S01]  /*eb10*/  FADD R133, R133, R110 ;  /* 0x0000006e85857221 */ /* 0x000fe20000000000 */
[----:B------:R-:W-:-:S03]  /*eb20*/  FADD R110, R21, R80 ;  /* 0x00000050156e7221 */ /* 0x000fc60000000000 */
[----:B------:R-:W-:Y:S01]  /*eb30*/  @!P3 FMUL R50, R50, 0.5 ;  /* 0x3f0000003232b820 */ /* 0x000fe20000400000 */
[----:B------:R3:W4:Y:S01]  /*eb40*/  MUFU.EX2 R79, R75 ;  /* 0x0000004b004f7308 */ /* 0x0007220000000800 */
[----:B--2---:R-:W-:Y:S01]  /*eb50*/  @!P6 FMUL R47, R47, R47 ;  /* 0x0000002f2f2fe220 */ /* 0x004fe20000400000 */
[----:B------:R-:W-:Y:S01]  /*eb60*/  FSETP.GEU.AND P6, PT, R144, -126, PT ;  /* 0xc2fc00009000780b */ /* 0x000fe20003fce000 */
[----:B------:R-:W-:Y:S01]  /*eb70*/  FADD R137, R137, R110 ;  /* 0x0000006e89897221 */ /* 0x000fe20000000000 */
[----:B------:R-:W-:-:S03]  /*eb80*/  FADD R30, R30, R133 ;  /* 0x000000851e1e7221 */ /* 0x000fc60000000000 */
[----:B------:R-:W-:Y:S01]  /*eb90*/  @!P4 FMUL R51, R51, 0.5 ;  /* 0x3f0000003333c820 */ /* 0x000fe20000400000 */
[----:B------:R-:W2:Y:S01]  /*eba0*/  MUFU.EX2 R50, R50 ;  /* 0x0000003200327308 */ /* 0x000ea20000000800 */
[----:B-1----:R-:W-:Y:S01]  /*ebb0*/  @!P5 FMUL R140, R140, R140 ;  /* 0x0000008c8c8cd220 */ /* 0x002fe20000400000 */
[----:B------:R-:W-:Y:S01]  /*ebc0*/  FSETP.GEU.AND P5, PT, R54, -126, PT ;  /* 0xc2fc00003600780b */ /* 0x000fe20003fae000 */
[----:B---3--:R-:W-:Y:S01]  /*ebd0*/  FFMA R75, R123, UR13, -R129 ;  /* 0x0000000d7b4b7c23 */ /* 0x008fe20008000881 */
[----:B------:R-:W-:Y:S01]  /*ebe0*/  FADD R123, R165, R84 ;  /* 0x00000054a57b7221 */ /* 0x000fe20000000000 */
[----:B------:R-:W-:Y:S02]  /*ebf0*/  FADD R126, R126, R137 ;  /* 0x000000897e7e7221 */ /* 0x000fe40000000000 */
[----:B------:R-:W-:Y:S01]  /*ec00*/  @!P6 FMUL R144, R144, 0.5 ;  /* 0x3f0000009090e820 */ /* 0x000fe20000400000 */
[----:B------:R-:W1:Y:S01]  /*ec10*/  MUFU.EX2 R51, R51 ;  /* 0x0000003300337308 */ /* 0x000e620000000800 */
[----:B----4-:R-:W-:Y:S01]  /*ec20*/  @!P2 FMUL R79, R79, R79 ;  /* 0x0000004f4f4fa220 */ /* 0x010fe20000400000 */
[----:B------:R-:W-:-:S05]  /*ec30*/  FSETP.GEU.AND P2, PT, R55, -126, PT ;  /* 0xc2fc00003700780b */ /* 0x000fca0003f4e000 */
[----:B------:R-:W-:Y:S01]  /*ec40*/  @!P5 FMUL R54, R54, 0.5 ;  /* 0x3f0000003636d820 */ /* 0x000fe20000400000 */
[----:B------:R-:W3:Y:S01]  /*ec50*/  MUFU.EX2 R144, R144 ;  /* 0x0000009000907308 */ /* 0x000ee20000000800 */
[----:B--2---:R-:W-:Y:S01]  /*ec60*/  @!P3 FMUL R50, R50, R50 ;  /* 0x000000323232b220 */ /* 0x004fe20000400000 */
[----:B------:R-:W-:-:S04]  /*ec70*/  FSETP.GEU.AND P3, PT, R83, -126, PT ;  /* 0xc2fc00005300780b */ /* 0x000fc80003f6e000 */
[----:B------:R-:W-:Y:S01]  /*ec80*/  F2FP.F16.F32.PACK_AB R49, R79, R50 ;  /* 0x000000324f31723e */ /* 0x000fe200000000ff */
[----:B------:R-:W-:Y:S01]  /*ec90*/  @!P2 FMUL R55, R55, 0.5 ;  /* 0x3f0000003737a820 */ /* 0x000fe20000400000 */
[----:B------:R-:W2:Y:S01]  /*eca0*/  MUFU.EX2 R54, R54 ;  /* 0x0000003600367308 */ /* 0x000ea20000000800 */
[----:B-1----:R-:W-:Y:S01]  /*ecb0*/  @!P4 FMUL R51, R51, R51 ;  /* 0x000000333333c220 */ /* 0x002fe20000400000 */
[----:B------:R-:W-:-:S05]  /*ecc0*/  FSETP.GEU.AND P4, PT, R86, -126, PT ;  /* 0xc2fc00005600780b */ /* 0x000fca0003f8e000 */
[----:B------:R-:W-:Y:S01]  /*ecd0*/  @!P3 FMUL R83, R83, 0.5 ;  /* 0x3f0000005353b820 */ /* 0x000fe20000400000 */
[----:B------:R-:W1:Y:S01]  /*ece0*/  MUFU.EX2 R55, R55 ;  /* 0x0000003700377308 */ /* 0x000e620000000800 */
        /* <DEDUP_REMOVED lines=8> */
[----:B-1----:R-:W-:Y:S01]  /*ed70*/  @!P2 FMUL R55, R55, R55 ;  /* 0x000000373737a220 */ /* 0x002fe20000400000 */
[----:B------:R-:W-:-:S05]  /*ed80*/  FSETP.GEU.AND P2, PT, R91, -126, PT ;  /* 0xc2fc00005b00780b */ /* 0x000fca0003f4e000 */
[----:B------:R-:W-:Y:S01]  /*ed90*/  @!P5 FMUL R87, R87, 0.5 ;  /* 0x3f0000005757d820 */ /* 0x000fe20000400000 */
[----:B------:R-:W1:Y:S01]  /*eda0*/  MUFU.EX2 R58, R58 ;  /* 0x0000003a003a7308 */ /* 0x000e620000000800 */
[----:B---3--:R-:W-:Y:S01]  /*edb0*/  @!P3 FMUL R83, R83, R83 ;  /* 0x000000535353b220 */ /* 0x008fe20000400000 */
[----:B------:R-:W-:-:S04]  /*edc0*/  FSETP.GEU.AND P3, PT, R82, -126, PT ;  /* 0xc2fc00005200780b */ /* 0x000fc80003f6e000 */
[----:B------:R-:W-:Y:S01]  /*edd0*/  F2FP.F16.F32.PACK_AB R53, R83, R54 ;  /* 0x000000365335723e */ /* 0x000fe200000000ff */
        /* <DEDUP_REMOVED lines=64> */
[----:B------:R-:W-:-:S03]  /*f1e0*/  FSETP.GEU.AND P4, PT, R130, -126, PT ;  /* 0xc2fc00008200780b */ /* 0x000fc60003f8e000 */
[----:B------:R-:W-:Y:S01]  /*f1f0*/  FADD R129, R59, R74 ;  /* 0x0000004a3b817221 */ /* 0x000fe20000000000 */
        /* <DEDUP_REMOVED lines=10> */
[----:B------:R3:W4:Y:S01]  /*f2a0*/  MUFU.EX2 R9, R130 ;  /* 0x0000008200097308 */ /* 0x0007220000000800 */
[----:B--2---:R-:W-:Y:S01]  /*f2b0*/  @!P2 FMUL R107, R107, R107 ;  /* 0x0000006b6b6ba220 */ /* 0x004fe20000400000 */
[----:B------:R-:W-:-:S05]  /*f2c0*/  FSETP.GEU.AND P2, PT, R138, -126, PT ;  /* 0xc2fc00008a00780b */ /* 0x000fca0003f4e000 */
[----:B------:R-:W-:Y:S01]  /*f2d0*/  @!P5 FMUL R163, R163, 0.5 ;  /* 0x3f000000a3a3d820 */ /* 0x000fe20000400000 */
[----:B------:R2:W5:Y:S01]  /*f2e0*/  MUFU.EX2 R10, R131 ;  /* 0x00000083000a7308 */ /* 0x0005620000000800 */
[----:B-1----:R-:W-:Y:S01]  /*f2f0*/  @!P3 FMUL R78, R78, R78 ;  /* 0x0000004e4e4eb220 */ /* 0x002fe20000400000 */
[----:B------:R-:W-:Y:S01]  /*f300*/  FSETP.GEU.AND P3, PT, R102, -126, PT ;  /* 0xc2fc00006600780b */ /* 0x000fe20003f6e000 */
[----:B---3--:R-:W-:Y:S01]  /*f310*/  FADD R130, R28, R61 ;  /* 0x0000003d1c827221 */ /* 0x008fe20000000000 */
[----:B------:R-:W-:Y:S02]  /*f320*/  F2FP.F16.F32.PACK_AB R61, R95, R62 ;  /* 0x0000003e5f3d723e */ /* 0x000fe400000000ff */
[----:B------:R-:W-:Y:S01]  /*f330*/  F2FP.F16.F32.PACK_AB R28, R25, R28 ;  /* 0x0000001c191c723e */ /* 0x000fe200000000ff */
[----:B------:R-:W-:Y:S01]  /*f340*/  @!P2 FMUL R138, R138, 0.5 ;  /* 0x3f0000008a8aa820 */ /* 0x000fe20000400000 */
[----:B------:R-:W-:Y:S01]  /*f350*/  FADD R130, R130, R119 ;  /* 0x0000007782827221 */ /* 0x000fe20000000000 */
[----:B----4-:R-:W-:Y:S01]  /*f360*/  @!P4 FMUL R9, R9, R9 ;  /* 0x000000090909c220 */ /* 0x010fe20000400000 */
[----:B------:R-:W-:Y:S01]  /*f370*/  FSETP.GEU.AND P4, PT, R139, -126, PT ;  /* 0xc2fc00008b00780b */ /* 0x000fe20003f8e000 */
[----:B------:R1:W3:Y:S01]  /*f380*/  MUFU.EX2 R111, R138 ;  /* 0x0000008a006f7308 */ /* 0x0002e20000000800 */
[----:B--2---:R-:W-:Y:S01]  /*f390*/  FADD R131, R33, R96 ;  /* 0x0000006021837221 */ /* 0x004fe20000000000 */
[----:B------:R-:W-:Y:S01]  /*f3a0*/  FADD R119, R44, R101 ;  /* 0x000000652c777221 */ /* 0x000fe20000000000 */
[----:B------:R-:W-:Y:S01]  /*f3b0*/  FADD R141, R130, R141 ;  /* 0x0000008d828d7221 */ /* 0x000fe20000000000 */
[----:B------:R-:W-:Y:S01]  /*f3c0*/  @!P3 FMUL R102, R102, 0.5 ;  /* 0x3f0000006666b820 */ /* 0x000fe20000400000 */
[----:B------:R-:W-:Y:S01]  /*f3d0*/  FADD R131, R131, R106 ;  /* 0x0000006a83837221 */ /* 0x000fe20000000000 */
[----:B------:R-:W-:Y:S01]  /*f3e0*/  FADD R106, R162, R14 ;  /* 0x0000000ea26a7221 */ /* 0x000fe20000000000 */
[----:B-----5:R-:W-:Y:S01]  /*f3f0*/  @!P6 FMUL R10, R10, R10 ;  /* 0x0000000a0a0ae220 */ /* 0x020fe20000400000 */
[----:B------:R-:W-:Y:S01]  /*f400*/  FSETP.GEU.AND P6, PT, R142, -126, PT ;  /* 0xc2fc00008e00780b */ /* 0x000fe20003fce000 */
[----:B-1----:R-:W-:Y:S01]  /*f410*/  FADD R138, R114, R119 ;  /* 0x00000077728a7221 */ /* 0x002fe20000000000 */
[----:B------:R-:W1:Y:S01]  /*f420*/  MUFU.EX2 R102, R102 ;  /* 0x0000006600667308 */ /* 0x000e620000000800 */
[----:B------:R-:W-:Y:S01]  /*f430*/  FADD R135, R135, R106 ;  /* 0x0000006a87877221 */ /* 0x000fe20000000000 */
[----:B------:R-:W-:Y:S01]  /*f440*/  @!P4 FMUL R139, R139, 0.5 ;  /* 0x3f0000008b8bc820 */ /* 0x000fe20000400000 */
[----:B------:R-:W-:Y:S01]  /*f450*/  FADD R119, R167, R88 ;  /* 0x00000058a7777221 */ /* 0x000fe20000000000 */
[----:B------:R-:W-:Y:S01]  /*f460*/  FADD R114, R168, R93 ;  /* 0x0000005da8727221 */ /* 0x000fe20000000000 */
[----:B------:R-:W-:Y:S01]  /*f470*/  FADD R26, R26, R131 ;  /* 0x000000831a1a7221 */ /* 0x000fe20000000000 */
[----:B------:R-:W-:Y:S01]  /*f480*/  FADD R122, R122, R135 ;  /* 0x000000877a7a7221 */ /* 0x000fe20000000000 */
[----:B---3--:R-:W-:Y:S01]  /*f490*/  @!P2 FMUL R111, R111, R111 ;  /* 0x0000006f6f6fa220 */ /* 0x008fe20000400000 */
[----:B------:R2:W3:Y:S01]  /*f4a0*/  MUFU.EX2 R106, R139 ;  /* 0x0000008b006a7308 */ /* 0x0004e20000000800 */
[----:B------:R-:W-:Y:S01]  /*f4b0*/  FSETP.GEU.AND P2, PT, R146, -126, PT ;  /* 0xc2fc00009200780b */ /* 0x000fe20003f4e000 */
[----:B------:R-:W-:Y:S01]  /*f4c0*/  FADD R143, R138, R143 ;  /* 0x0000008f8a8f7221 */ /* 0x000fe20000000000 */
[----:B------:R-:W-:Y:S01]  /*f4d0*/  @!P6 FMUL R142, R142, 0.5 ;  /* 0x3f0000008e8ee820 */ /* 0x000fe20000400000 */
[----:B------:R-:W-:Y:S01]  /*f4e0*/  FADD R170, R50, R111 ;  /* 0x0000006f32aa7221 */ /* 0x000fe20000000000 */
[----:B------:R-:W-:Y:S01]  /*f4f0*/  FADD R26, R26, R141 ;  /* 0x0000008d1a1a7221 */ /* 0x000fe20000000000 */
[----:B------:R-:W-:Y:S01]  /*f500*/  FADD R30, R30, R143 ;  /* 0x0000008f1e1e7221 */ /* 0x000fe20000000000 */
[----:B------:R-:W-:Y:S01]  /*f510*/  F2FP.F16.F32.PACK_AB R25, R112, R27 ;  /* 0x0000001b7019723e */ /* 0x000fe200000000ff */
[----:B------:R4:W5:Y:S01]  /*f520*/  MUFU.EX2 R110, R142 ;  /* 0x0000008e006e7308 */ /* 0x0009620000000800 */
[----:B-1----:R-:W-:Y:S01]  /*f530*/  @!P3 FMUL R102, R102, R102 ;  /* 0x000000666666b220 */ /* 0x002fe20000400000 */
[----:B------:R-:W-:Y:S01]  /*f540*/  FSETP.GEU.AND P3, PT, R145, -126, PT ;  /* 0xc2fc00009100780b */ /* 0x000fe20003f6e000 */
[----:B--2---:R-:W-:Y:S01]  /*f550*/  FADD R139, R114, R123 ;  /* 0x0000007b728b7221 */ /* 0x004fe20000000000 */
[----:B------:R-:W-:Y:S01]  /*f560*/  FADD R114, R29, R64 ;  /* 0x000000401d727221 */ /* 0x000fe20000000000 */
[----:B------:R-:W-:Y:S01]  /*f570*/  FADD R123, R20, R81 ;  /* 0x00000051147b7221 */ /* 0x000fe20000000000 */
[----:B------:R-:W-:Y:S01]  /*f580*/  @!P2 FMUL R146, R146, 0.5 ;  /* 0x3f0000009292a820 */ /* 0x000fe20000400000 */
[----:B------:R-:W-:Y:S01]  /*f590*/  F2FP.F16.F32.PACK_AB R44, R44, R45 ;  /* 0x0000002d2c2c723e */ /* 0x000fe200000000ff */
[----:B------:R-:W1:Y:S01]  /*f5a0*/  MUFU.EX2 R163, R163 ;  /* 0x000000a300a37308 */ /* 0x000e620000000800 */
[----:B---3--:R-:W-:Y:S01]  /*f5b0*/  @!P4 FMUL R106, R106, R106 ;  /* 0x0000006a6a6ac220 */ /* 0x008fe20000400000 */
[----:B------:R-:W-:Y:S01]  /*f5c0*/  FSETP.GEU.AND P4, PT, R147, -126, PT ;  /* 0xc2fc00009300780b */ /* 0x000fe20003f8e000 */
[----:B----4-:R-:W-:Y:S01]  /*f5d0*/  FADD R142, R119, R134 ;  /* 0x00000086778e7221 */ /* 0x010fe20000000000 */
[----:B------:R-:W-:Y:S01]  /*f5e0*/  FADD R134, R114, R123 ;  /* 0x0000007b72867221 */ /* 0x000fe20000000000 */
[----:B------:R-:W-:Y:S01]  /*f5f0*/  FADD R114, R27, R58 ;  /* 0x0000003a1b727221 */ /* 0x000fe20000000000 */
[----:B------:R-:W-:Y:S01]  /*f600*/  FADD R123, R112, R87 ;  /* 0x00000057707b7221 */ /* 0x000fe20000000000 */
[----:B------:R-:W-:Y:S01]  /*f610*/  @!P3 FMUL R145, R145, 0.5 ;  /* 0x3f0000009191b820 */ /* 0x000fe20000400000 */
[----:B------:R2:W3:Y:S01]  /*f620*/  MUFU.EX2 R119, R146 ;  /* 0x0000009200777308 */ /* 0x0004e20000000800 */
[----:B------:R-:W-:Y:S01]  /*f630*/  FADD R171, R114, R129 ;  /* 0x0000008172ab7221 */ /* 0x000fe20000000000 */
[----:B------:R-:W-:Y:S01]  /*f640*/  FADD R114, R120, R99 ;  /* 0x0000006378727221 */ /* 0x000fe20000000000 */
[----:B-----5:R-:W-:Y:S01]  /*f650*/  @!P6 FMUL R110, R110, R110 ;  /* 0x0000006e6e6ee220 */ /* 0x020fe20000400000 */
[----:B------:R-:W-:Y:S01]  /*f660*/  FSETP.GEU.AND P6, PT, R149, -126, PT ;  /* 0xc2fc00009500780b */ /* 0x000fe20003fce000 */
[----:B------:R-:W-:Y:S01]  /*f670*/  FADD R139, R139, R142 ;  /* 0x0000008e8b8b7221 */ /* 0x000fe20000000000 */
[----:B------:R-:W-:Y:S01]  /*f680*/  F2FP.F16.F32.PACK_AB R27, R34, R31 ;  /* 0x0000001f221b723e */ /* 0x000fe200000000ff */
[----:B------:R-:W-:Y:S01]  /*f690*/  @!P4 FMUL R147, R147, 0.5 ;  /* 0x3f0000009393c820 */ /* 0x000fe20000400000 */
[----:B------:R4:W5:Y:S01]  /*f6a0*/  MUFU.EX2 R115, R145 ;  /* 0x0000009100737308 */ /* 0x0009620000000800 */
[----:B--2---:R-:W-:Y:S01]  /*f6b0*/  FADD R146, R132, R75 ;  /* 0x0000004b84927221 */ /* 0x004fe20000000000 */
[----:B------:R-:W-:Y:S01]  /*f6c0*/  FADD R139, R122, R139 ;  /* 0x0000008b7a8b7221 */ /* 0x000fe20000000000 */
[----:B-1----:R-:W-:Y:S01]  /*f6d0*/  @!P5 FMUL R163, R163, R163 ;  /* 0x000000a3a3a3d220 */ /* 0x002fe20000400000 */
[----:B------:R-:W-:Y:S01]  /*f6e0*/  F2FP.F16.F32.PACK_AB R45, R71, R46 ;  /* 0x0000002e472d723e */ /* 0x000fe200000000ff */
[----:B------:R-:W-:Y:S01]  /*f6f0*/  FADD R173, R123, R146 ;  /* 0x000000927bad7221 */ /* 0x000fe20000000000 */
[----:B------:R-:W-:Y:S01]  /*f700*/  FADD R123, R79, R106 ;  /* 0x0000006a4f7b7221 */ /* 0x000fe20000000000 */
[----:B------:R-:W-:Y:S01]  /*f710*/  FADD R146, R42, R67 ;  /* 0x000000432a927221 */ /* 0x000fe20000000000 */
[----:B------:R-:W-:Y:S01]  /*f720*/  FADD R26, R26, R139 ;  /* 0x0000008b1a1a7221 */ /* 0x000fe20000000000 */
[----:B----4-:R-:W-:Y:S01]  /*f730*/  FADD R145, R118, R127 ;  /* 0x0000007f76917221 */ /* 0x010fe20000000000 */
[----:B---3--:R-:W-:Y:S01]  /*f740*/  @!P2 FMUL R119, R119, R119 ;  /* 0x000000777777a220 */ /* 0x008fe20000400000 */
[----:B------:R1:W2:Y:S01]  /*f750*/  MUFU.EX2 R118, R147 ;  /* 0x0000009300767308 */ /* 0x0002a20000000800 */
[----:B------:R-:W-:Y:S01]  /*f760*/  FSETP.GEU.AND P2, PT, R150, -126, PT ;  /* 0xc2fc00009600780b */ /* 0x000fe20003f4e000 */
[----:B------:R-:W-:Y:S01]  /*f770*/  FADD R180, R114, R123 ;  /* 0x0000007b72b47221 */ /* 0x000fe20000000000 */
[----:B------:R-:W-:Y:S01]  /*f780*/  FADD R114, R31, R82 ;  /* 0x000000521f727221 */ /* 0x000fe20000000000 */
[----:B------:R-:W-:Y:S01]  /*f790*/  FADD R127, R117, R66 ;  /* 0x00000042757f7221 */ /* 0x000fe20000000000 */
[----:B------:R-:W-:Y:S01]  /*f7a0*/  FADD R123, R34, R91 ;  /* 0x0000005b227b7221 */ /* 0x000fe20000000000 */
[----:B-----5:R-:W-:Y:S01]  /*f7b0*/  @!P3 FMUL R115, R115, R115 ;  /* 0x000000737373b220 */ /* 0x020fe20000400000 */
[----:B------:R-:W-:Y:S01]  /*f7c0*/  FSETP.GEU.AND P3, PT, R169, -126, PT ;  /* 0xc2fc0000a900780b */ /* 0x000fe20003f6e000 */
[----:B------:R-:W-:Y:S01]  /*f7d0*/  FADD R178, R127, R170 ;  /* 0x000000aa7fb27221 */ /* 0x000fe20000000000 */
[----:B-1----:R-:W-:Y:S01]  /*f7e0*/  FADD R147, R43, R78 ;  /* 0x0000004e2b937221 */ /* 0x002fe20000000000 */
[----:B------:R-:W-:Y:S01]  /*f7f0*/  FADD R170, R136, R107 ;  /* 0x0000006b88aa7221 */ /* 0x000fe20000000000 */
[----:B------:R-:W-:Y:S01]  /*f800*/  @!P6 FMUL R149, R149, 0.5 ;  /* 0x3f0000009595e820 */ /* 0x000fe20000400000 */
[----:B------:R-:W-:Y:S01]  /*f810*/  FADD R172, R54, R119 ;  /* 0x0000007736ac7221 */ /* 0x000fe20000000000 */
[----:B------:R-:W-:Y:S01]  /*f820*/  FADD R174, R114, R147 ;  /* 0x0000009372ae7221 */ /* 0x000fe20000000000 */
[----:B------:R-:W-:Y:S01]  /*f830*/  @!P2 FMUL R150, R150, 0.5 ;  /* 0x3f0000009696a820 */ /* 0x000fe20000400000 */
[----:B------:R-:W-:Y:S01]  /*f840*/  FADD R175, R123, R170 ;  /* 0x000000aa7baf7221 */ /* 0x000fe20000000000 */
[----:B------:R-:W-:Y:S01]  /*f850*/  FADD R123, R35, R62 ;  /* 0x0000003e237b7221 */ /* 0x000fe20000000000 */
[----:B--2---:R-:W-:Y:S01]  /*f860*/  @!P4 FMUL R118, R118, R118 ;  /* 0x000000767676c220 */ /* 0x004fe20000400000 */
[----:B------:R-:W-:Y:S01]  /*f870*/  FSETP.GEU.AND P4, PT, R151, -126, PT ;  /* 0xc2fc00009700780b */ /* 0x000fe20003f8e000 */
[----:B------:R1:W2:Y:S01]  /*f880*/  MUFU.EX2 R114, R150 ;  /* 0x0000009600727308 */ /* 0x0002a20000000800 */
[----:B------:R-:W-:Y:S01]  /*f890*/  FADD R170, R46, R9 ;  /* 0x000000092eaa7221 */ /* 0x000fe20000000000 */
[----:B------:R-:W-:Y:S01]  /*f8a0*/  @!P3 FMUL R169, R169, 0.5 ;  /* 0x3f000000a9a9b820 */ /* 0x000fe20000400000 */
[----:B------:R-:W-:Y:S01]  /*f8b0*/  FADD R147, R105, R70 ;  /* 0x0000004669937221 */ /* 0x000fe20000000000 */
[----:B------:R-:W-:Y:S01]  /*f8c0*/  FADD R145, R134, R145 ;  /* 0x0000009186917221 */ /* 0x000fe20000000000 */
[----:B------:R-:W-:Y:S01]  /*f8d0*/  FADD R176, R123, R170 ;  /* 0x000000aa7bb07221 */ /* 0x000fe20000000000 */
[----:B------:R-:W-:Y:S01]  /*f8e0*/  FADD R170, R83, R118 ;  /* 0x0000007653aa7221 */ /* 0x000fe20000000000 */
[----:B------:R-:W-:Y:S01]  /*f8f0*/  FADD R179, R147, R172 ;  /* 0x000000ac93b37221 */ /* 0x000fe20000000000 */
[----:B------:R3:W4:Y:S01]  /*f900*/  MUFU.EX2 R129, R149 ;  /* 0x0000009500817308 */ /* 0x0007220000000800 */
[----:B------:R-:W-:Y:S01]  /*f910*/  FADD R147, R116, R63 ;  /* 0x0000003f74937221 */ /* 0x000fe20000000000 */
[----:B-1----:R-:W-:Y:S01]  /*f920*/  FADD R150, R47, R102 ;  /* 0x000000662f967221 */ /* 0x002fe20000000000 */
[----:B------:R-:W-:Y:S01]  /*f930*/  FADD R171, R171, R178 ;  /* 0x000000b2abab7221 */ /* 0x000fe20000000000 */
[----:B------:R-:W-:Y:S01]  /*f940*/  @!P4 FMUL R151, R151, 0.5 ;  /* 0x3f0000009797c820 */ /* 0x000fe20000400000 */
[----:B------:R-:W-:Y:S01]  /*f950*/  FADD R173, R173, R180 ;  /* 0x000000b4adad7221 */ /* 0x000fe20000000000 */
[----:B------:R-:W-:Y:S01]  /*f960*/  FADD R172, R147, R150 ;  /* 0x0000009693ac7221 */ /* 0x000fe20000000000 */
[----:B------:R-:W-:Y:S01]  /*f970*/  FADD R147, R39, R98 ;  /* 0x0000006227937221 */ /* 0x000fe20000000000 */
[----:B------:R1:W5:Y:S01]  /*f980*/  MUFU.EX2 R127, R169 ;  /* 0x000000a9007f7308 */ /* 0x0003620000000800 */
[----:B--2---:R-:W-:Y:S01]  /*f990*/  @!P2 FMUL R114, R114, R114 ;  /* 0x000000727272a220 */ /* 0x004fe20000400000 */
[----:B------:R-:W-:Y:S01]  /*f9a0*/  FSETP.GEU.AND P2, PT, R148, -126, PT ;  /* 0xc2fc00009400780b */ /* 0x000fe20003f4e000 */
[----:B---3--:R-:W-:Y:S01]  /*f9b0*/  FADD R149, R51, R110 ;  /* 0x0000006e33957221 */ /* 0x008fe20000000000 */
[----:B------:R-:W-:Y:S01]  /*f9c0*/  FADD R176, R176, R179 ;  /* 0x000000b3b0b07221 */ /* 0x000fe20000000000 */
[----:B------:R-:W-:Y:S01]  /*f9d0*/  FADD R150, R55, R114 ;  /* 0x0000007237967221 */ /* 0x000fe20000000000 */
[----:B------:R-:W-:Y:S01]  /*f9e0*/  FADD R145, R126, R145 ;  /* 0x000000917e917221 */ /* 0x000fe20000000000 */
[----:B------:R-:W-:Y:S01]  /*f9f0*/  FADD R177, R146, R149 ;  /* 0x0000009592b17221 */ /* 0x000fe20000000000 */
[----:B------:R2:W3:Y:S01]  /*fa00*/  MUFU.EX2 R123, R151 ;  /* 0x00000097007b7308 */ /* 0x0004e20000000800 */
[----:B------:R-:W-:Y:S01]  /*fa10*/  FADD R146, R125, R94 ;  /* 0x0000005e7d927221 */ /* 0x000fe20000000000 */
[----:B------:R-:W-:Y:S01]  /*fa20*/  FADD R149, R144, R115 ;  /* 0x0000007390957221 */ /* 0x000fe20000000000 */
[----:B-1----:R-:W-:Y:S01]  /*fa30*/  FADD R169, R71, R10 ;  /* 0x0000000a47a97221 */ /* 0x002fe20000000000 */
[----:B----4-:R-:W-:Y:S01]  /*fa40*/  @!P6 FMUL R129, R129, R129 ;  /* 0x000000818181e220 */ /* 0x010fe20000400000 */
[----:B------:R-:W-:Y:S01]  /*fa50*/  FADD R147, R147, R150 ;  /* 0x0000009693937221 */ /* 0x000fe20000000000 */
[----:B------:R-:W-:Y:S01]  /*fa60*/  FADD R182, R146, R149 ;  /* 0x0000009592b67221 */ /* 0x000fe20000000000 */
[----:B------:R-:W-:Y:S01]  /*fa70*/  FADD R146, R38, R95 ;  /* 0x0000005f26927221 */ /* 0x000fe20000000000 */
[----:B------:R-:W-:Y:S01]  /*fa80*/  FADD R149, R124, R103 ;  /* 0x000000677c957221 */ /* 0x000fe20000000000 */
[----:B-----5:R-:W-:Y:S01]  /*fa90*/  @!P3 FMUL R127, R127, R127 ;  /* 0x0000007f7f7fb220 */ /* 0x020fe20000400000 */
[----:B------:R-:W-:Y:S01]  /*faa0*/  @!P2 FMUL R148, R148, 0.5 ;  /* 0x3f0000009494a820 */ /* 0x000fe20000400000 */
[----:B------:R-:W-:Y:S01]  /*fab0*/  FADD R169, R146, R169 ;  /* 0x000000a992a97221 */ /* 0x000fe20000000000 */
[----:B------:R-:W-:Y:S01]  /*fac0*/  FADD R184, R149, R170 ;  /* 0x000000aa95b87221 */ /* 0x000fe20000000000 */
[----:B------:R-:W-:Y:S01]  /*fad0*/  FADD R146, R121, R90 ;  /* 0x0000005a79927221 */ /* 0x000fe20000000000 */
[----:B--2---:R-:W-:Y:S01]  /*fae0*/  FADD R151, R140, R127 ;  /* 0x0000007f8c977221 */ /* 0x004fe20000000000 */
[----:B------:R-:W-:Y:S01]  /*faf0*/  FADD R149, R128, R129 ;  /* 0x0000008180957221 */ /* 0x000fe20000000000 */
[----:B------:R-:W1:Y:S01]  /*fb00*/  MUFU.EX2 R148, R148 ;  /* 0x0000009400947308 */ /* 0x000e620000000800 */
[----:B---3--:R-:W-:Y:S01]  /*fb10*/  @!P4 FMUL R123, R123, R123 ;  /* 0x0000007b7b7bc220 */ /* 0x008fe20000400000 */
        /* <DEDUP_REMOVED lines=12> */
[----:B------:R-:W-:Y:S01]  /*fbe0*/  FADD R145, R30, R145 ;  /* 0x000000911e917221 */ /* 0x000fe20000000000 */
[----:B------:R-:W-:Y:S01]  /*fbf0*/  F2FP.F16.F32.PACK_AB R64, R65, R96 ;  /* 0x000000604140723e */ /* 0x000fe200000000ff */
[----:B------:R-:W-:Y:S01]  /*fc00*/  FADD R171, R171, R174 ;  /* 0x000000aeabab7221 */ /* 0x000fe20000000000 */
[----:B------:R-:W-:Y:S01]  /*fc10*/  FADD R146, R175, R146 ;  /* 0x00000092af927221 */ /* 0x000fe20000000000 */
[----:B------:R-:W-:Y:S01]  /*fc20*/  F2FP.F16.F32.PACK_AB R65, R99, R66 ;  /* 0x000000426341723e */ /* 0x000fe200000000ff */
[----:B------:R-:W-:Y:S01]  /*fc30*/  FADD R26, R26, R145 ;  /* 0x000000911a1a7221 */ /* 0x000fe20000000000 */
[----:B------:R-:W-:Y:S01]  /*fc40*/  F2FP.F16.F32.PACK_AB R66, R68, R89 ;  /* 0x000000594442723e */ /* 0x000fe200000000ff */
[----:B------:R-:W-:Y:S01]  /*fc50*/  FADD R146, R173, R146 ;  /* 0x00000092ad927221 */ /* 0x000fe20000000000 */
[----:B------:R-:W-:Y:S01]  /*fc60*/  F2FP.F16.F32.PACK_AB R68, R69, R92 ;  /* 0x0000005c4544723e */ /* 0x000fe200000000ff */
[----:B-1----:R-:W-:Y:S01]  /*fc70*/  @!P2 FMUL R148, R148, R148 ;  /* 0x000000949494a220 */ /* 0x002fe20000400000 */
[----:B------:R-:W-:Y:S01]  /*fc80*/  F2FP.F16.F32.PACK_AB R69, R103, R70 ;  /* 0x000000466745723e */ /* 0x000fe200000000ff */
[----:B------:R-:W-:Y:S01]  /*fc90*/  FADD R171, R171, R146 ;  /* 0x00000092abab7221 */ /* 0x000fe20000000000 */
        /* <DEDUP_REMOVED lines=11> */
[-C--:B------:R-:W-:Y:S01]  /*fd50*/  FMUL R156, R156, R163.reuse ;  /* 0x000000a39c9c7220 */ /* 0x080fe20000400000 */
[----:B------:R-:W-:Y:S01]  /*fd60*/  F2FP.F16.F32.PACK_AB R35, R125, R42 ;  /* 0x0000002a7d23723e */ /* 0x000fe200000000ff */
[----:B------:R-:W-:Y:S01]  /*fd70*/  FMUL R157, R157, R163 ;  /* 0x000000a39d9d7220 */ /* 0x000fe20000400000 */
[----:B------:R-:W-:Y:S01]  /*fd80*/  F2FP.F16.F32.PACK_AB R74, R100, R77 ;  /* 0x0000004d644a723e */ /* 0x000fe200000000ff */
[----:B------:R-:W-:Y:S01]  /*fd90*/  FMUL R154, R154, R148 ;  /* 0x000000949a9a7220 */ /* 0x000fe20000400000 */
[----:B------:R-:W-:Y:S01]  /*fda0*/  F2FP.F16.F32.PACK_AB R78, R81, R84 ;  /* 0x00000054514e723e */ /* 0x000fe200000000ff */
[----:B------:R-:W-:Y:S01]  /*fdb0*/  FMUL R155, R155, R148 ;  /* 0x000000949b9b7220 */ /* 0x000fe20000400000 */
[----:B------:R-:W-:Y:S01]  /*fdc0*/  F2FP.F16.F32.PACK_AB R106, R80, R14 ;  /* 0x0000000e506a723e */ /* 0x000fe200000000ff */
[-C--:B------:R-:W-:Y:S01]  /*fdd0*/  FMUL R158, R158, R148.reuse ;  /* 0x000000949e9e7220 */ /* 0x080fe20000400000 */
        /* <DEDUP_REMOVED lines=24> */
[----:B------:R-:W-:Y:S01]  /*ff60*/  F2FP.F16.F32.PACK_AB R82, R113, R108 ;  /* 0x0000006c7152723e */ /* 0x000fe200000000ff */
[----:B-12---:R-:W-:Y:S06]  /*ff70*/  @!P0 BRA `(.L_x_39) ;  /* 0x0000000000048947 */ /* 0x006fec0003800000 */
[----:B------:R-:W-:Y:S01]  /*ff80*/  BPT.TRAP 0x1 ;  /* 0x000000040000795c */ /* 0x000fe20000300000 */
.L_x_39:
[----:B------:R-:W-:Y:S05]  /*ff90*/  @P2 BRA `(.L_x_40) ;  /* 0x0000000000082947 */ /* 0x000fea0003800000 */
[----:B------:R-:W1:Y:S02]  /*ffa0*/  SYNCS.PHASECHK.TRANS64.TRYWAIT P2, [UR7+0xb000], R13 ;  /* 0x00b0000dff0075a7 */ /* 0x000e640008040147 */
[----:B-1----:R-:W-:Y:S05]  /*ffb0*/  @!P2 BRA `(.L_x_41) ;  /* 0x00000028002ca947 */ /* 0x002fea0003800000 */
.L_x_40:
        /* <DEDUP_REMOVED lines=85> */
.L_x_42:
[----:B------:R-:W-:-:S04]  /*10510*/  ULEA UR7, UR9, UR38, 0x3 ;  /* 0x0000002609077291 */ /* 0x000fc8000f8e183f */
[----:B------:R-:W-:-:S04]  /*10520*/  UIADD3 UR7, UR7, 0xb028, URZ ;  /* 0x0000b02807077890 */ /* 0x000fc8000fffe03f */
[----:B------:R-:W-:-:S09]  /*10530*/  UPRMT UR7, URZ, 0x654, UR7 ;  /* 0x000006543f077896 */ /* 0x000fd20008000007 */
[----:B------:R-:W-:Y:S01]  /*10540*/  SYNCS.ARRIVE.TRANS64.RED.A1T0 RZ, [UR7], RZ ;  /* 0x000000ffffff79a7 */ /* 0x000fe20008100407 */
[----:B------:R-:W-:Y:S05]  /*10550*/  @P1 BRA `(.L_x_43) ;  /* 0x0000000000041947 */ /* 0x000fea0003800000 */
[----:B------:R-:W-:Y:S01]  /*10560*/  BPT.TRAP 0x1 ;  /* 0x000000040000795c */ /* 0x000fe20000300000 */
.L_x_43:
[----:B------:R-:W-:-:S04]  /*10570*/  UIADD3 UR9, UR9, 0x1, URZ ;  /* 0x0000000109097890 */ /* 0x000fc8000fffe03f */
[----:B------:R-:W-:-:S04]  /*10580*/  UISETP.NE.AND UP0, UPT, UR9, 0x5, UPT ;  /* 0x000000050900788c */ /* 0x000fc8000bf05270 */
[----:B------:R-:W-:Y:S01]  /*10590*/  USEL UR9, UR9, URZ, UP0 ;  /* 0x0000003f09097287 */ /* 0x000fe20008000000 */
[----:B------:R-:W-:Y:S11]  /*105a0*/  @!P0 BRA `(.L_x_44) ;  /* 0x0000000000048947 */ /* 0x000ff60003800000 */
[----:B------:R-:W-:Y:S01]  /*105b0*/  BPT.TRAP 0x1 ;  /* 0x000000040000795c */ /* 0x000fe20000300000 */
.L_x_44:
[----:B------:R-:W-:-:S04]  /*105c0*/  ULEA UR7, UR9, UR38, 0x3 ;  /* 0x0000002609077291 */ /* 0x000fc8000f8e183f */
[----:B------:R-:W-:-:S04]  /*105d0*/  UIADD3 UR7, UR7, 0xb028, URZ ;  /* 0x0000b02807077890 */ /* 0x000fc8000fffe03f */
[----:B------:R-:W-:-:S09]  /*105e0*/  UPRMT UR7, URZ, 0x654, UR7 ;  /* 0x000006543f077896 */ /* 0x000fd20008000007 */
[----:B------:R-:W-:Y:S01]  /*105f0*/  SYNCS.ARRIVE.TRANS64.RED.A1T0 RZ, [UR7], RZ ;  /* 0x000000ffffff79a7 */ /* 0x000fe20008100407 */
[----:B------:R-:W-:Y:S05]  /*10600*/  @P1 BRA `(.L_x_45) ;  /* 0x0000000000041947 */ /* 0x000fea0003800000 */
[----:B------:R-:W-:Y:S01]  /*10610*/  BPT.TRAP 0x1 ;  /* 0x000000040000795c */ /* 0x000fe20000300000 */
.L_x_45:
[----:B------:R-:W-:Y:S01]  /*10620*/  UIADD3 UR6, UR6, 0x1, URZ ;  /* 0x0000000106067890 */ /* 0x000fe2000fffe03f */
[C---:B------:R-:W-:Y:S01]  /*10630*/  ISETP.GT.AND P2, PT, R8.reuse, 0x1, PT ;  /* 0x000000010800780c */ /* 0x040fe20003f44270 */
[----:B------:R-:W-:Y:S01]  /*10640*/  UIADD3 UR9, UR9, 0x1, URZ ;  /* 0x0000000109097890 */ /* 0x000fe2000fffe03f */
[----:B------:R-:W-:Y:S01]  /*10650*/  IADD3 R8, R8, -0x1, RZ ;  /* 0xffffffff08087810 */ /* 0x000fe20007ffe0ff */
[----:B------:R-:W-:Y:S01]  /*10660*/  UISETP.NE.AND UP1, UPT, UR6, 0x5, UPT ;  /* 0x000000050600788c */ /* 0x000fe2000bf25270 */
[----:B------:R-:W-:Y:S01]  /*10670*/  VIADD R3, R3, 0x100 ;  /* 0x0000010003037836 */ /* 0x000fe20000000000 */
[----:B------:R-:W-:Y:S01]  /*10680*/  UISETP.NE.AND UP0, UPT, UR9, 0x5, UPT ;  /* 0x000000050900788c */ /* 0x000fe2000bf05270 */
[----:B-1----:R-:W-:Y:S01]  /*10690*/  MOV R10, R7 ;  /* 0x00000007000a7202 */ /* 0x002fe20000000f00 */
[----:B------:R-:W-:Y:S01]  /*106a0*/  USEL UR7, URZ, 0x1, UP1 ;  /* 0x000000013f077887 */ /* 0x000fe20008800000 */
[----:B------:R-:W-:Y:S01]  /*106b0*/  IMAD.MOV.U32 R9, RZ, RZ, R11 ;  /* 0x000000ffff097224 */ /* 0x000fe200078e000b */
[----:B------:R-:W-:-:S02]  /*106c0*/  USEL UR9, UR9, URZ, UP0 ;  /* 0x0000003f09097287 */ /* 0x000fc40008000000 */
[----:B------:R-:W-:Y:S02]  /*106d0*/  USEL UR11, UR6, URZ, UP1 ;  /* 0x0000003f060b7287 */ /* 0x000fe40008800000 */
[----:B------:R-:W-:Y:S01]  /*106e0*/  LOP3.LUT R4, R4, UR7, RZ, 0x3c, !PT ;  /* 0x0000000704047c12 */ /* 0x000fe2000f8e3cff */
[----:B------:R-:W-:Y:S09]  /*106f0*/  @P2 BRA `(.L_x_46) ;  /* 0xffffffa400482947 */ /* 0x000ff2000383ffff */
.L_x_35:
[----:B------:R-:W2:Y:S01]  /*10700*/  SHFL.BFLY PT, R3, R6, 0x1, 0x1f ;  /* 0x0c201f0006037f89 */ /* 0x000ea200000e0000 */
[----:B------:R-:W-:Y:S01]  /*10710*/  BSSY B0, `(.L_x_47) ;  /* 0x0000023000007945 */ /* 0x000fe20003800000 */
[----:B------:R-:W-:Y:S01]  /*10720*/  MOV R9, 0x7f800000 ;  /* 0x7f80000000097802 */ /* 0x000fe20000000f00 */
[----:B------:R-:W-:Y:S01]  /*10730*/  IMAD.MOV.U32 R8, RZ, RZ, 0x3f800000 ;  /* 0x3f800000ff087424 */ /* 0x000fe200078e00ff */
[----:B------:R-:W3:Y:S01]  /*10740*/  SHFL.BFLY PT, R0, R5, 0x1, 0x1f ;  /* 0x0c201f0005007f89 */ /* 0x000ee200000e0000 */
[----:B------:R-:W-:Y:S02]  /*10750*/  IMAD.MOV.U32 R13, RZ, RZ, 0x7f800000 ;  /* 0x7f800000ff0d7424 */ /* 0x000fe400078e00ff */
[----:B--2---:R-:W-:Y:S01]  /*10760*/  FADD R3, R3, R6 ;  /* 0x0000000603037221 */ /* 0x004fe20000000000 */
[----:B---3--:R-:W-:-:S04]  /*10770*/  FADD R16, R0, R5 ;  /* 0x0000000500107221 */ /* 0x008fc80000000000 */
[----:B------:R-:W2:Y:S01]  /*10780*/  SHFL.BFLY PT, R2, R3, 0x2, 0x1f ;  /* 0x0c401f0003027f89 */ /* 0x000ea200000e0000 */
[----:B------:R-:W-:-:S03]  /*10790*/  MOV R0, 0x3f800000 ;  /* 0x3f80000000007802 */ /* 0x000fc60000000f00 */
[----:B------:R-:W3:Y:S01]  /*107a0*/  SHFL.BFLY PT, R17, R16, 0x2, 0x1f ;  /* 0x0c401f0010117f89 */ /* 0x000ee200000e0000 */
[C---:B--2---:R-:W-:Y:S01]  /*107b0*/  FSETP.NE.AND P0, PT, R3.reuse, -R2, PT ;  /* 0x800000020300720b */ /* 0x044fe20003f05000 */
[----:B------:R-:W-:Y:S01]  /*107c0*/  FADD R4, R3, R2 ;  /* 0x0000000203047221 */ /* 0x000fe20000000000 */
[----:B---3--:R-:W-:-:S11]  /*107d0*/  FADD R5, R16, R17 ;  /* 0x0000001110057221 */ /* 0x008fd60000000000 */
[----:B------:R-:W-:Y:S05]  /*107e0*/  @!P0 BRA `(.L_x_48) ;  /* 0x0000000000548947 */ /* 0x000fea0003800000 */
[----:B------:R-:W-:Y:S01]  /*107f0*/  IADD3 R0, R4, 0x1800000, RZ ;  /* 0x0180000004007810 */ /* 0x000fe20007ffe0ff */
[----:B------:R-:W-:Y:S03]  /*10800*/  BSSY B1, `(.L_x_49) ;  /* 0x000000c000017945 */ /* 0x000fe60003800000 */
[----:B------:R-:W-:-:S04]  /*10810*/  LOP3.LUT R0, R0, 0x7f800000, RZ, 0xc0, !PT ;  /* 0x7f80000000007812 */ /* 0x000fc800078ec0ff */
[----:B------:R-:W-:-:S13]  /*10820*/  ISETP.GT.U32.AND P0, PT, R0, 0x1ffffff, PT ;  /* 0x01ffffff0000780c */ /* 0x000fda0003f04070 */
[----:B------:R-:W-:Y:S05]  /*10830*/  @P0 BRA `(.L_x_50) ;  /* 0x0000000000100947 */ /* 0x000fea0003800000 */
[----:B------:R-:W-:Y:S01]  /*10840*/  IMAD.MOV.U32 R2, RZ, RZ, R4 ;  /* 0x000000ffff027224 */ /* 0x000fe200078e0004 */
[----:B------:R-:W-:-:S07]  /*10850*/  MOV R14, 0x10870 ;  /* 0x00010870000e7802 */ /* 0x000fce0000000f00 */
[----:B-1----:R-:W-:Y:S05]  /*10860*/  CALL.REL.NOINC `($__internal_0_$__cuda_sm20_rcp_rn_f32_slowpath) ;  /* 0x0000002000a87944 */ /* 0x002fea0003c00000 */
[----:B------:R-:W-:Y:S05]  /*10870*/  BRA `(.L_x_51) ;  /* 0x0000000000107947 */ /* 0x000fea0003800000 */
.L_x_50:
[----:B------:R-:W2:Y:S02]  /*10880*/  MUFU.RCP R3, R4 ;  /* 0x0000000400037308 */ /* 0x000ea40000001000 */
[----:B--2---:R-:W-:-:S04]  /*10890*/  FFMA R0, R4, R3, -1 ;  /* 0xbf80000004007423 */ /* 0x004fc80000000003 */
[----:B------:R-:W-:-:S04]  /*108a0*/  FADD.FTZ R0, -R0, -RZ ;  /* 0x800000ff00007221 */ /* 0x000fc80000010100 */
[----:B------:R-:W-:-:S07]  /*108b0*/  FFMA R0, R3, R0, R3 ;  /* 0x0000000003007223 */ /* 0x000fce0000000003 */
.L_x_51:
[----:B------:R-:W-:Y:S05]  /*108c0*/  BSYNC B1 ;  /* 0x0000000000017941 */ /* 0x000fea0003800000 */
.L_x_49:
[----:B------:R-:W-:Y:S01]  /*108d0*/  FSETP.GEU.AND P0, PT, |R4|, 1.175494350822287508e-38, PT ;  /* 0x008000000400780b */ /* 0x000fe20003f0e200 */
[----:B------:R-:W-:-:S12]  /*108e0*/  ULDC UR4, c[0x0][0x600] ;  /* 0x0001800000047ab9 */ /* 0x000fd80000000800 */
[----:B------:R-:W-:-:S04]  /*108f0*/  @!P0 FMUL R4, R4, 16777216 ;  /* 0x4b80000004048820 */ /* 0x000fc80000400000 */
[----:B------:R-:W2:Y:S02]  /*10900*/  MUFU.LG2 R2, R4 ;  /* 0x0000000400027308 */ /* 0x000ea40000000c00 */
[----:B--2---:R-:W-:-:S04]  /*10910*/  @!P0 FADD R2, R2, -24 ;  /* 0xc1c0000002028421 */ /* 0x004fc80000000000 */
[----:B------:R-:W-:-:S04]  /*10920*/  FMUL R2, R2, 0.69314718246459960938 ;  /* 0x3f31721802027820 */ /* 0x000fc80000400000 */
[----:B------:R-:W-:-:S07]  /*10930*/  FFMA R13, R7, UR4, R2 ;  /* 0x00000004070d7c23 */ /* 0x000fce0008000002 */
.L_x_48:
[----:B------:R-:W-:Y:S05]  /*10940*/  BSYNC B0 ;  /* 0x0000000000007941 */ /* 0x000fea0003800000 */
.L_x_47:
[----:B------:R-:W-:Y:S01]  /*10950*/  FSETP.NE.AND P0, PT, R16, -R17, PT ;  /* 0x800000111000720b */ /* 0x000fe20003f05000 */
[----:B------:R-:W-:Y:S01]  /*10960*/  ULDC UR4, c[0x0][0x608] ;  /* 0x0001820000047ab9 */ /* 0x000fe20000000800 */
[----:B------:R-:W-:Y:S01]  /*10970*/  BSSY B0, `(.L_x_52) ;  /* 0x000001d000007945 */ /* 0x000fe20003800000 */
[----:B------:R-:W-:-:S04]  /*10980*/  FMUL R0, R0, UR4 ;  /* 0x0000000400007c20 */ /* 0x000fc80008400000 */
[-C--:B------:R-:W-:Y:S01]  /*10990*/  FMUL R23, R152, R0.reuse ;  /* 0x0000000098177220 */ /* 0x080fe20000400000 */
[-C--:B------:R-:W-:Y:S01]  /*109a0*/  FMUL R153, R153, R0.reuse ;  /* 0x0000000099997220 */ /* 0x080fe20000400000 */
[-C--:B------:R-:W-:Y:S01]  /*109b0*/  FMUL R25, R156, R0.reuse ;  /* 0x000000009c197220 */ /* 0x080fe20000400000 */
[----:B------:R-:W-:-:S03]  /*109c0*/  FMUL R157, R157, R0 ;  /* 0x000000009d9d7220 */ /* 0x000fc60000400000 */
        /* <DEDUP_REMOVED lines=9> */
[----:B------:R-:W-:Y:S01]  /*10a60*/  MOV R8, R0 ;  /* 0x0000000000087202 */ /* 0x000fe20000000f00 */
[----:B------:R-:W-:Y:S06]  /*10a70*/  BRA `(.L_x_56) ;  /* 0x0000000000107947 */ /* 0x000fec0003800000 */
.L_x_55:
[----:B------:R-:W2:Y:S02]  /*10a80*/  MUFU.RCP R8, R5 ;  /* 0x0000000500087308 */ /* 0x000ea40000001000 */
[----:B--2---:R-:W-:-:S04]  /*10a90*/  FFMA R0, R5, R8, -1 ;  /* 0xbf80000005007423 */ /* 0x004fc80000000008 */
[----:B------:R-:W-:-:S04]  /*10aa0*/  FADD.FTZ R3, -R0, -RZ ;  /* 0x800000ff00037221 */ /* 0x000fc80000010100 */
[----:B------:R-:W-:-:S07]  /*10ab0*/  FFMA R8, R8, R3, R8 ;  /* 0x0000000308087223 */ /* 0x000fce0000000008 */
.L_x_56:
[----:B------:R-:W-:Y:S05]  /*10ac0*/  BSYNC B1 ;  /* 0x0000000000017941 */ /* 0x000fea0003800000 */
.L_x_54:
[----:B------:R-:W-:Y:S01]  /*10ad0*/  FSETP.GEU.AND P0, PT, |R5|, 1.175494350822287508e-38, PT ;  /* 0x008000000500780b */ /* 0x000fe20003f0e200 */
[----:B------:R-:W-:-:S12]  /*10ae0*/  ULDC UR4, c[0x0][0x600] ;  /* 0x0001800000047ab9 */ /* 0x000fd80000000800 */
[----:B------:R-:W-:-:S04]  /*10af0*/  @!P0 FMUL R5, R5, 16777216 ;  /* 0x4b80000005058820 */ /* 0x000fc80000400000 */
[----:B------:R-:W2:Y:S02]  /*10b00*/  MUFU.LG2 R0, R5 ;  /* 0x0000000500007308 */ /* 0x000ea40000000c00 */
[----:B--2---:R-:W-:-:S04]  /*10b10*/  @!P0 FADD R0, R0, -24 ;  /* 0xc1c0000000008421 */ /* 0x004fc80000000000 */
[----:B------:R-:W-:-:S04]  /*10b20*/  FMUL R0, R0, 0.69314718246459960938 ;  /* 0x3f31721800007820 */ /* 0x000fc80000400000 */
[----:B------:R-:W-:-:S07]  /*10b30*/  FFMA R9, R11, UR4, R0 ;  /* 0x000000040b097c23 */ /* 0x000fce0008000000 */
.L_x_53:
[----:B------:R-:W-:Y:S05]  /*10b40*/  BSYNC B0 ;  /* 0x0000000000007941 */ /* 0x000fea0003800000 */
.L_x_52:
[----:B------:R-:W-:Y:S01]  /*10b50*/  UISETP.NE.AND UP0, UPT, UR36, 0x1, UPT ;  /* 0x000000012400788c */ /* 0x000fe2000bf05270 */
[----:B------:R-:W2:Y:S03]  /*10b60*/  S2R R2, SR_TID.X ;  /* 0x0000000000027919 */ /* 0x000ea60000002100 */
[----:B------:R-:W-:-:S06]  /*10b70*/  USEL UR4, URZ, 0x1, UP0 ;  /* 0x000000013f047887 */ /* 0x000fcc0008000000 */
[----:B------:R-:W-:Y:S01]  /*10b80*/  IMAD.U32 R0, RZ, RZ, UR4 ;  /* 0x00000004ff007e24 */ /* 0x000fe2000f8e00ff */
[----:B------:R-:W-:Y:S02]  /*10b90*/  ULDC UR4, c[0x0][0x608] ;  /* 0x0001820000047ab9 */ /* 0x000fe40000000800 */
[----:B------:R-:W-:Y:S02]  /*10ba0*/  FMUL R8, R8, UR4 ;  /* 0x0000000408087c20 */ /* 0x000fe40008400000 */
[----:B------:R-:W-:-:S04]  /*10bb0*/  SHF.L.U32 R0, R0, 0x1f, RZ ;  /* 0x0000001f00007819 */ /* 0x000fc800000006ff */
[----:B------:R-:W3:Y:S01]  /*10bc0*/  SYNCS.PHASECHK.TRANS64.TRYWAIT P0, [UR16+0x8], R0 ;  /* 0x00000800ff0075a7 */ /* 0x000ee20008000150 */
[C---:B--2---:R-:W-:Y:S02]  /*10bd0*/  LOP3.LUT P1, R18, R2.reuse, 0x3, RZ, 0xc0, !PT ;  /* 0x0000000302127812 */ /* 0x044fe4000782c0ff */
[----:B------:R-:W-:Y:S01]  /*10be0*/  LOP3.LUT R16, R2, 0x7f, RZ, 0xc0, !PT ;  /* 0x0000007f02107812 */ /* 0x000fe200078ec0ff */
[----:B---3--:R-:W-:Y:S10]  /*10bf0*/  @!P0 BRA `(.L_x_57) ;  /* 0x0000001c00348947 */ /* 0x008ff40003800000 */
.L_x_105:
[----:B------:R-:W-:Y:S01]  /*10c00*/  ULDC.64 UR10, c[0x0][0x208] ;  /* 0x00008200000a7ab9 */ /* 0x000fe20000000a00 */
[----:B------:R-:W-:Y:S01]  /*10c10*/  BSSY B0, `(.L_x_58) ;  /* 0x0000019000007945 */ /* 0x000fe20003800000 */
[----:B------:R-:W-:-:S03]  /*10c20*/  SHF.R.U32.HI R17, RZ, 0x5, R16 ;  /* 0x00000005ff117819 */ /* 0x000fc60000011610 */
[----:B------:R-:W-:Y:S05]  /*10c30*/  @P1 BRA `(.L_x_59) ;  /* 0x0000000000581947 */ /* 0x000fea0003800000 */
[----:B------:R-:W3:Y:S01]  /*10c40*/  S2UR UR4, SR_CTAID.Y ;  /* 0x00000000000479c3 */ /* 0x000ee20000002600 */
[----:B--2---:R-:W-:Y:S01]  /*10c50*/  SHF.R.U32.HI R0, RZ, 0x2, R2 ;  /* 0x00000002ff007819 */ /* 0x004fe20000011602 */
[----:B------:R-:W-:Y:S01]  /*10c60*/  USHF.L.U32 UR8, UR37, 0x6, URZ ;  /* 0x0000000625087899 */ /* 0x000fe2000800063f */
[----:B------:R-:W-:Y:S01]  /*10c70*/  SHF.L.U32 R3, R17, 0x4, RZ ;  /* 0x0000000411037819 */ /* 0x000fe200000006ff */
[----:B------:R-:W-:Y:S01]  /*10c80*/  ULDC.64 UR6, c[0x0][0x688] ;  /* 0x0001a20000067ab9 */ /* 0x000fe20000000a00 */
[----:B------:R-:W-:-:S03]  /*10c90*/  LOP3.LUT R0, R0, 0x7, RZ, 0xc0, !PT ;  /* 0x0000000700007812 */ /* 0x000fc600078ec0ff */
[----:B------:R-:W2:Y:S01]  /*10ca0*/  S2UR UR5, SR_CTAID.Z ;  /* 0x00000000000579c3 */ /* 0x000ea20000002700 */
[----:B------:R-:W-:-:S05]  /*10cb0*/  LOP3.LUT R0, R3, 0xfffffff0, R0, 0xe2, !PT ;  /* 0xfffffff003007812 */ /* 0x000fca00078ee200 */
[----:B------:R-:W-:-:S05]  /*10cc0*/  VIADD R3, R0, UR8 ;  /* 0x0000000800037c36 */ /* 0x000fca0008000000 */
[----:B------:R-:W-:Y:S01]  /*10cd0*/  IADD3 R2, R3, 0x8, RZ ;  /* 0x0000000803027810 */ /* 0x000fe20007ffe0ff */
[----:B---3--:R-:W-:-:S04]  /*10ce0*/  UIMAD UR4, UR4, UR6, UR8 ;  /* 0x00000006040472a4 */ /* 0x008fc8000f8e0208 */
[----:B--2---:R-:W-:-:S03]  /*10cf0*/  UIMAD UR4, UR5, UR7, UR4 ;  /* 0x00000007050472a4 */ /* 0x004fc6000f8e0204 */
[----:B------:R-:W-:Y:S02]  /*10d00*/  ULDC UR5, c[0x0][0x288] ;  /* 0x0000a20000057ab9 */ /* 0x000fe40000000800 */
[----:B------:R-:W-:Y:S02]  /*10d10*/  ISETP.GE.U32.AND P0, PT, R3, UR5, PT ;  /* 0x0000000503007c0c */ /* 0x000fe4000bf06070 */
[----:B------:R-:W-:Y:S02]  /*10d20*/  IADD3 R0, P2, R0, UR4, RZ ;  /* 0x0000000400007c10 */ /* 0x000fe4000ff5e0ff */
[----:B------:R-:W-:Y:S01]  /*10d30*/  ISETP.GE.U32.AND P1, PT, R2, UR5, PT ;  /* 0x0000000502007c0c */ /* 0x000fe2000bf26070 */
[----:B------:R-:W-:Y:S02]  /*10d40*/  ULDC.64 UR4, c[0x0][0x680] ;  /* 0x0001a00000047ab9 */ /* 0x000fe40000000a00 */
[----:B------:R-:W-:Y:S01]  /*10d50*/  IMAD.X R3, RZ, RZ, RZ, P2 ;  /* 0x000000ffff037224 */ /* 0x000fe200010e06ff */
[----:B------:R-:W-:-:S04]  /*10d60*/  LEA R2, P2, R0, UR4, 0x2 ;  /* 0x0000000400027c11 */ /* 0x000fc8000f8410ff */
[----:B------:R-:W-:-:S05]  /*10d70*/  LEA.HI.X R3, R0, UR5, R3, 0x2, P2 ;  /* 0x0000000500037c11 */ /* 0x000fca00090f1403 */
[----:B------:R3:W-:Y:S04]  /*10d80*/  @!P0 STG.E desc[UR10][R2.64], R13 ;  /* 0x0000000d02008986 */ /* 0x0007e8000c10190a */
[----:B------:R3:W-:Y:S02]  /*10d90*/  @!P1 STG.E desc[UR10][R2.64+0x20], R9 ;  /* 0x0000200902009986 */ /* 0x0007e4000c10190a */
.L_x_59:
[----:B------:R-:W-:Y:S05]  /*10da0*/  BSYNC B0 ;  /* 0x0000000000007941 */ /* 0x000fea0003800000 */
.L_x_58:
[----:B------:R-:W-:Y:S01]  /*10db0*/  ULDC.64 UR4, c[0x0][0x730] ;  /* 0x0001cc0000047ab9 */ /* 0x000fe20000000a00 */
[-C--:B------:R-:W-:Y:S01]  /*10dc0*/  FMUL R27, R154, R8.reuse ;  /* 0x000000089a1b7220 */ /* 0x080fe20000400000 */
[----:B------:R-:W-:Y:S01]  /*10dd0*/  ISETP.NE.U32.AND P0, PT, RZ, UR4, PT ;  /* 0x00000004ff007c0c */ /* 0x000fe2000bf05070 */
[-C--:B------:R-:W-:Y:S01]  /*10de0*/  FMUL R155, R155, R8.reuse ;  /* 0x000000089b9b7220 */ /* 0x080fe20000400000 */
[-C--:B------:R-:W-:Y:S01]  /*10df0*/  FMUL R29, R158, R8.reuse ;  /* 0x000000089e1d7220 */ /* 0x080fe20000400000 */
[----:B------:R-:W-:Y:S01]  /*10e00*/  FMUL R159, R159, R8 ;  /* 0x000000089f9f7220 */ /* 0x000fe20000400000 */
[----:B------:R-:W-:-:S13]  /*10e10*/  ISETP.NE.AND.EX P0, PT, RZ, UR5, PT, P0 ;  /* 0x00000005ff007c0c */ /* 0x000fda000bf05300 */
[----:B------:R-:W-:Y:S05]  /*10e20*/  @P0 BRA `(.L_x_60) ;  /* 0x0000000000200947 */ /* 0x000fea0003800000 */
[----:B------:R-:W-:Y:S02]  /*10e30*/  ULDC.64 UR4, c[0x0][0x728] ;  /* 0x0001ca0000047ab9 */ /* 0x000fe40000000a00 */
[----:B------:R-:W-:-:S04]  /*10e40*/  ISETP.NE.U32.AND P0, PT, RZ, UR4, PT ;  /* 0x00000004ff007c0c */ /* 0x000fc8000bf05070 */
[----:B------:R-:W-:-:S13]  /*10e50*/  ISETP.NE.AND.EX P0, PT, RZ, UR5, PT, P0 ;  /* 0x00000005ff007c0c */ /* 0x000fda000bf05300 */
[----:B------:R-:W-:Y:S05]  /*10e60*/  @!P0 BRA `(.L_x_61) ;  /* 0x00000000000c8947 */ /* 0x000fea0003800000 */
[----:B--23--:R-:W2:Y:S02]  /*10e70*/  LDC.64 R2, c[0x0][0x728] ;  /* 0x0001ca00ff027b82 */ /* 0x00cea40000000a00 */
[----:B--2---:R2:W5:Y:S01]  /*10e80*/  LDG.E R2, desc[UR10][R2.64] ;  /* 0x0000000a02027981 */ /* 0x004562000c1e1900 */
[----:B------:R-:W-:Y:S05]  /*10e90*/  BRA `(.L_x_60) ;  /* 0x0000000000047947 */ /* 0x000fea0003800000 */
.L_x_61:
[----:B---3--:R-:W4:Y:S02]  /*10ea0*/  LDC R2, c[0x0][0x720] ;  /* 0x0001c800ff027b82 */ /* 0x008f240000000800 */
.L_x_60:
[----:B--2---:R-:W-:Y:S02]  /*10eb0*/  MOV R0, RZ ;  /* 0x000000ff00007202 */ /* 0x004fe40000000f00 */
[----:B----45:R-:W-:Y:S02]  /*10ec0*/  MOV R22, R2 ;  /* 0x0000000200167202 */ /* 0x030fe40000000f00 */
[----:B------:R-:W-:-:S13]  /*10ed0*/  LOP3.LUT P0, RZ, R0, 0x9f, RZ, 0xc0, !PT ;  /* 0x0000009f00ff7812 */ /* 0x000fda000780c0ff */
[----:B------:R-:W-:Y:S05]  /*10ee0*/  @!P0 BRA `(.L_x_62) ;  /* 0x0000000000408947 */ /* 0x000fea0003800000 */
[----:B------:R-:W-:Y:S01]  /*10ef0*/  MOV R0, 0x0 ;  /* 0x0000000000007802 */ /* 0x000fe20000000f00 */
[----:B------:R-:W-:Y:S01]  /*10f00*/  ULDC.64 UR4, c[0x4][0x68] ;  /* 0x01001a0000047ab9 */ /* 0x000fe20000000a00 */
[----:B------:R-:W-:Y:S01]  /*10f10*/  ULDC.64 UR6, c[0x4][0x8] ;  /* 0x0100020000067ab9 */ /* 0x000fe20000000a00 */
[----:B------:R-:W-:Y:S01]  /*10f20*/  IMAD.U32 R4, RZ, RZ, UR4 ;  /* 0x00000004ff047e24 */ /* 0x000fe2000f8e00ff */
[----:B---3--:R2:W3:Y:S01]  /*10f30*/  LDC.64 R2, c[0x4][R0] ;  /* 0x0100000000027b82 */ /* 0x0084e20000000a00 */
[----:B------:R-:W-:Y:S01]  /*10f40*/  MOV R5, UR5 ;  /* 0x0000000500057c02 */ /* 0x000fe20008000f00 */
[----:B------:R-:W-:Y:S01]  /*10f50*/  ULDC.64 UR4, c[0x4][0x70] ;  /* 0x01001c0000047ab9 */ /* 0x000fe20000000a00 */
[----:B-1----:R-:W-:Y:S01]  /*10f60*/  IMAD.U32 R10, RZ, RZ, UR6 ;  /* 0x00000006ff0a7e24 */ /* 0x002fe2000f8e00ff */
[----:B------:R-:W-:Y:S01]  /*10f70*/  MOV R7, UR5 ;  /* 0x0000000500077c02 */ /* 0x000fe20008000f00 */
[----:B------:R-:W-:Y:S01]  /*10f80*/  IMAD.U32 R6, RZ, RZ, UR4 ;  /* 0x00000004ff067e24 */ /* 0x000fe2000f8e00ff */
[----:B------:R-:W-:Y:S01]  /*10f90*/  MOV R11, UR7 ;  /* 0x00000007000b7c02 */ /* 0x000fe20008000f00 */
[----:B------:R-:W-:Y:S01]  /*10fa0*/  IMAD.MOV.U32 R8, RZ, RZ, 0x70 ;  /* 0x00000070ff087424 */ /* 0x000fe200078e00ff */
[----:B------:R-:W-:Y:S01]  /*10fb0*/  MOV R12, 0x1 ;  /* 0x00000001000c7802 */ /* 0x000fe20000000f00 */
[----:B--2---:R-:W-:-:S07]  /*10fc0*/  IMAD.MOV.U32 R13, RZ, RZ, RZ ;  /* 0x000000ffff0d7224 */ /* 0x004fce00078e00ff */
[----:B------:R-:W-:-:S07]  /*10fd0*/  LEPC R20, `(.L_x_62) ;  /* 0x000000001014794e */ /* 0x000fce0000000000 */
[----:B---3--:R-:W-:Y:S05]  /*10fe0*/  CALL.ABS.NOINC R2 ;  /* 0x0000000002007343 */ /* 0x008fea0003c00000 */
.L_x_62:
[----:B------:R-:W-:Y:S01]  /*10ff0*/  MOV R19, UR38 ;  /* 0x0000002600137c02 */ /* 0x000fe20008000f00 */
[----:B------:R-:W-:-:S04]  /*11000*/  IMAD.U32 R0, RZ, RZ, UR36 ;  /* 0x00000024ff007e24 */ /* 0x000fc8000f8e00ff */
[----:B------:R-:W-:-:S05]  /*11010*/  IMAD R19, R0, 0x900, R19 ;  /* 0x0000090000137824 */ /* 0x000fca00078e0213 */
[----:B------:R-:W-:-:S04]  /*11020*/  IADD3 R0, R19, -0x900, RZ ;  /* 0xfffff70013007810 */ /* 0x000fc80007ffe0ff */
        /* <DEDUP_REMOVED lines=18> */
.L_x_63:
[----:B------:R-:W2:Y:S01]  /*11150*/  S2R R4, SR_TID.X ;  /* 0x0000000000047919 */ /* 0x000ea20000002100 */
[----:B------:R-:W-:Y:S01]  /*11160*/  ULDC.64 UR4, c[0x0][0x730] ;  /* 0x0001cc0000047ab9 */ /* 0x000fe20000000a00 */
[----:B------:R-:W-:Y:S01]  /*11170*/  IADD3 R16, R16, 0x1f, RZ ;  /* 0x0000001f10107810 */ /* 0x000fe20007ffe0ff */
[----:B------:R-:W-:Y:S01]  /*11180*/  IMAD R5, R17, 0x10, R18 ;  /* 0x0000001011057824 */ /* 0x000fe200078e0212 */
[----:B------:R-:W-:-:S04]  /*11190*/  ISETP.NE.U32.AND P0, PT, RZ, UR4, PT ;  /* 0x00000004ff007c0c */ /* 0x000fc8000bf05070 */
[----:B------:R-:W-:-:S13]  /*111a0*/  ISETP.NE.AND.EX P0, PT, RZ, UR5, PT, P0 ;  /* 0x00000005ff007c0c */ /* 0x000fda000bf05300 */
[----:B------:R-:W4:Y:S01]  /*111b0*/  @P0 LDC R22, c[0x0][0x720] ;  /* 0x0001c800ff160b82 */ /* 0x000f220000000800 */
[----:B------:R-:W-:Y:S02]  /*111c0*/  ISETP.GT.U32.AND P0, PT, R16, 0x3e, PT ;  /* 0x0000003e1000780c */ /* 0x000fe40003f04070 */
[----:B--2---:R-:W-:Y:S02]  /*111d0*/  SHF.L.U32 R0, R4, 0x4, RZ ;  /* 0x0000000404007819 */ /* 0x004fe400000006ff */
[----:B---3--:R-:W-:Y:S02]  /*111e0*/  SHF.R.U32.HI R3, RZ, 0x1, R4 ;  /* 0x00000001ff037819 */ /* 0x008fe40000011604 */
[C---:B------:R-:W-:Y:S02]  /*111f0*/  LOP3.LUT R2, R0.reuse, 0x40, RZ, 0xc0, !PT ;  /* 0x0000004000027812 */ /* 0x040fe400078ec0ff */
[----:B------:R-:W-:Y:S02]  /*11200*/  LOP3.LUT R0, R0, 0x80, RZ, 0xc0, !PT ;  /* 0x0000008000007812 */ /* 0x000fe400078ec0ff */
[----:B------:R-:W-:Y:S01]  /*11210*/  LOP3.LUT R2, R2, 0x8, R3, 0xf8, !PT ;  /* 0x0000000802027812 */ /* 0x000fe200078ef803 */
[----:B------:R-:W-:Y:S01]  /*11220*/  IMAD.SHL.U32 R3, R4, 0x2, RZ ;  /* 0x0000000204037824 */ /* 0x000fe200078e00ff */
[----:B------:R-:W-:Y:S01]  /*11230*/  LEA R5, R5, R0, 0x4 ;  /* 0x0000000005057211 */ /* 0x000fe200078e20ff */
[----:B----4-:R-:W-:-:S03]  /*11240*/  FMUL R0, R23, R22 ;  /* 0x0000001617007220 */ /* 0x010fc60000400000 */
[----:B------:R-:W-:Y:S01]  /*11250*/  LOP3.LUT R2, R2, 0x8, R3, 0x78, !PT ;  /* 0x0000000802027812 */ /* 0x000fe200078e7803 */
[-C--:B------:R-:W-:Y:S01]  /*11260*/  FMUL R3, R153, R22.reuse ;  /* 0x0000001699037220 */ /* 0x080fe20000400000 */
[-C--:B------:R-:W-:Y:S01]  /*11270*/  FMUL R4, R27, R22.reuse ;  /* 0x000000161b047220 */ /* 0x080fe20000400000 */
[-C--:B------:R-:W-:Y:S01]  /*11280*/  FMUL R7, R155, R22.reuse ;  /* 0x000000169b077220 */ /* 0x080fe20000400000 */
[-C--:B------:R-:W-:Y:S01]  /*11290*/  FMUL R6, R25, R22.reuse ;  /* 0x0000001619067220 */ /* 0x080fe20000400000 */
[-C--:B------:R-:W-:Y:S01]  /*112a0*/  FMUL R9, R157, R22.reuse ;  /* 0x000000169d097220 */ /* 0x080fe20000400000 */
[-C--:B------:R-:W-:Y:S01]  /*112b0*/  FMUL R8, R29, R22.reuse ;  /* 0x000000161d087220 */ /* 0x080fe20000400000 */
[----:B------:R-:W-:Y:S01]  /*112c0*/  FMUL R11, R159, R22 ;  /* 0x000000169f0b7220 */ /* 0x000fe20000400000 */
[----:B------:R-:W-:Y:S01]  /*112d0*/  IMAD.IADD R2, R2, 0x1, R5 ;  /* 0x0000000102027824 */ /* 0x000fe200078e0205 */
[----:B------:R-:W-:Y:S02]  /*112e0*/  F2FP.F16.F32.PACK_AB R12, R3, R0 ;  /* 0x00000000030c723e */ /* 0x000fe400000000ff */
[----:B------:R-:W-:-:S02]  /*112f0*/  F2FP.F16.F32.PACK_AB R13, R7, R4 ;  /* 0x00000004070d723e */ /* 0x000fc400000000ff */
[----:B------:R-:W-:Y:S02]  /*11300*/  F2FP.F16.F32.PACK_AB R14, R9, R6 ;  /* 0x00000006090e723e */ /* 0x000fe400000000ff */
[----:B-1----:R-:W-:Y:S01]  /*11310*/  F2FP.F16.F32.PACK_AB R15, R11, R8 ;  /* 0x000000080b0f723e */ /* 0x002fe200000000ff */
[----:B------:R-:W-:Y:S06]  /*11320*/  @P0 BRA `(.L_x_64) ;  /* 0x0000000000040947 */ /* 0x000fec0003800000 */
[----:B------:R-:W-:-:S04]  /*11330*/  DEPBAR.LE SB0, 0x0 ;  /* 0x000080000000791a */ /* 0x000fc80000000000 */
.L_x_64:
[----:B------:R-:W-:Y:S05]  /*11340*/  WARPSYNC.ALL ;  /* 0x0000000000007948 */ /* 0x000fea0003800000 */
[----:B------:R-:W-:Y:S01]  /*11350*/  BAR.SYNC.DEFER_BLOCKING 0x1, 0x80 ;  /* 0x0042000000007b1d */ /* 0x000fe20000010000 */
[----:B------:R-:W-:-:S05]  /*11360*/  LEA R2, R2, R19, 0x1 ;  /* 0x0000001302027211 */ /* 0x000fca00078e08ff */
[----:B------:R-:W-:Y:S01]  /*11370*/  BSSY B0, `(.L_x_65) ;  /* 0x0000015000007945 */ /* 0x000fe20003800000 */
[----:B------:R1:W-:Y:S01]  /*11380*/  STSM.16.M88.4 [R2+-0x900], R12 ;  /* 0xfff7000c02007844 */ /* 0x0003e20000000200 */
[----:B------:R-:W-:Y:S01]  /*11390*/  @!PT LDS RZ, [RZ] ;  /* 0x00000000fffff984 */ /* 0x000fe20000000800 */
[----:B------:R-:W-:Y:S01]  /*113a0*/  @!PT LDS RZ, [RZ] ;  /* 0x00000000fffff984 */ /* 0x000fe20000000800 */
[----:B------:R-:W-:Y:S01]  /*113b0*/  @!PT LDS RZ, [RZ] ;  /* 0x00000000fffff984 */ /* 0x000fe20000000800 */
[----:B------:R-:W-:Y:S01]  /*113c0*/  @!PT LDS RZ, [RZ] ;  /* 0x00000000fffff984 */ /* 0x000fe20000000800 */
[----:B------:R2:W-:Y:S06]  /*113d0*/  MEMBAR.ALL.CTA ;  /* 0x0000000000007992 */ /* 0x0005ec0000008000 */
[----:B--2---:R-:W2:Y:S02]  /*113e0*/  FENCE.VIEW.ASYNC.S ;  /* 0x00000000000073c6 */ /* 0x004ea40000000000 */
[----:B--2---:R-:W-:Y:S06]  /*113f0*/  BAR.SYNC.DEFER_BLOCKING 0x1, 0x80 ;  /* 0x0042000000007b1d */ /* 0x004fec0000010000 */
[----:B------:R-:W-:Y:S05]  /*11400*/  @P0 BRA `(.L_x_66) ;  /* 0x00000000002c0947 */ /* 0x000fea0003800000 */
[----:B------:R-:W-:Y:S01]  /*11410*/  S2UR UR12, SR_CTAID.Z ;  /* 0x00000000000c79c3 */ /* 0x000fe20000002700 */
[----:B------:R-:W-:Y:S01]  /*11420*/  R2UR UR8, R19 ;  /* 0x00000000130872ca */ /* 0x000fe200000e0000 */
[----:B------:R-:W-:Y:S01]  /*11430*/  ULDC.64 UR4, c[0x0][0x198] ;  /* 0x0000660000047ab9 */ /* 0x000fe20000000a00 */
[----:B------:R-:W-:Y:S02]  /*11440*/  USHF.L.U32 UR10, UR37, 0x6, URZ ;  /* 0x00000006250a7899 */ /* 0x000fe4000800063f */
[----:B------:R-:W-:Y:S01]  /*11450*/  UIADD3 UR4, UP0, UR4, 0x670, URZ ;  /* 0x0000067004047890 */ /* 0x000fe2000ff1e03f */
[----:B------:R-:W-:Y:S02]  /*11460*/  UMOV UR9, URZ ;  /* 0x0000003f00097c82 */ /* 0x000fe40008000000 */
[----:B------:R-:W2:Y:S01]  /*11470*/  S2UR UR11, SR_CTAID.Y ;  /* 0x00000000000b79c3 */ /* 0x000ea20000002600 */
[----:B------:R-:W-:-:S05]  /*11480*/  UIADD3.X UR5, URZ, UR5, URZ, UP0, !UPT ;  /* 0x000000053f057290 */ /* 0x000fca00087fe43f */
[----:B------:R-:W-:-:S09]  /*11490*/  UIADD3 UR8, UR8, -0x900, URZ ;  /* 0xfffff70008087890 */ /* 0x000fd2000fffe03f */
[----:B--2---:R2:W-:Y:S02]  /*114a0*/  UTMASTG.4D [UR8], [UR4] ;  /* 0x00000008040073b5 */ /* 0x0045e40008018000 */
[----:B--2---:R0:W-:Y:S02]  /*114b0*/  UTMACMDFLUSH ;  /* 0x00000000000079b7 */ /* 0x0041e40000000000 */
.L_x_66:
[----:B------:R-:W-:Y:S05]  /*114c0*/  BSYNC B0 ;  /* 0x0000000000007941 */ /* 0x000fea0003800000 */
.L_x_65:
[----:B------:R-:W-:Y:S01]  /*114d0*/  UIADD3 UR36, UR36, -0x1, URZ ;  /* 0xffffffff24247890 */ /* 0x000fe2000fffe03f */
[----:B------:R-:W-:-:S04]  /*114e0*/  DEPBAR.LE SB0, 0x0 ;  /* 0x000080000000791a */ /* 0x000fc80000000000 */
[----:B------:R-:W-:-:S04]  /*114f0*/  USHF.L.U32 UR4, UR36, 0x3, URZ ;  /* 0x0000000324047899 */ /* 0x000fc8000800063f */
[----:B------:R-:W-:-:S04]  /*11500*/  ULOP3.LUT UR4, UR4, 0x8, URZ, 0xe2, !UPT ;  /* 0x0000000804047892 */ /* 0x000fc8000f8ee23f */
[----:B------:R-:W-:-:S06]  /*11510*/  ULOP3.LUT UR4, UR4, 0x18, URZ, 0x3c, !UPT ;  /* 0x0000001804047892 */ /* 0x000fcc000f8e3c3f */
[----:B------:R-:W-:-:S04]  /*11520*/  IMAD.U32 R0, RZ, RZ, UR4 ;  /* 0x00000004ff007e24 */ /* 0x000fc8000f8e00ff */
[----:B------:R-:W-:Y:S01]  /*11530*/  SYNCS.ARRIVE.TRANS64.A1T0 RZ, [R0+UR38+0xb090], RZ ;  /* 0x00b090ff00ff79a7 */ /* 0x000fe20008100026 */
[----:B------:R-:W-:Y:S05]  /*11540*/  EXIT ;  /* 0x000000000000794d */ /* 0x000fea0003800000 */
.L_x_6:
[----:B------:R-:W-:-:S08]  /*11550*/  UISETP.NE.AND UP0, UPT, UR10, 0x1, UPT ;  /* 0x000000010a00788c */ /* 0x000fd0000bf05270 */
[----:B------:R-:W1:-:S00]  /*11560*/  USETMAXREG.DEALLOC.CTAPOOL 0x18 ;  /* 0x00000018000079c8 */ /* 0x000e4000080e0500 */
[----:B------:R-:W-:-:S13]  /*11570*/  PLOP3.LUT P0, PT, PT, PT, UP0, 0x80, 0x0 ;  /* 0x000000000000781c */ /* 0x000fda0003f0f008 */
[----:B------:R-:W-:Y:S05]  /*11580*/  @P0 EXIT ;  /* 0x000000000000094d */ /* 0x000fea0003800000 */
[----:B------:R-:W2:Y:S01]  /*11590*/  S2UR UR11, SR_CTAID.X ;  /* 0x00000000000b79c3 */ /* 0x000ea20000002500 */
[----:B------:R-:W-:Y:S01]  /*115a0*/  ULDC UR4, c[0x0][0x28c] ;  /* 0x0000a30000047ab9 */ /* 0x000fe20000000800 */
[----:B------:R-:W-:Y:S01]  /*115b0*/  ELECT P3, URZ, PT ;  /* 0x00000000003f782f */ /* 0x000fe20003860000 */
[----:B------:R-:W-:Y:S01]  /*115c0*/  BSSY B0, `(.L_x_67) ;  /* 0x0000030000007945 */ /* 0x000fe20003800000 */
[----:B------:R-:W-:Y:S01]  /*115d0*/  UIADD3 UR5, UR4, 0xff, URZ ;  /* 0x000000ff04057890 */ /* 0x000fe2000fffe03f */
[----:B-1----:R-:W-:Y:S02]  /*115e0*/  CS2R R2, SRZ ;  /* 0x0000000000027805 */ /* 0x002fe4000001ff00 */
[----:B------:R-:W-:Y:S01]  /*115f0*/  MOV R7, RZ ;  /* 0x000000ff00077202 */ /* 0x000fe20000000f00 */
[----:B------:R-:W-:Y:S01]  /*11600*/  USHF.R.S32.HI UR7, URZ, 0x1f, UR5 ;  /* 0x0000001f3f077899 */ /* 0x000fe20008011405 */
[----:B------:R-:W1:Y:S03]  /*11610*/  S2UR UR20, SR_CTAID.Y ;  /* 0x00000000001479c3 */ /* 0x000e660000002600 */
[----:B------:R-:W-:-:S04]  /*11620*/  ULEA.HI UR7, UR7, UR5, URZ, 0x8 ;  /* 0x0000000507077291 */ /* 0x000fc8000f8f403f */
[----:B------:R-:W-:Y:S01]  /*11630*/  USHF.R.S32.HI UR7, URZ, 0x8, UR7 ;  /* 0x000000083f077899 */ /* 0x000fe20008011407 */
[----:B------:R-:W3:Y:S01]  /*11640*/  S2UR UR21, SR_CTAID.Z ;  /* 0x00000000001579c3 */ /* 0x000ee20000002700 */
[----:B--2---:R-:W-:-:S04]  /*11650*/  USHF.L.U32 UR11, UR11, 0x7, URZ ;  /* 0x000000070b0b7899 */ /* 0x004fc8000800063f */
[----:B------:R-:W-:-:S04]  /*11660*/  UIADD3 UR4, UR11, 0x17f, URZ ;  /* 0x0000017f0b047890 */ /* 0x000fc8000fffe03f */
[----:B------:R-:W-:-:S04]  /*11670*/  USHF.R.U32.HI UR4, URZ, 0x8, UR4 ;  /* 0x000000083f047899 */ /* 0x000fc80008011604 */
[----:B------:R-:W-:-:S04]  /*11680*/  UISETP.LT.AND UP0, UPT, UR4, UR7, UPT ;  /* 0x000000070400728c */ /* 0x000fc8000bf01270 */
[----:B------:R-:W-:Y:S01]  /*11690*/  USEL UR4, UR4, UR7, UP0 ;  /* 0x0000000704047287 */ /* 0x000fe20008000000 */
[----:B-1-3--:R-:W-:Y:S11]  /*116a0*/  @!P3 BRA `(.L_x_68) ;  /* 0x000000000084b947 */ /* 0x00aff60003800000 */
[----:B------:R-:W1:Y:S01]  /*116b0*/  S2R R4, SR_CgaCtaId ;  /* 0x0000000000047919 */ /* 0x000e620000008800 */
[----:B------:R-:W-:Y:S01]  /*116c0*/  MOV R3, 0x400 ;  /* 0x0000040000037802 */ /* 0x000fe20000000f00 */
[----:B------:R-:W-:-:S03]  /*116d0*/  IMAD.MOV.U32 R5, RZ, RZ, 0x1 ;  /* 0x00000001ff057424 */ /* 0x000fc600078e00ff */
[----:B-1----:R-:W-:Y:S02]  /*116e0*/  LEA R4, R4, R3, 0x18 ;  /* 0x0000000304047211 */ /* 0x002fe400078ec0ff */
[----:B------:R-:W-:-:S04]  /*116f0*/  SHF.L.U32 R3, R5, 0x1f, RZ ;  /* 0x0000001f05037819 */ /* 0x000fc800000006ff */
[----:B------:R-:W1:Y:S02]  /*11700*/  SYNCS.PHASECHK.TRANS64.TRYWAIT P0, [R4+URZ+0xb060], R3 ;  /* 0x00b06003040075a7 */ /* 0x000e64000800017f */
[----:B-1----:R-:W-:Y:S05]  /*11710*/  @!P0 BRA `(.L_x_69) ;  /* 0x0000001000848947 */ /* 0x002fea0003800000 */
.L_x_106:
[----:B------:R-:W-:Y:S01]  /*11720*/  ULOP3.LUT UR5, UR6, 0x2, URZ, 0xfc, !UPT ;  /* 0x0000000206057892 */ /* 0x000fe2000f8efc3f */
[----:B-1----:R-:W-:-:S03]  /*11730*/  @P2 MOV R3, 0x800 ;  /* 0x0000080000032802 */ /* 0x002fc60000000f00 */
[----:B------:R-:W-:Y:S01]  /*11740*/  UPRMT UR5, UR5, 0x9910, URZ ;  /* 0x0000991005057896 */ /* 0x000fe2000800003f */
[----:B------:R1:W-:Y:S03]  /*11750*/  @P2 SYNCS.ARRIVE.TRANS64 RZ, [R4+URZ+0xb050], R3 ;  /* 0x00b0500304ff29a7 */ /* 0x0003e6000800003f */
[----:B------:R-:W-:-:S06]  /*11760*/  UISETP.NE.AND UP0, UPT, UR5, 0x2, UPT ;  /* 0x000000020500788c */ /* 0x000fcc000bf05270 */
[----:B------:R-:W-:-:S13]  /*11770*/  PLOP3.LUT P0, PT, PT, PT, UP0, 0x80, 0x0 ;  /* 0x000000000000781c */ /* 0x000fda0003f0f008 */
[----:B-1----:R-:W-:Y:S05]  /*11780*/  @P0 BRA `(.L_x_70) ;  /* 0x0000000000040947 */ /* 0x002fea0003800000 */
[----:B------:R-:W-:Y:S01]  /*11790*/  BPT.TRAP 0x1 ;  /* 0x000000040000795c */ /* 0x000fe20000300000 */
.L_x_70:
[----:B------:R-:W-:-:S04]  /*117a0*/  LOP3.LUT P0, RZ, R0, 0x1f, RZ, 0xc0, !PT ;  /* 0x0000001f00ff7812 */ /* 0x000fc8000780c0ff */
[----:B------:R-:W-:-:S13]  /*117b0*/  PLOP3.LUT P0, PT, P0, P2, PT, 0x2a, 0x0 ;  /* 0x000000000000781c */ /* 0x000fda0000704572 */
[----:B------:R-:W-:Y:S05]  /*117c0*/  @P0 BRA `(.L_x_71) ;  /* 0x0000000000040947 */ /* 0x000fea0003800000 */
[----:B------:R-:W-:Y:S01]  /*117d0*/  BPT.TRAP 0x1 ;  /* 0x000000040000795c */ /* 0x000fe20000300000 */
.L_x_71:
[----:B------:R-:W-:Y:S01]  /*117e0*/  R2UR UR8, R4 ;  /* 0x00000000040872ca */ /* 0x000fe200000e0000 */
[----:B------:R-:W-:Y:S01]  /*117f0*/  ULDC.64 UR12, c[0x0][0x198] ;  /* 0x00006600000c7ab9 */ /* 0x000fe20000000a00 */
[----:B------:R-:W-:Y:S01]  /*11800*/  UMOV UR16, 0x0 ;  /* 0x0000000000107882 */ /* 0x000fe20000000000 */
[----:B------:R-:W-:Y:S01]  /*11810*/  UIADD3 UR14, UP0, UR12, 0xf0, URZ ;  /* 0x000000f00c0e7890 */ /* 0x000fe2000ff1e03f */
[----:B------:R-:W-:Y:S01]  /*11820*/  IMAD.MOV.U32 R3, RZ, RZ, 0x1 ;  /* 0x00000001ff037424 */ /* 0x000fe200078e00ff */
[----:B------:R-:W-:Y:S01]  /*11830*/  UMOV UR17, 0x10000000 ;  /* 0x1000000000117882 */ /* 0x000fe20000000000 */
[----:B------:R-:W-:Y:S01]  /*11840*/  UMOV UR10, URZ ;  /* 0x0000003f000a7c82 */ /* 0x000fe20008000000 */
[----:B------:R-:W-:Y:S01]  /*11850*/  UIADD3.X UR15, URZ, UR13, URZ, UP0, !UPT ;  /* 0x0000000d3f0f7290 */ /* 0x000fe200087fe43f */
[----:B------:R-:W-:Y:S01]  /*11860*/  MOV R7, 0x40 ;  /* 0x0000004000077802 */ /* 0x000fe20000000f00 */
[----:B------:R-:W-:Y:S01]  /*11870*/  UMOV UR12, UR20 ;  /* 0x00000014000c7c82 */ /* 0x000fe20008000000 */
[----:B------:R-:W-:-:S03]  /*11880*/  UMOV UR13, UR21 ;  /* 0x00000015000d7c82 */ /* 0x000fc60008000000 */
[----:B------:R-:W-:-:S09]  /*11890*/  UIADD3 UR9, UR8, 0xb050, URZ ;  /* 0x0000b05008097890 */ /* 0x000fd2000fffe03f */
[----:B------:R1:W-:Y:S02]  /*118a0*/  UTMALDG.4D [UR8], [UR14], desc[UR16] ;  /* 0x000010080e0075b4 */ /* 0x0003e40008019000 */
[----:B-1----:R-:W-:Y:S01]  /*118b0*/  NOP ;  /* 0x0000000000007918 */ /* 0x002fe20000000000 */
.L_x_68:
[----:B------:R-:W-:Y:S05]  /*118c0*/  BSYNC B0 ;  /* 0x0000000000007941 */ /* 0x000fea0003800000 */
.L_x_67:
[----:B------:R-:W-:Y:S01]  /*118d0*/  ISETP.LT.AND P4, PT, RZ, UR4, P3 ;  /* 0x00000004ff007c0c */ /* 0x000fe20009f81270 */
[----:B------:R-:W-:-:S12]  /*118e0*/  BSSY B0, `(.L_x_72) ;  /* 0x0000022000007945 */ /* 0x000fd80003800000 */
[----:B------:R-:W-:Y:S05]  /*118f0*/  @!P4 BRA `(.L_x_73) ;  /* 0x000000000080c947 */ /* 0x000fea0003800000 */
[----:B------:R-:W1:Y:S01]  /*11900*/  S2R R5, SR_CgaCtaId ;  /* 0x0000000000057919 */ /* 0x000e620000008800 */
[----:B------:R-:W-:-:S04]  /*11910*/  MOV R2, 0x400 ;  /* 0x0000040000027802 */ /* 0x000fc80000000f00 */
[----:B-1----:R-:W-:Y:S01]  /*11920*/  LEA R5, R5, R2, 0x18 ;  /* 0x0000000205057211 */ /* 0x002fe200078ec0ff */
[----:B------:R-:W-:-:S05]  /*11930*/  IMAD.MOV.U32 R2, RZ, RZ, 0x1 ;  /* 0x00000001ff027424 */ /* 0x000fca00078e00ff */
[----:B------:R-:W-:-:S04]  /*11940*/  SHF.L.U32 R2, R2, 0x1f, RZ ;  /* 0x0000001f02027819 */ /* 0x000fc800000006ff */
[----:B------:R-:W1:Y:S02]  /*11950*/  SYNCS.PHASECHK.TRANS64.TRYWAIT P0, [R5+URZ+0xb028], R2 ;  /* 0x00b02802050075a7 */ /* 0x000e64000800017f */
[----:B-1----:R-:W-:Y:S05]  /*11960*/  @!P0 BRA `(.L_x_74) ;  /* 0x0000001000048947 */ /* 0x002fea0003800000 */
.L_x_107:
        /* <DEDUP_REMOVED lines=8> */
.L_x_75:
[----:B------:R-:W-:-:S04]  /*119f0*/  LOP3.LUT P0, RZ, R0, 0x1f, RZ, 0xc0, !PT ;  /* 0x0000001f00ff7812 */ /* 0x000fc8000780c0ff */
[----:B------:R-:W-:-:S13]  /*11a00*/  PLOP3.LUT P0, PT, P0, P2, PT, 0x2a, 0x0 ;  /* 0x000000000000781c */ /* 0x000fda0000704572 */
[----:B------:R-:W-:Y:S05]  /*11a10*/  @P0 BRA `(.L_x_76) ;  /* 0x0000000000040947 */ /* 0x000fea0003800000 */
[----:B------:R-:W-:Y:S01]  /*11a20*/  BPT.TRAP 0x1 ;  /* 0x000000040000795c */ /* 0x000fe20000300000 */
.L_x_76:
        /* <DEDUP_REMOVED lines=8> */
[----:B------:R-:W-:-:S05]  /*11ab0*/  UMOV UR19, URZ ;  /* 0x0000003f00137c82 */ /* 0x000fca0008000000 */
[----:B------:R-:W-:Y:S02]  /*11ac0*/  UIADD3 UR16, UR17, 0x1000, URZ ;  /* 0x0000100011107890 */ /* 0x000fe4000fffe03f */
[----:B------:R-:W-:-:S09]  /*11ad0*/  UIADD3 UR17, UR17, 0xb000, URZ ;  /* 0x0000b00011117890 */ /* 0x000fd2000fffe03f */
[----:B------:R1:W-:Y:S02]  /*11ae0*/  UTMALDG.4D [UR16], [UR8], desc[UR12] ;  /* 0x00000c10080075b4 */ /* 0x0003e40008019000 */
[----:B-1----:R-:W-:Y:S01]  /*11af0*/  NOP ;  /* 0x0000000000007918 */ /* 0x002fe20000000000 */
.L_x_73:
[----:B------:R-:W-:Y:S05]  /*11b00*/  BSYNC B0 ;  /* 0x0000000000007941 */ /* 0x000fea0003800000 */
.L_x_72:
[----:B------:R-:W-:Y:S04]  /*11b10*/  BSSY B0, `(.L_x_77) ;  /* 0x0000025000007945 */ /* 0x000fe80003800000 */
[----:B------:R-:W-:Y:S05]  /*11b20*/  @!P3 BRA `(.L_x_78) ;  /* 0x00000000008cb947 */ /* 0x000fea0003800000 */
[----:B------:R-:W1:Y:S01]  /*11b30*/  S2R R5, SR_CgaCtaId ;  /* 0x0000000000057919 */ /* 0x000e620000008800 */
[----:B------:R-:W-:-:S04]  /*11b40*/  MOV R4, 0x400 ;  /* 0x0000040000047802 */ /* 0x000fc80000000f00 */
[----:B-1----:R-:W-:Y:S02]  /*11b50*/  LEA R6, R5, R4, 0x18 ;  /* 0x0000000405067211 */ /* 0x002fe400078ec0ff */
[----:B------:R-:W-:-:S03]  /*11b60*/  MOV R5, 0x1 ;  /* 0x0000000100057802 */ /* 0x000fc60000000f00 */
[----:B------:R-:W-:Y:S01]  /*11b70*/  IMAD R4, R3, 0x8, R6 ;  /* 0x0000000803047824 */ /* 0x000fe200078e0206 */
[----:B------:R-:W-:-:S04]  /*11b80*/  SHF.L.U32 R5, R5, 0x1f, RZ ;  /* 0x0000001f05057819 */ /* 0x000fc800000006ff */
[----:B------:R-:W1:Y:S02]  /*11b90*/  SYNCS.PHASECHK.TRANS64.TRYWAIT P0, [R4+URZ+0xb060], R5 ;  /* 0x00b06005040075a7 */ /* 0x000e64000800017f */
[----:B-1----:R-:W-:Y:S05]  /*11ba0*/  @!P0 BRA `(.L_x_79) ;  /* 0x0000000c00888947 */ /* 0x002fea0003800000 */
.L_x_108:
        /* <DEDUP_REMOVED lines=8> */
.L_x_80:
[----:B------:R-:W-:-:S04]  /*11c30*/  LOP3.LUT P0, RZ, R0, 0x1f, RZ, 0xc0, !PT ;  /* 0x0000001f00ff7812 */ /* 0x000fc8000780c0ff */
[----:B------:R-:W-:-:S13]  /*11c40*/  PLOP3.LUT P0, PT, P0, P2, PT, 0x2a, 0x0 ;  /* 0x000000000000781c */ /* 0x000fda0000704572 */
[----:B------:R-:W-:Y:S05]  /*11c50*/  @P0 BRA `(.L_x_81) ;  /* 0x0000000000040947 */ /* 0x000fea0003800000 */
[----:B------:R-:W-:Y:S01]  /*11c60*/  BPT.TRAP 0x1 ;  /* 0x000000040000795c */ /* 0x000fe20000300000 */
.L_x_81:
[----:B------:R-:W-:Y:S01]  /*11c70*/  R2UR UR16, R3 ;  /* 0x00000000031072ca */ /* 0x000fe200000e0000 */
[----:B------:R-:W-:Y:S01]  /*11c80*/  ULDC.64 UR8, c[0x0][0x198] ;  /* 0x0000660000087ab9 */ /* 0x000fe20000000a00 */
[----:B------:R-:W-:Y:S01]  /*11c90*/  R2UR UR5, R6 ;  /* 0x00000000060572ca */ /* 0x000fe200000e0000 */
[----:B------:R-:W-:Y:S01]  /*11ca0*/  UIADD3 UR8, UP0, UR8, 0xf0, URZ ;  /* 0x000000f008087890 */ /* 0x000fe2000ff1e03f */
[----:B------:R-:W-:Y:S01]  /*11cb0*/  R2UR UR19, R7 ;  /* 0x00000000071372ca */ /* 0x000fe200000e0000 */
[----:B------:R-:W-:Y:S01]  /*11cc0*/  UMOV UR12, 0x0 ;  /* 0x00000000000c7882 */ /* 0x000fe20000000000 */
[----:B------:R-:W-:Y:S01]  /*11cd0*/  R2UR UR17, R4 ;  /* 0x00000000041172ca */ /* 0x000fe200000e0000 */
[----:B------:R-:W-:Y:S01]  /*11ce0*/  UIADD3.X UR9, URZ, UR9, URZ, UP0, !UPT ;  /* 0x000000093f097290 */ /* 0x000fe200087fe43f */
[----:B------:R-:W-:Y:S01]  /*11cf0*/  UMOV UR13, 0x10000000 ;  /* 0x10000000000d7882 */ /* 0x000fe20000000000 */
[----:B------:R-:W-:-:S06]  /*11d00*/  UMOV UR18, URZ ;  /* 0x0000003f00127c82 */ /* 0x000fcc0008000000 */
[----:B------:R-:W-:Y:S02]  /*11d10*/  ULEA UR16, UR16, UR5, 0xb ;  /* 0x0000000510107291 */ /* 0x000fe4000f8e583f */
[----:B------:R-:W-:Y:S02]  /*11d20*/  UIADD3 UR19, UR11, UR19, URZ ;  /* 0x000000130b137290 */ /* 0x000fe4000fffe03f */
[----:B------:R-:W-:-:S09]  /*11d30*/  UIADD3 UR17, UR17, 0xb050, URZ ;  /* 0x0000b05011117890 */ /* 0x000fd2000fffe03f */
[----:B------:R1:W-:Y:S02]  /*11d40*/  UTMALDG.4D [UR16], [UR8], desc[UR12] ;  /* 0x00000c10080075b4 */ /* 0x0003e40008019000 */
[----:B-1----:R-:W-:Y:S01]  /*11d50*/  NOP ;  /* 0x0000000000007918 */ /* 0x002fe20000000000 */
.L_x_78:
[----:B------:R-:W-:Y:S05]  /*11d60*/  BSYNC B0 ;  /* 0x0000000000007941 */ /* 0x000fea0003800000 */
.L_x_77:
[----:B------:R-:W-:Y:S01]  /*11d70*/  BSSY B0, `(.L_x_82) ;  /* 0x0000027000007945 */ /* 0x000fe20003800000 */
[----:B------:R-:W-:-:S03]  /*11d80*/  IMAD.MOV.U32 R8, RZ, RZ, RZ ;  /* 0x000000ffff087224 */ /* 0x000fc600078e00ff */
        /* <DEDUP_REMOVED lines=9> */
.L_x_109:
        /* <DEDUP_REMOVED lines=8> */
.L_x_85:
[----:B------:R-:W-:-:S04]  /*11ea0*/  LOP3.LUT P0, RZ, R0, 0x1f, RZ, 0xc0, !PT ;  /* 0x0000001f00ff7812 */ /* 0x000fc8000780c0ff */
[----:B------:R-:W-:-:S13]  /*11eb0*/  PLOP3.LUT P0, PT, P0, P2, PT, 0x2a, 0x0 ;  /* 0x000000000000781c */ /* 0x000fda0000704572 */
[----:B------:R-:W-:Y:S05]  /*11ec0*/  @P0 BRA `(.L_x_86) ;  /* 0x0000000000040947 */ /* 0x000fea0003800000 */
[----:B------:R-:W-:Y:S01]  /*11ed0*/  BPT.TRAP 0x1 ;  /* 0x000000040000795c */ /* 0x000fe20000300000 */
.L_x_86:
[C---:B------:R-:W-:Y:S01]  /*11ee0*/  IMAD R5, R2.reuse, 0x2000, R5 ;  /* 0x0000200002057824 */ /* 0x040fe200078e0205 */
[----:B------:R-:W-:Y:S01]  /*11ef0*/  R2UR UR17, R3 ;  /* 0x00000000031172ca */ /* 0x000fe200000e0000 */
[----:B------:R-:W-:Y:S01]  /*11f00*/  ULDC.64 UR8, c[0x0][0x198] ;  /* 0x0000660000087ab9 */ /* 0x000fe20000000a00 */
[----:B------:R-:W-:Y:S01]  /*11f10*/  UMOV UR12, 0x0 ;  /* 0x00000000000c7882 */ /* 0x000fe20000000000 */
[----:B------:R-:W-:Y:S01]  /*11f20*/  UIADD3 UR8, UP0, UR8, 0x2f0, URZ ;  /* 0x000002f008087890 */ /* 0x000fe2000ff1e03f */
[----:B------:R-:W-:Y:S01]  /*11f30*/  R2UR UR16, R5 ;  /* 0x00000000051072ca */ /* 0x000fe200000e0000 */
[----:B------:R-:W-:Y:S01]  /*11f40*/  UMOV UR13, 0x10000000 ;  /* 0x10000000000d7882 */ /* 0x000fe20000000000 */
[----:B------:R-:W-:Y:S01]  /*11f50*/  UMOV UR18, URZ ;  /* 0x0000003f00127c82 */ /* 0x000fe20008000000 */
[----:B------:R-:W-:Y:S01]  /*11f60*/  UIADD3.X UR9, URZ, UR9, URZ, UP0, !UPT ;  /* 0x000000093f097290 */ /* 0x000fe200087fe43f */
[----:B------:R-:W-:Y:S01]  /*11f70*/  MOV R8, 0x1 ;  /* 0x0000000100087802 */ /* 0x000fe20000000f00 */
[----:B------:R-:W-:Y:S01]  /*11f80*/  UMOV UR19, URZ ;  /* 0x0000003f00137c82 */ /* 0x000fe20008000000 */
[----:B------:R-:W-:-:S03]  /*11f90*/  VIADD R2, R2, 0x1 ;  /* 0x0000000102027836 */ /* 0x000fc60000000000 */
[----:B------:R-:W-:-:S04]  /*11fa0*/  UIADD3 UR17, UR17, 0xb000, URZ ;  /* 0x0000b00011117890 */ /* 0x000fc8000fffe03f */
[----:B------:R-:W-:-:S09]  /*11fb0*/  UIADD3 UR16, UR16, 0x1000, URZ ;  /* 0x0000100010107890 */ /* 0x000fd2000fffe03f */
[----:B------:R1:W-:Y:S02]  /*11fc0*/  UTMALDG.4D [UR16], [UR8], desc[UR12] ;  /* 0x00000c10080075b4 */ /* 0x0003e40008019000 */
[----:B-1----:R-:W-:Y:S01]  /*11fd0*/  NOP ;  /* 0x0000000000007918 */ /* 0x002fe20000000000 */
.L_x_83:
[----:B------:R-:W-:Y:S05]  /*11fe0*/  BSYNC B0 ;  /* 0x0000000000007941 */ /* 0x000fea0003800000 */
.L_x_82:
[----:B------:R-:W-:-:S04]  /*11ff0*/  MOV R3, UR4 ;  /* 0x0000000400037c02 */ /* 0x000fc80008000f00 */
[----:B------:R-:W-:-:S13]  /*12000*/  ISETP.GE.AND P0, PT, R3, 0x2, PT ;  /* 0x000000020300780c */ /* 0x000fda0003f06270 */
[----:B------:R-:W-:Y:S05]  /*12010*/  @!P0 EXIT ;  /* 0x000000000000894d */ /* 0x000fea0003800000 */
[----:B------:R-:W-:Y:S01]  /*12020*/  USHF.L.U32 UR5, UR4, 0x1, URZ ;  /* 0x0000000104057899 */ /* 0x000fe2000800063f */
[----:B------:R-:W-:Y:S01]  /*12030*/  IMAD.U32 R3, RZ, RZ, UR6 ;  /* 0x00000006ff037e24 */ /* 0x000fe2000f8e00ff */
[----:B------:R-:W-:Y:S01]  /*12040*/  LOP3.LUT P0, RZ, R0, 0x1f, RZ, 0xc0, !PT ;  /* 0x0000001f00ff7812 */ /* 0x000fe2000780c0ff */
[----:B------:R-:W-:Y:S01]  /*12050*/  BSSY B0, `(.L_x_87) ;  /* 0x0000056000007945 */ /* 0x000fe20003800000 */
[----:B------:R-:W-:Y:S02]  /*12060*/  MOV R0, 0x1 ;  /* 0x0000000100007802 */ /* 0x000fe40000000f00 */
[----:B------:R-:W-:Y:S01]  /*12070*/  PLOP3.LUT P0, PT, P0, P2, PT, 0x2a, 0x0 ;  /* 0x000000000000781c */ /* 0x000fe20000704572 */
[----:B------:R-:W-:Y:S01]  /*12080*/  IMAD.U32 R9, RZ, RZ, UR5 ;  /* 0x00000005ff097e24 */ /* 0x000fe2000f8e00ff */
[----:B------:R-:W-:-:S11]  /*12090*/  LOP3.LUT R3, R3, 0x2, RZ, 0xfc, !PT ;  /* 0x0000000203037812 */ /* 0x000fd600078efcff */
.L_x_98:
[----:B------:R-:W-:Y:S04]  /*120a0*/  BSSY B1, `(.L_x_88) ;  /* 0x0000025000017945 */ /* 0x000fe80003800000 */
[----:B------:R-:W-:Y:S05]  /*120b0*/  @!P3 BRA `(.L_x_89) ;  /* 0x00000000008cb947 */ /* 0x000fea0003800000 */
[----:B------:R-:W1:Y:S01]  /*120c0*/  S2R R5, SR_CgaCtaId ;  /* 0x0000000000057919 */ /* 0x000e620000008800 */
[----:B------:R-:W-:-:S04]  /*120d0*/  MOV R4, 0x400 ;  /* 0x0000040000047802 */ /* 0x000fc80000000f00 */
[----:B-1----:R-:W-:Y:S02]  /*120e0*/  LEA R5, R5, R4, 0x18 ;  /* 0x0000000405057211 */ /* 0x002fe400078ec0ff */
[----:B------:R-:W-:Y:S02]  /*120f0*/  SHF.L.U32 R4, R0, 0x1f, RZ ;  /* 0x0000001f00047819 */ /* 0x000fe400000006ff */
[----:B------:R-:W-:-:S04]  /*12100*/  LEA R7, R2, R5, 0x3 ;  /* 0x0000000502077211 */ /* 0x000fc800078e18ff */
[----:B------:R-:W1:Y:S02]  /*12110*/  SYNCS.PHASECHK.TRANS64.TRYWAIT P4, [R7+URZ+0xb028], R4 ;  /* 0x00b02804070075a7 */ /* 0x000e64000808017f */
[----:B-1----:R-:W-:Y:S05]  /*12120*/  @!P4 BRA `(.L_x_90) ;  /* 0x000000080050c947 */ /* 0x002fea0003800000 */
.L_x_110:
[----:B-1----:R-:W-:-:S04]  /*12130*/  @P2 IMAD.MOV.U32 R4, RZ, RZ, 0x2000 ;  /* 0x00002000ff042424 */ /* 0x002fc800078e00ff */
[----:B------:R1:W-:Y:S02]  /*12140*/  @P2 SYNCS.ARRIVE.TRANS64 RZ, [R7+URZ+0xb000], R4 ;  /* 0x00b0000407ff29a7 */ /* 0x0003e4000800003f */
[----:B-1----:R-:W-:-:S04]  /*12150*/  PRMT R4, R3, 0x9910, RZ ;  /* 0x0000991003047816 */ /* 0x002fc800000000ff */
[----:B------:R-:W-:-:S13]  /*12160*/  ISETP.NE.AND P4, PT, R4, 0x2, PT ;  /* 0x000000020400780c */ /* 0x000fda0003f85270 */
[----:B------:R-:W-:Y:S05]  /*12170*/  @P4 BRA `(.L_x_91) ;  /* 0x0000000000044947 */ /* 0x000fea0003800000 */
[----:B------:R-:W-:Y:S01]  /*12180*/  BPT.TRAP 0x1 ;  /* 0x000000040000795c */ /* 0x000fe20000300000 */
.L_x_91:
[----:B------:R-:W-:Y:S05]  /*12190*/  @P0 BRA `(.L_x_92) ;  /* 0x0000000000040947 */ /* 0x000fea0003800000 */
[----:B------:R-:W-:Y:S01]  /*121a0*/  BPT.TRAP 0x1 ;  /* 0x000000040000795c */ /* 0x000fe20000300000 */
.L_x_92:
[----:B------:R-:W-:Y:S01]  /*121b0*/  LEA R5, R2, R5, 0xd ;  /* 0x0000000502057211 */ /* 0x000fe200078e68ff */
[----:B------:R-:W-:Y:S01]  /*121c0*/  ULDC.64 UR8, c[0x0][0x198] ;  /* 0x0000660000087ab9 */ /* 0x000fe20000000a00 */
[----:B------:R-:W-:Y:S01]  /*121d0*/  R2UR UR17, R7 ;  /* 0x00000000071172ca */ /* 0x000fe200000e0000 */
[----:B------:R-:W-:Y:S01]  /*121e0*/  UIADD3 UR8, UP0, UR8, 0x1f0, URZ ;  /* 0x000001f008087890 */ /* 0x000fe2000ff1e03f */
[----:B------:R-:W-:Y:S01]  /*121f0*/  R2UR UR16, R5 ;  /* 0x00000000051072ca */ /* 0x000fe200000e0000 */
[----:B------:R-:W-:Y:S01]  /*12200*/  UMOV UR12, 0x0 ;  /* 0x00000000000c7882 */ /* 0x000fe20000000000 */
[----:B------:R-:W-:Y:S01]  /*12210*/  R2UR UR19, R8 ;  /* 0x00000000081372ca */ /* 0x000fe200000e0000 */
[----:B------:R-:W-:Y:S01]  /*12220*/  UIADD3.X UR9, URZ, UR9, URZ, UP0, !UPT ;  /* 0x000000093f097290 */ /* 0x000fe200087fe43f */
[----:B------:R-:W-:Y:S01]  /*12230*/  VIADD R2, R2, 0x1 ;  /* 0x0000000102027836 */ /* 0x000fe20000000000 */
[----:B------:R-:W-:Y:S01]  /*12240*/  UMOV UR13, 0x10000000 ;  /* 0x10000000000d7882 */ /* 0x000fe20000000000 */
[----:B------:R-:W-:-:S03]  /*12250*/  UMOV UR18, URZ ;  /* 0x0000003f00127c82 */ /* 0x000fc60008000000 */
[C---:B------:R-:W-:Y:S02]  /*12260*/  ISETP.NE.AND P4, PT, R2.reuse, 0x5, PT ;  /* 0x000000050200780c */ /* 0x040fe40003f85270 */
[----:B------:R-:W-:Y:S02]  /*12270*/  UIADD3 UR17, UR17, 0xb000, URZ ;  /* 0x0000b00011117890 */ /* 0x000fe4000fffe03f */
[----:B------:R-:W-:Y:S01]  /*12280*/  UIADD3 UR16, UR16, 0x1000, URZ ;  /* 0x0000100010107890 */ /* 0x000fe2000fffe03f */
[----:B------:R-:W-:Y:S01]  /*12290*/  SEL R5, RZ, 0x1, P4 ;  /* 0x00000001ff057807 */ /* 0x000fe20002000000 */
[----:B------:R-:W-:Y:S01]  /*122a0*/  USHF.L.U32 UR19, UR19, 0x8, URZ ;  /* 0x0000000813137899 */ /* 0x000fe2000800063f */
[----:B------:R-:W-:Y:S02]  /*122b0*/  SEL R2, R2, RZ, P4 ;  /* 0x000000ff02027207 */ /* 0x000fe40002000000 */
[----:B------:R-:W-:-:S06]  /*122c0*/  LOP3.LUT R0, R0, R5, RZ, 0x3c, !PT ;  /* 0x0000000500007212 */ /* 0x000fcc00078e3cff */
[----:B------:R1:W-:Y:S02]  /*122d0*/  UTMALDG.4D [UR16], [UR8], desc[UR12] ;  /* 0x00000c10080075b4 */ /* 0x0003e40008019000 */
[----:B-1----:R-:W-:Y:S01]  /*122e0*/  NOP ;  /* 0x0000000000007918 */ /* 0x002fe20000000000 */
.L_x_89:
[----:B------:R-:W-:Y:S05]  /*122f0*/  BSYNC B1 ;  /* 0x0000000000017941 */ /* 0x000fea0003800000 */
.L_x_88:
[----:B------:R-:W-:Y:S01]  /*12300*/  ISETP.LT.OR P4, PT, R9, 0x4, !P3 ;  /* 0x000000040900780c */ /* 0x000fe20005f81670 */
[----:B------:R-:W-:-:S12]  /*12310*/  BSSY B1, `(.L_x_93) ;  /* 0x0000026000017945 */ /* 0x000fd80003800000 */
[----:B------:R-:W-:Y:S05]  /*12320*/  @P4 BRA `(.L_x_94) ;  /* 0x0000000000904947 */ /* 0x000fea0003800000 */
[----:B------:R-:W1:Y:S01]  /*12330*/  S2R R5, SR_CgaCtaId ;  /* 0x0000000000057919 */ /* 0x000e620000008800 */
[----:B------:R-:W-:Y:S02]  /*12340*/  MOV R4, 0x400 ;  /* 0x0000040000047802 */ /* 0x000fe40000000f00 */
[----:B------:R-:W-:Y:S02]  /*12350*/  SHF.L.U32 R7, R0, 0x1f, RZ ;  /* 0x0000001f00077819 */ /* 0x000fe400000006ff */
[----:B-1----:R-:W-:-:S04]  /*12360*/  LEA R5, R5, R4, 0x18 ;  /* 0x0000000405057211 */ /* 0x002fc800078ec0ff */
[----:B------:R-:W-:-:S04]  /*12370*/  LEA R4, R2, R5, 0x3 ;  /* 0x0000000502047211 */ /* 0x000fc800078e18ff */
[----:B------:R-:W1:Y:S02]  /*12380*/  SYNCS.PHASECHK.TRANS64.TRYWAIT P4, [R4+URZ+0xb028], R7 ;  /* 0x00b02807040075a7 */ /* 0x000e64000808017f */
[----:B-1----:R-:W-:Y:S05]  /*12390*/  @!P4 BRA `(.L_x_95) ;  /* 0x0000000400c8c947 */ /* 0x002fea0003800000 */
.L_x_111:
[----:B------:R-:W-:Y:S01]  /*123a0*/  PRMT R6, R3, 0x9910, RZ ;  /* 0x0000991003067816 */ /* 0x000fe200000000ff */
[----:B-1----:R-:W-:-:S03]  /*123b0*/  @P1 IMAD.MOV.U32 R7, RZ, RZ, 0x2000 ;  /* 0x00002000ff071424 */ /* 0x002fc600078e00ff */
[----:B------:R-:W-:Y:S01]  /*123c0*/  ISETP.NE.AND P4, PT, R6, 0x2, PT ;  /* 0x000000020600780c */ /* 0x000fe20003f85270 */
[----:B------:R1:W-:-:S12]  /*123d0*/  @P1 SYNCS.ARRIVE.TRANS64 RZ, [R4+URZ+0xb000], R7 ;  /* 0x00b0000704ff19a7 */ /* 0x0003d8000800003f */
[----:B-1----:R-:W-:Y:S05]  /*123e0*/  @P4 BRA `(.L_x_96) ;  /* 0x0000000000044947 */ /* 0x002fea0003800000 */
[----:B------:R-:W-:Y:S01]  /*123f0*/  BPT.TRAP 0x1 ;  /* 0x000000040000795c */ /* 0x000fe20000300000 */
.L_x_96:
[----:B------:R-:W-:Y:S05]  /*12400*/  @P0 BRA `(.L_x_97) ;  /* 0x0000000000040947 */ /* 0x000fea0003800000 */
[----:B------:R-:W-:Y:S01]  /*12410*/  BPT.TRAP 0x1 ;  /* 0x000000040000795c */ /* 0x000fe20000300000 */
.L_x_97:
        /* <DEDUP_REMOVED lines=10> */
[----:B------:R-:W-:Y:S01]  /*124c0*/  UMOV UR18, URZ ;  /* 0x0000003f00127c82 */ /* 0x000fe20008000000 */
[----:B------:R-:W-:-:S02]  /*124d0*/  IADD3 R8, R8, 0x1, RZ ;  /* 0x0000000108087810 */ /* 0x000fc40007ffe0ff */
        /* <DEDUP_REMOVED lines=9> */
.L_x_94:
[----:B------:R-:W-:Y:S05]  /*12570*/  BSYNC B1 ;  /* 0x0000000000017941 */ /* 0x000fea0003800000 */
.L_x_93:
[C---:B------:R-:W-:Y:S01]  /*12580*/  ISETP.GT.AND P4, PT, R9.reuse, 0x4, PT ;  /* 0x000000040900780c */ /* 0x040fe20003f84270 */
[----:B------:R-:W-:-:S12]  /*12590*/  VIADD R9, R9, 0xfffffffe ;  /* 0xfffffffe09097836 */ /* 0x000fd80000000000 */
[----:B------:R-:W-:Y:S05]  /*125a0*/  @P4 BRA `(.L_x_98) ;  /* 0xfffffff800bc4947 */ /* 0x000fea000383ffff */
[----:B------:R-:W-:Y:S05]  /*125b0*/  BSYNC B0 ;  /* 0x0000000000007941 */ /* 0x000fea0003800000 */
.L_x_87:
[----:B------:R-:W-:Y:S05]  /*125c0*/  EXIT ;  /* 0x000000000000794d */ /* 0x000fea0003800000 */
.L_x_15:
[----:B-1----:R-:W-:-:S04]  /*125d0*/  MOV R5, UR6 ;  /* 0x0000000600057c02 */ /* 0x002fc80008000f00 */
[----:B------:R1:W2:Y:S03]  /*125e0*/  SYNCS.PHASECHK.TRANS64.TRYWAIT P1, [R5+URZ+0xb050], R6 ;  /* 0x00b05006050075a7 */ /* 0x0002a6000802017f */
[----:B--2---:R-:W-:Y:S05]  /*125f0*/  @!P1 NANOSLEEP.SYNCS 0x989680 ;  /* 0x009896800000995d */ /* 0x004fea0003900000 */
[----:B------:R-:W2:Y:S02]  /*12600*/  @!P1 SYNCS.PHASECHK.TRANS64 P1, [R5+URZ+0xb050], R6 ;  /* 0x00b05006050095a7 */ /* 0x000ea4000802007f */
[----:B--2---:R-:W-:Y:S05]  /*12610*/  @!P1 BRA `(.L_x_15) ;  /* 0xfffffffc00ec9947 */ /* 0x004fea000383ffff */
[----:B------:R-:W-:Y:S05]  /*12620*/  BRA `(.L_x_99) ;  /* 0xfffffee800207947 */ /* 0x000fea000383ffff */
.L_x_17:
[----:B-1----:R-:W-:-:S04]  /*12630*/  IMAD.U32 R5, RZ, RZ, UR38 ;  /* 0x00000026ff057e24 */ /* 0x002fc8000f8e00ff */
[----:B------:R1:W2:Y:S03]  /*12640*/  SYNCS.PHASECHK.TRANS64.TRYWAIT P1, [R5+URZ+0xb000], R4 ;  /* 0x00b00004050075a7 */ /* 0x0002a6000802017f */
[----:B--2---:R-:W-:Y:S05]  /*12650*/  @!P1 NANOSLEEP.SYNCS 0x989680 ;  /* 0x009896800000995d */ /* 0x004fea0003900000 */
[----:B------:R-:W2:Y:S02]  /*12660*/  @!P1 SYNCS.PHASECHK.TRANS64 P1, [R5+URZ+0xb000], R4 ;  /* 0x00b00004050095a7 */ /* 0x000ea4000802007f */
[----:B--2---:R-:W-:Y:S05]  /*12670*/  @!P1 BRA `(.L_x_17) ;  /* 0xfffffffc00ec9947 */ /* 0x004fea000383ffff */
[----:B------:R-:W-:Y:S05]  /*12680*/  BRA `(.L_x_100) ;  /* 0xfffffee8002c7947 */ /* 0x000fea000383ffff */
.L_x_18:
[----:B-1----:R-:W-:-:S04]  /*12690*/  MOV R5, UR16 ;  /* 0x0000001000057c02 */ /* 0x002fc80008000f00 */
[----:B------:R1:W2:Y:S03]  /*126a0*/  SYNCS.PHASECHK.TRANS64.TRYWAIT P1, [R5+URZ+-0x8], R2 ;  /* 0xfffff802050075a7 */ /* 0x0002a6000802017f */
[----:B--2---:R-:W-:Y:S05]  /*126b0*/  @!P1 NANOSLEEP.SYNCS 0x989680 ;  /* 0x009896800000995d */ /* 0x004fea0003900000 */
[----:B------:R-:W2:Y:S02]  /*126c0*/  @!P1 SYNCS.PHASECHK.TRANS64 P1, [R5+URZ+-0x8], R2 ;  /* 0xfffff802050095a7 */ /* 0x000ea4000802007f */
[----:B--2---:R-:W-:Y:S05]  /*126d0*/  @!P1 BRA `(.L_x_18) ;  /* 0xfffffffc00ec9947 */ /* 0x004fea000383ffff */
[----:B------:R-:W-:Y:S05]  /*126e0*/  BRA `(.L_x_101) ;  /* 0xfffffee800287947 */ /* 0x000fea000383ffff */
.L_x_20:
[----:B-1----:R-:W-:-:S04]  /*126f0*/  IMAD.U32 R9, RZ, RZ, UR38 ;  /* 0x00000026ff097e24 */ /* 0x002fc8000f8e00ff */
[----:B------:R1:W2:Y:S03]  /*12700*/  SYNCS.PHASECHK.TRANS64.TRYWAIT P1, [R9+URZ+0xb008], R4 ;  /* 0x00b00804090075a7 */ /* 0x0002a6000802017f */
[----:B--2---:R-:W-:Y:S05]  /*12710*/  @!P1 NANOSLEEP.SYNCS 0x989680 ;  /* 0x009896800000995d */ /* 0x004fea0003900000 */
[----:B------:R-:W2:Y:S02]  /*12720*/  @!P1 SYNCS.PHASECHK.TRANS64 P1, [R9+URZ+0xb008], R4 ;  /* 0x00b00804090095a7 */ /* 0x000ea4000802007f */
[----:B--2---:R-:W-:Y:S05]  /*12730*/  @!P1 BRA `(.L_x_20) ;  /* 0xfffffffc00ec9947 */ /* 0x004fea000383ffff */
[----:B------:R-:W-:Y:S05]  /*12740*/  BRA `(.L_x_102) ;  /* 0xffffff3400b87947 */ /* 0x000fea000383ffff */
.L_x_25:
[----:B-1----:R-:W-:-:S04]  /*12750*/  MOV R10, UR6 ;  /* 0x00000006000a7c02 */ /* 0x002fc80008000f00 */
[----:B------:R1:W2:Y:S03]  /*12760*/  SYNCS.PHASECHK.TRANS64.TRYWAIT P2, [R10+URZ+0xb000], R7 ;  /* 0x00b000070a0075a7 */ /* 0x0002a6000804017f */
[----:B--2---:R-:W-:Y:S05]  /*12770*/  @!P2 NANOSLEEP.SYNCS 0x989680 ;  /* 0x009896800000a95d */ /* 0x004fea0003900000 */
[----:B------:R-:W2:Y:S02]  /*12780*/  @!P2 SYNCS.PHASECHK.TRANS64 P2, [R10+URZ+0xb000], R7 ;  /* 0x00b000070a00a5a7 */ /* 0x000ea4000804007f */
[----:B--2---:R-:W-:Y:S05]  /*12790*/  @!P2 BRA `(.L_x_25) ;  /* 0xfffffffc00eca947 */ /* 0x004fea000383ffff */
[----:B------:R-:W-:Y:S05]  /*127a0*/  BRA `(.L_x_103) ;  /* 0xffffff3c00647947 */ /* 0x000fea000383ffff */
.L_x_29:
[----:B-1----:R-:W-:-:S04]  /*127b0*/  IMAD.U32 R10, RZ, RZ, UR7 ;  /* 0x00000007ff0a7e24 */ /* 0x002fc8000f8e00ff */
[----:B------:R1:W2:Y:S03]  /*127c0*/  SYNCS.PHASECHK.TRANS64.TRYWAIT P2, [R10+URZ+0xb000], R15 ;  /* 0x00b0000f0a0075a7 */ /* 0x0002a6000804017f */
[----:B--2---:R-:W-:Y:S05]  /*127d0*/  @!P2 NANOSLEEP.SYNCS 0x989680 ;  /* 0x009896800000a95d */ /* 0x004fea0003900000 */
[----:B------:R-:W2:Y:S02]  /*127e0*/  @!P2 SYNCS.PHASECHK.TRANS64 P2, [R10+URZ+0xb000], R15 ;  /* 0x00b0000f0a00a5a7 */ /* 0x000ea4000804007f */
[----:B--2---:R-:W-:Y:S05]  /*127f0*/  @!P2 BRA `(.L_x_29) ;  /* 0xfffffffc00eca947 */ /* 0x004fea000383ffff */
[----:B------:R-:W-:Y:S05]  /*12800*/  BRA `(.L_x_28) ;  /* 0xffffff7c00207947 */ /* 0x000fea000383ffff */
.L_x_37:
[----:B-1----:R-:W-:-:S04]  /*12810*/  MOV R12, UR6 ;  /* 0x00000006000c7c02 */ /* 0x002fc80008000f00 */
[----:B------:R1:W2:Y:S03]  /*12820*/  SYNCS.PHASECHK.TRANS64.TRYWAIT P2, [R12+URZ+0xb000], R7 ;  /* 0x00b000070c0075a7 */ /* 0x0002a6000804017f */
[----:B--2---:R-:W-:Y:S05]  /*12830*/  @!P2 NANOSLEEP.SYNCS 0x989680 ;  /* 0x009896800000a95d */ /* 0x004fea0003900000 */
[----:B------:R-:W2:Y:S02]  /*12840*/  @!P2 SYNCS.PHASECHK.TRANS64 P2, [R12+URZ+0xb000], R7 ;  /* 0x00b000070c00a5a7 */ /* 0x000ea4000804007f */
[----:B--2---:R-:W-:Y:S05]  /*12850*/  @!P2 BRA `(.L_x_37) ;  /* 0xfffffffc00eca947 */ /* 0x004fea000383ffff */
[----:B------:R-:W-:Y:S05]  /*12860*/  BRA `(.L_x_104) ;  /* 0xffffff8400047947 */ /* 0x000fea000383ffff */
.L_x_41:
[----:B-1----:R-:W-:-:S04]  /*12870*/  IMAD.U32 R10, RZ, RZ, UR7 ;  /* 0x00000007ff0a7e24 */ /* 0x002fc8000f8e00ff */
[----:B------:R1:W2:Y:S03]  /*12880*/  SYNCS.PHASECHK.TRANS64.TRYWAIT P2, [R10+URZ+0xb000], R13 ;  /* 0x00b0000d0a0075a7 */ /* 0x0002a6000804017f */
[----:B--2---:R-:W-:Y:S05]  /*12890*/  @!P2 NANOSLEEP.SYNCS 0x989680 ;  /* 0x009896800000a95d */ /* 0x004fea0003900000 */
[----:B------:R-:W2:Y:S02]  /*128a0*/  @!P2 SYNCS.PHASECHK.TRANS64 P2, [R10+URZ+0xb000], R13 ;  /* 0x00b0000d0a00a5a7 */ /* 0x000ea4000804007f */
[----:B--2---:R-:W-:Y:S05]  /*128b0*/  @!P2 BRA `(.L_x_41) ;  /* 0xfffffffc00eca947 */ /* 0x004fea000383ffff */
[----:B------:R-:W-:Y:S05]  /*128c0*/  BRA `(.L_x_40) ;  /* 0xffffffd400bc7947 */ /* 0x000fea000383ffff */
.L_x_57:
[----:B--2---:R-:W-:-:S04]  /*128d0*/  MOV R3, UR16 ;  /* 0x0000001000037c02 */ /* 0x004fc80008000f00 */
[----:B------:R2:W3:Y:S03]  /*128e0*/  SYNCS.PHASECHK.TRANS64.TRYWAIT P0, [R3+URZ+0x8], R0 ;  /* 0x00000800030075a7 */ /* 0x0004e6000800017f */
[----:B---3--:R-:W-:Y:S05]  /*128f0*/  @!P0 NANOSLEEP.SYNCS 0x989680 ;  /* 0x009896800000895d */ /* 0x008fea0003900000 */
[----:B------:R-:W3:Y:S02]  /*12900*/  @!P0 SYNCS.PHASECHK.TRANS64 P0, [R3+URZ+0x8], R0 ;  /* 0x00000800030085a7 */ /* 0x000ee4000800007f */
[----:B---3--:R-:W-:Y:S05]  /*12910*/  @!P0 BRA `(.L_x_57) ;  /* 0xfffffffc00ec8947 */ /* 0x008fea000383ffff */
[----:B------:R-:W-:Y:S05]  /*12920*/  BRA `(.L_x_105) ;  /* 0xffffffe000b47947 */ /* 0x000fea000383ffff */
.L_x_69:
[----:B-1----:R1:W2:Y:S02]  /*12930*/  SYNCS.PHASECHK.TRANS64.TRYWAIT P0, [R4+URZ+0xb060], R3 ;  /* 0x00b06003040075a7 */ /* 0x0022a4000800017f */
[----:B--2---:R-:W-:Y:S05]  /*12940*/  @!P0 NANOSLEEP.SYNCS 0x989680 ;  /* 0x009896800000895d */ /* 0x004fea0003900000 */
[----:B------:R-:W2:Y:S02]  /*12950*/  @!P0 SYNCS.PHASECHK.TRANS64 P0, [R4+URZ+0xb060], R3 ;  /* 0x00b06003040085a7 */ /* 0x000ea4000800007f */
[----:B--2---:R-:W-:Y:S05]  /*12960*/  @!P0 BRA `(.L_x_69) ;  /* 0xfffffffc00f08947 */ /* 0x004fea000383ffff */
[----:B------:R-:W-:Y:S05]  /*12970*/  BRA `(.L_x_106) ;  /* 0xffffffec00687947 */ /* 0x000fea000383ffff */
.L_x_74:
[----:B-1----:R1:W2:Y:S02]  /*12980*/  SYNCS.PHASECHK.TRANS64.TRYWAIT P0, [R5+URZ+0xb028], R2 ;  /* 0x00b02802050075a7 */ /* 0x0022a4000800017f */
[----:B--2---:R-:W-:Y:S05]  /*12990*/  @!P0 NANOSLEEP.SYNCS 0x989680 ;  /* 0x009896800000895d */ /* 0x004fea0003900000 */
[----:B------:R-:W2:Y:S02]  /*129a0*/  @!P0 SYNCS.PHASECHK.TRANS64 P0, [R5+URZ+0xb028], R2 ;  /* 0x00b02802050085a7 */ /* 0x000ea4000800007f */
[----:B--2---:R-:W-:Y:S05]  /*129b0*/  @!P0 BRA `(.L_x_74) ;  /* 0xfffffffc00f08947 */ /* 0x004fea000383ffff */
[----:B------:R-:W-:Y:S05]  /*129c0*/  BRA `(.L_x_107) ;  /* 0xffffffec00e87947 */ /* 0x000fea000383ffff */
.L_x_79:
[----:B-1----:R1:W2:Y:S02]  /*129d0*/  SYNCS.PHASECHK.TRANS64.TRYWAIT P0, [R4+URZ+0xb060], R5 ;  /* 0x00b06005040075a7 */ /* 0x0022a4000800017f */
[----:B--2---:R-:W-:Y:S05]  /*129e0*/  @!P0 NANOSLEEP.SYNCS 0x989680 ;  /* 0x009896800000895d */ /* 0x004fea0003900000 */
[----:B------:R-:W2:Y:S02]  /*129f0*/  @!P0 SYNCS.PHASECHK.TRANS64 P0, [R4+URZ+0xb060], R5 ;  /* 0x00b06005040085a7 */ /* 0x000ea4000800007f */
[----:B--2---:R-:W-:Y:S05]  /*12a00*/  @!P0 BRA `(.L_x_79) ;  /* 0xfffffffc00f08947 */ /* 0x004fea000383ffff */
[----:B------:R-:W-:Y:S05]  /*12a10*/  BRA `(.L_x_108) ;  /* 0xfffffff000647947 */ /* 0x000fea000383ffff */
.L_x_84:
[----:B-1----:R1:W2:Y:S02]  /*12a20*/  SYNCS.PHASECHK.TRANS64.TRYWAIT P0, [R3+URZ+0xb028], R4 ;  /* 0x00b02804030075a7 */ /* 0x0022a4000800017f */
[----:B--2---:R-:W-:Y:S05]  /*12a30*/  @!P0 NANOSLEEP.SYNCS 0x989680 ;  /* 0x009896800000895d */ /* 0x004fea0003900000 */
[----:B------:R-:W2:Y:S02]  /*12a40*/  @!P0 SYNCS.PHASECHK.TRANS64 P0, [R3+URZ+0xb028], R4 ;  /* 0x00b02804030085a7 */ /* 0x000ea4000800007f */
[----:B--2---:R-:W-:Y:S05]  /*12a50*/  @!P0 BRA `(.L_x_84) ;  /* 0xfffffffc00f08947 */ /* 0x004fea000383ffff */
[----:B------:R-:W-:Y:S05]  /*12a60*/  BRA `(.L_x_109) ;  /* 0xfffffff000ec7947 */ /* 0x000fea000383ffff */
.L_x_90:
[----:B-1----:R1:W2:Y:S02]  /*12a70*/  SYNCS.PHASECHK.TRANS64.TRYWAIT P4, [R7+URZ+0xb028], R4 ;  /* 0x00b02804070075a7 */ /* 0x0022a4000808017f */
[----:B--2---:R-:W-:Y:S05]  /*12a80*/  @!P4 NANOSLEEP.SYNCS 0x989680 ;  /* 0x009896800000c95d */ /* 0x004fea0003900000 */
[----:B------:R-:W2:Y:S02]  /*12a90*/  @!P4 SYNCS.PHASECHK.TRANS64 P4, [R7+URZ+0xb028], R4 ;  /* 0x00b028040700c5a7 */ /* 0x000ea4000808007f */
[----:B--2---:R-:W-:Y:S05]  /*12aa0*/  @!P4 BRA `(.L_x_90) ;  /* 0xfffffffc00f0c947 */ /* 0x004fea000383ffff */
[----:B------:R-:W-:Y:S05]  /*12ab0*/  BRA `(.L_x_110) ;  /* 0xfffffff4009c7947 */ /* 0x000fea000383ffff */
.L_x_95:
[----:B-1----:R1:W2:Y:S02]  /*12ac0*/  SYNCS.PHASECHK.TRANS64.TRYWAIT P4, [R4+URZ+0xb028], R7 ;  /* 0x00b02807040075a7 */ /* 0x0022a4000808017f */
[----:B--2---:R-:W-:Y:S05]  /*12ad0*/  @!P4 NANOSLEEP.SYNCS 0x989680 ;  /* 0x009896800000c95d */ /* 0x004fea0003900000 */
[----:B------:R-:W2:Y:S02]  /*12ae0*/  @!P4 SYNCS.PHASECHK.TRANS64 P4, [R4+URZ+0xb028], R7 ;  /* 0x00b028070400c5a7 */ /* 0x000ea4000808007f */
[----:B--2---:R-:W-:Y:S05]  /*12af0*/  @!P4 BRA `(.L_x_95) ;  /* 0xfffffffc00f0c947 */ /* 0x004fea000383ffff */
[----:B------:R-:W-:Y:S05]  /*12b00*/  BRA `(.L_x_111) ;  /* 0xfffffff800247947 */ /* 0x000fea000383ffff */
        .weak           $__internal_0_$__cuda_sm20_rcp_rn_f32_slowpath
        .type           $__internal_0_$__cuda_sm20_rcp_rn_f32_slowpath,@function
        .size           $__internal_0_$__cuda_sm20_rcp_rn_f32_slowpath,(.L_x_117 - $__internal_0_$__cuda_sm20_rcp_rn_f32_slowpath)
$__internal_0_$__cuda_sm20_rcp_rn_f32_slowpath:
[----:B------:R-:W-:Y:S01]  /*12b10*/  IMAD.SHL.U32 R0, R2, 0x2, RZ ;  /* 0x0000000202007824 */ /* 0x000fe200078e00ff */
[----:B------:R-:W-:Y:S04]  /*12b20*/  BSSY B2, `(.L_x_112) ;  /* 0x0000030000027945 */ /* 0x000fe80003800000 */
[----:B------:R-:W-:-:S04]  /*12b30*/  SHF.R.U32.HI R18, RZ, 0x18, R0 ;  /* 0x00000018ff127819 */ /* 0x000fc80000011600 */
[----:B------:R-:W-:-:S13]  /*12b40*/  ISETP.NE.U32.AND P0, PT, R18, RZ, PT ;  /* 0x000000ff1200720c */ /* 0x000fda0003f05070 */
[----:B------:R-:W-:Y:S05]  /*12b50*/  @P0 BRA `(.L_x_113) ;  /* 0x0000000000280947 */ /* 0x000fea0003800000 */
[----:B------:R-:W-:-:S04]  /*12b60*/  SHF.L.U32 R0, R2, 0x1, RZ ;  /* 0x0000000102007819 */ /* 0x000fc800000006ff */
[----:B------:R-:W-:-:S13]  /*12b70*/  ISETP.NE.AND P0, PT, R0, RZ, PT ;  /* 0x000000ff0000720c */ /* 0x000fda0003f05270 */
[----:B------:R-:W-:Y:S01]  /*12b80*/  @P0 FFMA R6, R2, 1.84467440737095516160e+19, RZ ;  /* 0x5f80000002060823 */ /* 0x000fe200000000ff */
[----:B------:R-:W-:Y:S08]  /*12b90*/  @!P0 MUFU.RCP R3, R2 ;  /* 0x0000000200038308 */ /* 0x000ff00000001000 */
[----:B------:R-:W1:Y:S02]  /*12ba0*/  @P0 MUFU.RCP R15, R6 ;  /* 0x00000006000f0308 */ /* 0x000e640000001000 */
[----:B-1----:R-:W-:-:S04]  /*12bb0*/  @P0 FFMA R0, R6, R15, -1 ;  /* 0xbf80000006000423 */ /* 0x002fc8000000000f */
[----:B------:R-:W-:-:S04]  /*12bc0*/  @P0 FADD.FTZ R0, -R0, -RZ ;  /* 0x800000ff00000221 */ /* 0x000fc80000010100 */
[----:B------:R-:W-:-:S04]  /*12bd0*/  @P0 FFMA R0, R15, R0, R15 ;  /* 0x000000000f000223 */ /* 0x000fc8000000000f */
[----:B------:R-:W-:Y:S01]  /*12be0*/  @P0 FFMA R3, R0, 1.84467440737095516160e+19, RZ ;  /* 0x5f80000000030823 */ /* 0x000fe200000000ff */
[----:B------:R-:W-:Y:S06]  /*12bf0*/  BRA `(.L_x_114) ;  /* 0x0000000000887947 */ /* 0x000fec0003800000 */
.L_x_113:
[----:B------:R-:W-:-:S05]  /*12c00*/  VIADD R19, R18, 0xffffff03 ;  /* 0xffffff0312137836 */ /* 0x000fca0000000000 */
[----:B------:R-:W-:-:S13]  /*12c10*/  ISETP.GT.U32.AND P0, PT, R19, 0x1, PT ;  /* 0x000000011300780c */ /* 0x000fda0003f04070 */
[----:B------:R-:W-:Y:S05]  /*12c20*/  @P0 BRA `(.L_x_115) ;  /* 0x0000000000780947 */ /* 0x000fea0003800000 */
[----:B------:R-:W-:Y:S02]  /*12c30*/  LOP3.LUT R0, R2, 0x7fffff, RZ, 0xc0, !PT ;  /* 0x007fffff02007812 */ /* 0x000fe400078ec0ff */
[----:B------:R-:W-:Y:S02]  /*12c40*/  MOV R12, 0x3 ;  /* 0x00000003000c7802 */ /* 0x000fe40000000f00 */
[----:B------:R-:W-:Y:S02]  /*12c50*/  LOP3.LUT R0, R0, 0x3f800000, RZ, 0xfc, !PT ;  /* 0x3f80000000007812 */ /* 0x000fe400078efcff */
[----:B------:R-:W-:Y:S02]  /*12c60*/  SHF.L.U32 R12, R12, R19, RZ ;  /* 0x000000130c0c7219 */ /* 0x000fe400000006ff */
[----:B------:R-:W1:Y:S02]  /*12c70*/  MUFU.RCP R3, R0 ;  /* 0x0000000000037308 */ /* 0x000e640000001000 */
[----:B-1----:R-:W-:-:S04]  /*12c80*/  FFMA R6, R0, R3, -1 ;  /* 0xbf80000000067423 */ /* 0x002fc80000000003 */
[----:B------:R-:W-:-:S04]  /*12c90*/  FADD.FTZ R6, -R6, -RZ ;  /* 0x800000ff06067221 */ /* 0x000fc80000010100 */
[CCC-:B------:R-:W-:Y:S01]  /*12ca0*/  FFMA.RM R10, R3.reuse, R6.reuse, R3.reuse ;  /* 0x00000006030a7223 */ /* 0x1c0fe20000004003 */
[----:B------:R-:W-:-:S04]  /*12cb0*/  FFMA.RP R15, R3, R6, R3 ;  /* 0x00000006030f7223 */ /* 0x000fc80000008003 */
[C---:B------:R-:W-:Y:S02]  /*12cc0*/  LOP3.LUT R3, R10.reuse, 0x7fffff, RZ, 0xc0, !PT ;  /* 0x007fffff0a037812 */ /* 0x040fe400078ec0ff */
[----:B------:R-:W-:Y:S02]  /*12cd0*/  FSETP.NEU.FTZ.AND P0, PT, R10, R15, PT ;  /* 0x0000000f0a00720b */ /* 0x000fe40003f1d000 */
[----:B------:R-:W-:Y:S02]  /*12ce0*/  LOP3.LUT R3, R3, 0x800000, RZ, 0xfc, !PT ;  /* 0x0080000003037812 */ /* 0x000fe400078efcff */
[----:B------:R-:W-:Y:S02]  /*12cf0*/  SEL R6, RZ, 0xffffffff, !P0 ;  /* 0xffffffffff067807 */ /* 0x000fe40004000000 */
[----:B------:R-:W-:-:S03]  /*12d00*/  LOP3.LUT R12, R12, R3, RZ, 0xc0, !PT ;  /* 0x000000030c0c7212 */ /* 0x000fc600078ec0ff */
[----:B------:R-:W-:Y:S01]  /*12d10*/  IMAD.MOV R6, RZ, RZ, -R6 ;  /* 0x000000ffff067224 */ /* 0x000fe200078e0a06 */
[----:B------:R-:W-:-:S04]  /*12d20*/  SHF.R.U32.HI R12, RZ, R19, R12 ;  /* 0x00000013ff0c7219 */ /* 0x000fc8000001160c */
[----:B------:R-:W-:Y:S02]  /*12d30*/  LOP3.LUT P1, RZ, R6, R19, R3, 0xf8, !PT ;  /* 0x0000001306ff7212 */ /* 0x000fe4000782f803 */
[C---:B------:R-:W-:Y:S02]  /*12d40*/  LOP3.LUT P0, RZ, R12.reuse, 0x1, RZ, 0xc0, !PT ;  /* 0x000000010cff7812 */ /* 0x040fe4000780c0ff */
[----:B------:R-:W-:-:S04]  /*12d50*/  LOP3.LUT P2, RZ, R12, 0x2, RZ, 0xc0, !PT ;  /* 0x000000020cff7812 */ /* 0x000fc8000784c0ff */
[----:B------:R-:W-:Y:S02]  /*12d60*/  PLOP3.LUT P0, PT, P0, P1, P2, 0xe0, 0x0 ;  /* 0x000000000000781c */ /* 0x000fe40000703c20 */
[----:B------:R-:W-:Y:S02]  /*12d70*/  LOP3.LUT P1, RZ, R2, 0x7fffff, RZ, 0xc0, !PT ;  /* 0x007fffff02ff7812 */ /* 0x000fe4000782c0ff */
[----:B------:R-:W-:-:S04]  /*12d80*/  SEL R0, RZ, 0x1, !P0 ;  /* 0x00000001ff007807 */ /* 0x000fc80004000000 */
[----:B------:R-:W-:-:S04]  /*12d90*/  IADD3 R0, -R0, RZ, RZ ;  /* 0x000000ff00007210 */ /* 0x000fc80007ffe1ff */
[----:B------:R-:W-:Y:S01]  /*12da0*/  ISETP.GE.AND P0, PT, R0, RZ, PT ;  /* 0x000000ff0000720c */ /* 0x000fe20003f06270 */
[----:B------:R-:W-:-:S05]  /*12db0*/  VIADD R0, R18, 0xffffff04 ;  /* 0xffffff0412007836 */ /* 0x000fca0000000000 */
[----:B------:R-:W-:-:S07]  /*12dc0*/  SHF.R.U32.HI R3, RZ, R0, R3 ;  /* 0x00000000ff037219 */ /* 0x000fce0000011603 */
[----:B------:R-:W-:-:S05]  /*12dd0*/  @!P0 IADD3 R3, R3, 0x1, RZ ;  /* 0x0000000103038810 */ /* 0x000fca0007ffe0ff */
[----:B------:R-:W-:-:S05]  /*12de0*/  @!P1 IMAD.SHL.U32 R3, R3, 0x2, RZ ;  /* 0x0000000203039824 */ /* 0x000fca00078e00ff */
[----:B------:R-:W-:Y:S01]  /*12df0*/  LOP3.LUT R3, R3, 0x80000000, R2, 0xf8, !PT ;  /* 0x8000000003037812 */ /* 0x000fe200078ef802 */
[----:B------:R-:W-:Y:S06]  /*12e00*/  BRA `(.L_x_114) ;  /* 0x0000000000047947 */ /* 0x000fec0003800000 */
.L_x_115:
[----:B------:R1:W2:Y:S02]  /*12e10*/  MUFU.RCP R3, R2 ;  /* 0x0000000200037308 */ /* 0x0002a40000001000 */
.L_x_114:
[----:B------:R-:W-:Y:S05]  /*12e20*/  BSYNC B2 ;  /* 0x0000000000027941 */ /* 0x000fea0003800000 */
.L_x_112:
[----:B--2---:R-:W-:Y:S01]  /*12e30*/  MOV R0, R3 ;  /* 0x0000000300007202 */ /* 0x004fe20000000f00 */
[----:B-1----:R-:W-:Y:S01]  /*12e40*/  IMAD.MOV.U32 R2, RZ, RZ, R14 ;  /* 0x000000ffff027224 */ /* 0x002fe200078e000e */
[----:B------:R-:W-:-:S04]  /*12e50*/  MOV R3, 0x0 ;  /* 0x0000000000037802 */ /* 0x000fc80000000f00 */
[----:B------:R-:W-:Y:S05]  /*12e60*/  RET.REL.NODEC R2 `(_ZN7cutlass13device_kernelINS_4fmha6kernel28FmhaKernelTmaWarpSpecializedINS1_10collective30FmhaMainloopTmaWarpSpecializedINS_6half_tEffN4cute5tupleIJNS7_1CILi128EEENS9_ILi256EEENS9_ILi16EEEEEENS8_IJiNS9_ILi1EEENS8_IJiiEEEEEESG_SG_NS4_12CausalFusionEJEEENS4_15FmhaFwdEpilogueIS6_fNS8_IJNS9_ILi64EEESC_SB_EEEEENS2_23IndividualTileSchedulerEJEEEEEvNT_6ParamsE) ;  /* 0xfffffed002647950 */ /* 0x000fea0003c3ffff */
.L_x_116:
[----:B------:R-:W-:-:S00]  /*12e70*/  BRA `(.L_x_116) ;  /* 0xfffffffc00fc7947 */ /* 0x000fc0000383ffff */
[----:B------:R-:W-:-:S00]  /*12e80*/  NOP ;  /* 0x0000000000007918 */ /* 0x000fc00000000000 */
[----:B------:R-:W-:-:S00]  /*12e90*/  NOP ;  /* 0x0000000000007918 */ /* 0x000fc00000000000 */
[----:B------:R-:W-:-:S00]  /*12ea0*/  NOP ;  /* 0x0000000000007918 */ /* 0x000fc00000000000 */
[----:B------:R-:W-:-:S00]  /*12eb0*/  NOP ;  /* 0x0000000000007918 */ /* 0x000fc00000000000 */
[----:B------:R-:W-:-:S00]  /*12ec0*/  NOP ;  /* 0x0000000000007918 */ /* 0x000fc00000000000 */
[----:B------:R-:W-:-:S00]  /*12ed0*/  NOP ;  /* 0x0000000000007918 */ /* 0x000fc00000000000 */
[----:B------:R-:W-:-:S00]  /*12ee0*/  NOP ;  /* 0x0000000000007918 */ /* 0x000fc00000000000 */
[----:B------:R-:W-:-:S00]  /*12ef0*/  NOP ;  /* 0x0000000000007918 */ /* 0x000fc00000000000 */
.L_x_117:


//--------------------- .nv.global.init           --------------------------
	.section	.nv.global.init,"aw",@progbits
.nv.global.init:
	.type		$str$24,@object
	.size		$str$24,($str$25 - $str$24)
$str$24:
        /*0000*/ 	.byte	0x28, 0x61, 0x64, 0x64, 0x72, 0x65, 0x73, 0x73, 0x20, 0x26, 0x20, 0x6d, 0x61, 0x73, 0x6b, 0x29
        /*0010*/ 	.byte	0x20, 0x3d, 0x3d, 0x20, 0x30, 0x00
	.type		$str$25,@object
	.size		$str$25,(__unnamed_1 - $str$25)
$str$25:
        /*0016*/ 	.byte	0x2f, 0x74, 0x6d, 0x70, 0x2f, 0x63, 0x75, 0x74, 0x6c, 0x61, 0x73, 0x73, 0x5f, 0x73, 0x77, 0x65
        /*0026*/ 	.byte	0x65, 0x70, 0x5f, 0x73, 0x72, 0x63, 0x2f, 0x69, 0x6e, 0x63, 0x6c, 0x75, 0x64, 0x65, 0x2f, 0x63
        /*0036*/ 	.byte	0x75, 0x74, 0x65, 0x2f, 0x70, 0x6f, 0x69, 0x6e, 0x74, 0x65, 0x72, 0x5f, 0x66, 0x6c, 0x61, 0x67
        /*0046*/ 	.byte	0x67, 0x65, 0x64, 0x2e, 0x68, 0x70, 0x70, 0x00
	.type		__unnamed_1,@object
	.size		__unnamed_1,(.L_0 - __unnamed_1)
__unnamed_1:
        /*004e*/ 	.byte	0x61, 0x75, 0x74, 0x6f, 0x20, 0x63, 0x75, 0x74, 0x65, 0x3a, 0x3a, 0x61, 0x73, 0x5f, 0x70, 0x6f
        /* <DEDUP_REMOVED lines=27> */
        /*020e*/ 	.byte	0x3e, 0x3e, 0x5d, 0x00
.L_0:


//--------------------- .nv.shared._ZN7cutlass13device_kernelINS_4fmha6kernel28FmhaKernelTmaWarpSpecializedINS1_10collective30FmhaMainloopTmaWarpSpecializedINS_6half_tEffN4cute5tupleIJNS7_1CILi128EEENS9_ILi256EEENS9_ILi16EEEEEENS8_IJiNS9_ILi1EEENS8_IJiiEEEEEESG_SG_NS4_12CausalFusionEJEEENS4_15FmhaFwdEpilogueIS6_fNS8_IJNS9_ILi64EEESC_SB_EEEEENS2_23IndividualTileSchedulerEJEEEEEvNT_6ParamsE --------------------------
	.section	.nv.shared._ZN7cutlass13device_kernelINS_4fmha6kernel28FmhaKernelTmaWarpSpecializedINS1_10collective30FmhaMainloopTmaWarpSpecializedINS_6half_tEffN4cute5tupleIJNS7_1CILi128EEENS9_ILi256EEENS9_ILi16EEEEEENS8_IJiNS9_ILi1EEENS8_IJiiEEEEEESG_SG_NS4_12CausalFusionEJEEENS4_15FmhaFwdEpilogueIS6_fNS8_IJNS9_ILi64EEESC_SB_EEEEENS2_23IndividualTileSchedulerEJEEEEEvNT_6ParamsE,"aw",@nobits
	.sectionflags	@""
	.align	16
	.zero		1024


//--------------------- .nv.shared.reserved.0     --------------------------
	.section	.nv.shared.reserved.0,"aw",@nobits
	.weak		__nv_reservedSMEM_offset_0_alias
	.size		__nv_reservedSMEM_offset_0_alias, 0, 0
	.other		__nv_reservedSMEM_offset_0_alias,@"STO_CUDA_RESERVED_SHARED STV_DEFAULT"
__nv_reservedSMEM_offset_0_alias:
	.zero		0


//--------------------- .nv.global                --------------------------
	.section	.nv.global,"aw",@nobits
.nv.global:
	.type		_ZN39_INTERNAL_d0544620_4_k_cu_f963af20_29414cute1_E,@object
	.size		_ZN39_INTERNAL_d0544620_4_k_cu_f963af20_29414cute1_E,(_ZN39_INTERNAL_d0544620_4_k_cu_f963af20_29414cuda3std3__45__cpo6cbeginE - _ZN39_INTERNAL_d0544620_4_k_cu_f963af20_29414cute1_E)
_ZN39_INTERNAL_d0544620_4_k_cu_f963af20_29414cute1_E:
	.zero		1
	.type		_ZN39_INTERNAL_d0544620_4_k_cu_f963af20_29414cuda3std3__45__cpo6cbeginE,@object
	.size		_ZN39_INTERNAL_d0544620_4_k_cu_f963af20_29414cuda3std3__45__cpo6cbeginE,(_ZN39_INTERNAL_d0544620_4_k_cu_f963af20_29414cuda3std3__48in_placeE - _ZN39_INTERNAL_d0544620_4_k_cu_f963af20_29414cuda3std3__45__cpo6cbeginE)
_ZN39_INTERNAL_d0544620_4_k_cu_f963af20_29414cuda3std3__45__cpo6cbeginE:
	.zero		1
	.type		_ZN39_INTERNAL_d0544620_4_k_cu_f963af20_29414cuda3std3__48in_placeE,@object
	.size		_ZN39_INTERNAL_d0544620_4_k_cu_f963af20_29414cuda3std3__48in_placeE,(_ZN39_INTERNAL_d0544620_4_k_cu_f963af20_29414cuda3std6ranges3__45__cpo9iter_moveE - _ZN39_INTERNAL_d0544620_4_k_cu_f963af20_29414cuda3std3__48in_placeE)
_ZN39_INTERNAL_d0544620_4_k_cu_f963af20_29414cuda3std3__48in_placeE:
	.zero		1
	.type		_ZN39_INTERNAL_d0544620_4_k_cu_f963af20_29414cuda3std6ranges3__45__cpo9iter_moveE,@object
	.size		_ZN39_INTERNAL_d0544620_4_k_cu_f963af20_29414cuda3std6ranges3__45__cpo9iter_moveE,(_ZN39_INTERNAL_d0544620_4_k_cu_f963af20_29414cuda3std3__45__cpo5beginE - _ZN39_INTERNAL_d0544620_4_k_cu_f963af20_29414cuda3std6ranges3__45__cpo9iter_moveE)
_ZN39_INTERNAL_d0544620_4_k_cu_f963af20_29414cuda3std6ranges3__45__cpo9iter_moveE:
	.zero		1
	.type		_ZN39_INTERNAL_d0544620_4_k_cu_f963af20_29414cuda3std3__45__cpo5beginE,@object
	.size		_ZN39_INTERNAL_d0544620_4_k_cu_f963af20_29414cuda3std3__45__cpo5beginE,(_ZN39_INTERNAL_d0544620_4_k_cu_f963af20_29414cuda3std3__441_GLOBAL__N__d0544620_4_k_cu_f963af20_29416ignoreE - _ZN39_INTERNAL_d0544620_4_k_cu_f963af20_29414cuda3std3__45__cpo5beginE)
_ZN39_INTERNAL_d0544620_4_k_cu_f963af20_29414cuda3std3__45__cpo5beginE:
	.zero		1
	.type		_ZN39_INTERNAL_d0544620_4_k_cu_f963af20_29414cuda3std3__441_GLOBAL__N__d0544620_4_k_cu_f963af20_29416ignoreE,@object
	.size		_ZN39_INTERNAL_d0544620_4_k_cu_f963af20_29414cuda3std3__441_GLOBAL__N__d0544620_4_k_cu_f963af20_29416ignoreE,(_ZN39_INTERNAL_d0544620_4_k_cu_f963af20_29414cute7productE - _ZN39_INTERNAL_d0544620_4_k_cu_f963af20_29414cuda3std3__441_GLOBAL__N__d0544620_4_k_cu_f963af20_29416ignoreE)
_ZN39_INTERNAL_d0544620_4_k_cu_f963af20_29414cuda3std3__441_GLOBAL__N__d0544620_4_k_cu_f963af20_29416ignoreE:
	.zero		1
	.type		_ZN39_INTERNAL_d0544620_4_k_cu_f963af20_29414cute7productE,@object
	.size		_ZN39_INTERNAL_d0544620_4_k_cu_f963af20_29414cute7productE,(_ZN39_INTERNAL_d0544620_4_k_cu_f963af20_29414cuda3std3__45__cpo3endE - _ZN39_INTERNAL_d0544620_4_k_cu_f963af20_29414cute7productE)
_ZN39_INTERNAL_d0544620_4_k_cu_f963af20_29414cute7productE:
	.zero		1
	.type		_ZN39_INTERNAL_d0544620_4_k_cu_f963af20_29414cuda3std3__45__cpo3endE,@object
	.size		_ZN39_INTERNAL_d0544620_4_k_cu_f963af20_29414cuda3std3__45__cpo3endE,(_ZN39_INTERNAL_d0544620_4_k_cu_f963af20_29414cuda3std3__419piecewise_constructE - _ZN39_INTERNAL_d0544620_4_k_cu_f963af20_29414cuda3std3__45__cpo3endE)
_ZN39_INTERNAL_d0544620_4_k_cu_f963af20_29414cuda3std3__45__cpo3endE:
	.zero		1
	.type		_ZN39_INTERNAL_d0544620_4_k_cu_f963af20_29414cuda3std3__419piecewise_constructE,@object
	.size		_ZN39_INTERNAL_d0544620_4_k_cu_f963af20_29414cuda3std3__419piecewise_constructE,(_ZN39_INTERNAL_d0544620_4_k_cu_f963af20_29414cuda3std3__45__cpo4cendE - _ZN39_INTERNAL_d0544620_4_k_cu_f963af20_29414cuda3std3__419piecewise_constructE)
_ZN39_INTERNAL_d0544620_4_k_cu_f963af20_29414cuda3std3__419piecewise_constructE:
	.zero		1
	.type		_ZN39_INTERNAL_d0544620_4_k_cu_f963af20_29414cuda3std3__45__cpo4cendE,@object
	.size		_ZN39_INTERNAL_d0544620_4_k_cu_f963af20_29414cuda3std3__45__cpo4cendE,(_ZN39_INTERNAL_d0544620_4_k_cu_f963af20_29414cuda3std6ranges3__45__cpo4swapE - _ZN39_INTERNAL_d0544620_4_k_cu_f963af20_29414cuda3std3__45__cpo4cendE)
_ZN39_INTERNAL_d0544620_4_k_cu_f963af20_29414cuda3std3__45__cpo4cendE:
	.zero		1
	.type		_ZN39_INTERNAL_d0544620_4_k_cu_f963af20_29414cuda3std6ranges3__45__cpo4swapE,@object
	.size		_ZN39_INTERNAL_d0544620_4_k_cu_f963af20_29414cuda3std6ranges3__45__cpo4swapE,(.L_8 - _ZN39_INTERNAL_d0544620_4_k_cu_f963af20_29414cuda3std6ranges3__45__cpo4swapE)
_ZN39_INTERNAL_d0544620_4_k_cu_f963af20_29414cuda3std6ranges3__45__cpo4swapE:
	.zero		1
.L_8:


//--------------------- .nv.constant0._ZN7cutlass13device_kernelINS_4fmha6kernel28FmhaKernelTmaWarpSpecializedINS1_10collective30FmhaMainloopTmaWarpSpecializedINS_6half_tEffN4cute5tupleIJNS7_1CILi128EEENS9_ILi256EEENS9_ILi16EEEEEENS8_IJiNS9_ILi1EEENS8_IJiiEEEEEESG_SG_NS4_12CausalFusionEJEEENS4_15FmhaFwdEpilogueIS6_fNS8_IJNS9_ILi64EEESC_SB_EEEEENS2_23IndividualTileSchedulerEJEEEEEvNT_6ParamsE --------------------------
	.section	.nv.constant0._ZN7cutlass13device_kernelINS_4fmha6kernel28FmhaKernelTmaWarpSpecializedINS1_10collective30FmhaMainloopTmaWarpSpecializedINS_6half_tEffN4cute5tupleIJNS7_1CILi128EEENS9_ILi256EEENS9_ILi16EEEEEENS8_IJiNS9_ILi1EEENS8_IJiiEEEEEESG_SG_NS4_12CausalFusionEJEEENS4_15FmhaFwdEpilogueIS6_fNS8_IJNS9_ILi64EEESC_SB_EEEEENS2_23IndividualTileSchedulerEJEEEEEvNT_6ParamsE,"a",@progbits
	.sectionflags	@""
	.align	4
.nv.constant0._ZN7cutlass13device_kernelINS_4fmha6kernel28FmhaKernelTmaWarpSpecializedINS1_10collective30FmhaMainloopTmaWarpSpecializedINS_6half_tEffN4cute5tupleIJNS7_1CILi128EEENS9_ILi256EEENS9_ILi16EEEEEENS8_IJiNS9_ILi1EEENS8_IJiiEEEEEESG_SG_NS4_12CausalFusionEJEEENS4_15FmhaFwdEpilogueIS6_fNS8_IJNS9_ILi64EEESC_SB_EEEEENS2_23IndividualTileSchedulerEJEEEEEvNT_6ParamsE:
	.zero		2688


//--------------------- SYMBOLS --------------------------

	.type		.nv.reservedSmem.offset0,@object
	.size		.nv.reservedSmem.offset0,0x4
	.type		__assertfail,@function
